	.target	sm_80

	.elftype	@"ET_EXEC"


//--------------------- .note.nv.tkinfo           --------------------------
	.section	.note.nv.tkinfo,"",@"SHT_NOTE"
	.sectionflags	@"SHF_NOTE_NV_TKINFO"
	.tkinfo
        /*0018*/ 	.word	0x00000002
        /*0030*/ 	.string	""
        /*0030*/ 	.string	"ptxas"
        /*0030*/ 	.string	"Cuda compilation tools, release 13.0, V13.0.88"
        /*0030*/ 	.string	"Build cuda_13.0.r13.0/compiler.36424714_0"
        /*0030*/ 	.string	"-v  -suppress-debug-info  -lineinfo  -arch sm_80 "



//--------------------- .note.nv.cuinfo           --------------------------
	.section	.note.nv.cuinfo,"",@"SHT_NOTE"
	.sectionflags	@"SHF_NOTE_NV_CUINFO"
        /*0018*/ 	.short	0x0002
        /*001a*/ 	.short	0x0050
        /*001c*/ 	.short	0x0082
	.zero		2


//--------------------- .nv.info                  --------------------------
	.section	.nv.info,"",@"SHT_CUDA_INFO"
	.align	4


	//----- nvinfo : EIATTR_REGCOUNT
	.align		4
        /*0000*/ 	.byte	0x04, 0x2f
        /*0002*/ 	.short	(.L_2 - .L_1)
	.align		4
.L_1:
        /*0004*/ 	.word	index@(attn_fwd)
        /*0008*/ 	.word	0x00000020


	//----- nvinfo : EIATTR_FRAME_SIZE
	.align		4
.L_2:
        /*000c*/ 	.byte	0x04, 0x11
        /*000e*/ 	.short	(.L_4 - .L_3)
	.align		4
.L_3:
        /*0010*/ 	.word	index@(attn_fwd)
        /*0014*/ 	.word	0x00005318


	//----- nvinfo : EIATTR_MIN_STACK_SIZE
	.align		4
.L_4:
        /*0018*/ 	.byte	0x04, 0x12
        /*001a*/ 	.short	(.L_6 - .L_5)
	.align		4
.L_5:
        /*001c*/ 	.word	index@(attn_fwd)
        /*0020*/ 	.word	0x00005318
.L_6:


//--------------------- .nv.info.attn_fwd         --------------------------
	.section	.nv.info.attn_fwd,"",@"SHT_CUDA_INFO"
	.sectionflags	@""
	.align	4


	//----- nvinfo : EIATTR_CUDA_API_VERSION
	.align		4
        /*0000*/ 	.byte	0x04, 0x37
        /*0002*/ 	.short	(.L_8 - .L_7)
.L_7:
        /*0004*/ 	.word	0x00000082


	//----- nvinfo : EIATTR_SW2861232_WAR
	.align		4
.L_8:
        /*0008*/ 	.byte	0x01, 0x35
	.zero		2


	//----- nvinfo : EIATTR_PARAM_CBANK
	.align		4
        /*000c*/ 	.byte	0x04, 0x0a
        /*000e*/ 	.short	(.L_10 - .L_9)
	.align		4
.L_9:
        /*0010*/ 	.word	index@(.nv.constant0.attn_fwd)
        /*0014*/ 	.short	0x0160
        /*0016*/ 	.short	0x0088


	//----- nvinfo : EIATTR_CBANK_PARAM_SIZE
	.align		4
.L_10:
        /*0018*/ 	.byte	0x03, 0x19
        /*001a*/ 	.short	0x0088


	//----- nvinfo : EIATTR_KPARAM_INFO
	.align		4
        /*001c*/ 	.byte	0x04, 0x17
        /*001e*/ 	.short	(.L_12 - .L_11)
.L_11:
        /*0020*/ 	.word	0x00000000
        /*0024*/ 	.short	0x0019
        /*0026*/ 	.short	0x0080
        /*0028*/ 	.byte	0x00, 0xf4, 0x21, 0x00


	//----- nvinfo : EIATTR_KPARAM_INFO
	.align		4
.L_12:
        /*002c*/ 	.byte	0x04, 0x17
        /*002e*/ 	.short	(.L_14 - .L_13)
.L_13:
        /*0030*/ 	.word	0x00000000
        /*0034*/ 	.short	0x0018
        /*0036*/ 	.short	0x0078
        /*0038*/ 	.byte	0x00, 0xf4, 0x21, 0x00


	//----- nvinfo : EIATTR_KPARAM_INFO
	.align		4
.L_14:
        /*003c*/ 	.byte	0x04, 0x17
        /*003e*/ 	.short	(.L_16 - .L_15)
.L_15:
        /*0040*/ 	.word	0x00000000
        /*0044*/ 	.short	0x0017
        /*0046*/ 	.short	0x0070
        /*0048*/ 	.byte	0x00, 0xf0, 0x11, 0x00


	//----- nvinfo : EIATTR_KPARAM_INFO
	.align		4
.L_16:
        /*004c*/ 	.byte	0x04, 0x17
        /*004e*/ 	.short	(.L_18 - .L_17)
.L_17:
        /*0050*/ 	.word	0x00000000
        /*0054*/ 	.short	0x0016
        /*0056*/ 	.short	0x006c
        /*0058*/ 	.byte	0x00, 0xf0, 0x11, 0x00


	//----- nvinfo : EIATTR_KPARAM_INFO
	.align		4
.L_18:
        /*005c*/ 	.byte	0x04, 0x17
        /*005e*/ 	.short	(.L_20 - .L_19)
.L_19:
        /*0060*/ 	.word	0x00000000
        /*0064*/ 	.short	0x0015
        /*0066*/ 	.short	0x0068
        /*0068*/ 	.byte	0x00, 0xf0, 0x11, 0x00


	//----- nvinfo : EIATTR_KPARAM_INFO
	.align		4
.L_20:
        /*006c*/ 	.byte	0x04, 0x17
        /*006e*/ 	.short	(.L_22 - .L_21)
.L_21:
        /*0070*/ 	.word	0x00000000
        /*0074*/ 	.short	0x0014
        /*0076*/ 	.short	0x0064
        /*0078*/ 	.byte	0x00, 0xf0, 0x11, 0x00


	//----- nvinfo : EIATTR_KPARAM_INFO
	.align		4
.L_22:
        /*007c*/ 	.byte	0x04, 0x17
        /*007e*/ 	.short	(.L_24 - .L_23)
.L_23:
        /*0080*/ 	.word	0x00000000
        /*0084*/ 	.short	0x0013
        /*0086*/ 	.short	0x0060
        /*0088*/ 	.byte	0x00, 0xf0, 0x11, 0x00


	//----- nvinfo : EIATTR_KPARAM_INFO
	.align		4
.L_24:
        /*008c*/ 	.byte	0x04, 0x17
        /*008e*/ 	.short	(.L_26 - .L_25)
.L_25:
        /*0090*/ 	.word	0x00000000
        /*0094*/ 	.short	0x0012
        /*0096*/ 	.short	0x005c
        /*0098*/ 	.byte	0x00, 0xf0, 0x11, 0x00


	//----- nvinfo : EIATTR_KPARAM_INFO
	.align		4
.L_26:
        /*009c*/ 	.byte	0x04, 0x17
        /*009e*/ 	.short	(.L_28 - .L_27)
.L_27:
        /*00a0*/ 	.word	0x00000000
        /*00a4*/ 	.short	0x0011
        /*00a6*/ 	.short	0x0058
        /*00a8*/ 	.byte	0x00, 0xf0, 0x11, 0x00


	//----- nvinfo : EIATTR_KPARAM_INFO
	.align		4
.L_28:
        /*00ac*/ 	.byte	0x04, 0x17
        /*00ae*/ 	.short	(.L_30 - .L_29)
.L_29:
        /*00b0*/ 	.word	0x00000000
        /*00b4*/ 	.short	0x0010
        /*00b6*/ 	.short	0x0054
        /*00b8*/ 	.byte	0x00, 0xf0, 0x11, 0x00


	//----- nvinfo : EIATTR_KPARAM_INFO
	.align		4
.L_30:
        /*00bc*/ 	.byte	0x04, 0x17
        /*00be*/ 	.short	(.L_32 - .L_31)
.L_31:
        /*00c0*/ 	.word	0x00000000
        /*00c4*/ 	.short	0x000f
        /*00c6*/ 	.short	0x0050
        /*00c8*/ 	.byte	0x00, 0xf0, 0x11, 0x00


	//----- nvinfo : EIATTR_KPARAM_INFO
	.align		4
.L_32:
        /*00cc*/ 	.byte	0x04, 0x17
        /*00ce*/ 	.short	(.L_34 - .L_33)
.L_33:
        /*00d0*/ 	.word	0x00000000
        /*00d4*/ 	.short	0x000e
        /*00d6*/ 	.short	0x004c
        /*00d8*/ 	.byte	0x00, 0xf0, 0x11, 0x00


	//----- nvinfo : EIATTR_KPARAM_INFO
	.align		4
.L_34:
        /*00dc*/ 	.byte	0x04, 0x17
        /*00de*/ 	.short	(.L_36 - .L_35)
.L_35:
        /*00e0*/ 	.word	0x00000000
        /*00e4*/ 	.short	0x000d
        /*00e6*/ 	.short	0x0048
        /*00e8*/ 	.byte	0x00, 0xf0, 0x11, 0x00


	//----- nvinfo : EIATTR_KPARAM_INFO
	.align		4
.L_36:
        /*00ec*/ 	.byte	0x04, 0x17
        /*00ee*/ 	.short	(.L_38 - .L_37)
.L_37:
        /*00f0*/ 	.word	0x00000000
        /*00f4*/ 	.short	0x000c
        /*00f6*/ 	.short	0x0044
        /*00f8*/ 	.byte	0x00, 0xf0, 0x11, 0x00


	//----- nvinfo : EIATTR_KPARAM_INFO
	.align		4
.L_38:
        /*00fc*/ 	.byte	0x04, 0x17
        /*00fe*/ 	.short	(.L_40 - .L_39)
.L_39:
        /*0100*/ 	.word	0x00000000
        /*0104*/ 	.short	0x000b
        /*0106*/ 	.short	0x0040
        /*0108*/ 	.byte	0x00, 0xf0, 0x11, 0x00


	//----- nvinfo : EIATTR_KPARAM_INFO
	.align		4
.L_40:
        /*010c*/ 	.byte	0x04, 0x17
        /*010e*/ 	.short	(.L_42 - .L_41)
.L_41:
        /*0110*/ 	.word	0x00000000
        /*0114*/ 	.short	0x000a
        /*0116*/ 	.short	0x003c
        /*0118*/ 	.byte	0x00, 0xf0, 0x11, 0x00


	//----- nvinfo : EIATTR_KPARAM_INFO
	.align		4
.L_42:
        /*011c*/ 	.byte	0x04, 0x17
        /*011e*/ 	.short	(.L_44 - .L_43)
.L_43:
        /*0120*/ 	.word	0x00000000
        /*0124*/ 	.short	0x0009
        /*0126*/ 	.short	0x0038
        /*0128*/ 	.byte	0x00, 0xf0, 0x11, 0x00


	//----- nvinfo : EIATTR_KPARAM_INFO
	.align		4
.L_44:
        /*012c*/ 	.byte	0x04, 0x17
        /*012e*/ 	.short	(.L_46 - .L_45)
.L_45:
        /*0130*/ 	.word	0x00000000
        /*0134*/ 	.short	0x0008
        /*0136*/ 	.short	0x0034
        /*0138*/ 	.byte	0x00, 0xf0, 0x11, 0x00


	//----- nvinfo : EIATTR_KPARAM_INFO
	.align		4
.L_46:
        /*013c*/ 	.byte	0x04, 0x17
        /*013e*/ 	.short	(.L_48 - .L_47)
.L_47:
        /*0140*/ 	.word	0x00000000
        /*0144*/ 	.short	0x0007
        /*0146*/ 	.short	0x0030
        /*0148*/ 	.byte	0x00, 0xf0, 0x11, 0x00


	//----- nvinfo : EIATTR_KPARAM_INFO
	.align		4
.L_48:
        /*014c*/ 	.byte	0x04, 0x17
        /*014e*/ 	.short	(.L_50 - .L_49)
.L_49:
        /*0150*/ 	.word	0x00000000
        /*0154*/ 	.short	0x0006
        /*0156*/ 	.short	0x002c
        /*0158*/ 	.byte	0x00, 0xf0, 0x11, 0x00


	//----- nvinfo : EIATTR_KPARAM_INFO
	.align		4
.L_50:
        /*015c*/ 	.byte	0x04, 0x17
        /*015e*/ 	.short	(.L_52 - .L_51)
.L_51:
        /*0160*/ 	.word	0x00000000
        /*0164*/ 	.short	0x0005
        /*0166*/ 	.short	0x0028
        /*0168*/ 	.byte	0x00, 0xf0, 0x11, 0x00


	//----- nvinfo : EIATTR_KPARAM_INFO
	.align		4
.L_52:
        /*016c*/ 	.byte	0x04, 0x17
        /*016e*/ 	.short	(.L_54 - .L_53)
.L_53:
        /*0170*/ 	.word	0x00000000
        /*0174*/ 	.short	0x0004
        /*0176*/ 	.short	0x0020
        /*0178*/ 	.byte	0x00, 0xf4, 0x21, 0x00


	//----- nvinfo : EIATTR_KPARAM_INFO
	.align		4
.L_54:
        /*017c*/ 	.byte	0x04, 0x17
        /*017e*/ 	.short	(.L_56 - .L_55)
.L_55:
        /*0180*/ 	.word	0x00000000
        /*0184*/ 	.short	0x0003
        /*0186*/ 	.short	0x0018
        /*0188*/ 	.byte	0x00, 0xf4, 0x21, 0x00


	//----- nvinfo : EIATTR_KPARAM_INFO
	.align		4
.L_56:
        /*018c*/ 	.byte	0x04, 0x17
        /*018e*/ 	.short	(.L_58 - .L_57)
.L_57:
        /*0190*/ 	.word	0x00000000
        /*0194*/ 	.short	0x0002
        /*0196*/ 	.short	0x0010
        /*0198*/ 	.byte	0x00, 0xf4, 0x21, 0x00


	//----- nvinfo : EIATTR_KPARAM_INFO
	.align		4
.L_58:
        /*019c*/ 	.byte	0x04, 0x17
        /*019e*/ 	.short	(.L_60 - .L_59)
.L_59:
        /*01a0*/ 	.word	0x00000000
        /*01a4*/ 	.short	0x0001
        /*01a6*/ 	.short	0x0008
        /*01a8*/ 	.byte	0x00, 0xf4, 0x21, 0x00


	//----- nvinfo : EIATTR_KPARAM_INFO
	.align		4
.L_60:
        /*01ac*/ 	.byte	0x04, 0x17
        /*01ae*/ 	.short	(.L_62 - .L_61)
.L_61:
        /*01b0*/ 	.word	0x00000000
        /*01b4*/ 	.short	0x0000
        /*01b6*/ 	.short	0x0000
        /*01b8*/ 	.byte	0x00, 0xf4, 0x21, 0x00


	//----- nvinfo : EIATTR_MAXREG_COUNT
	.align		4
.L_62:
        /*01bc*/ 	.byte	0x03, 0x1b
        /*01be*/ 	.short	0x0080


	//----- nvinfo : EIATTR_NUM_BARRIERS
	.align		4
        /*01c0*/ 	.byte	0x02, 0x4c
        /*01c2*/ 	.byte	0x01
	.zero		1


	//----- nvinfo : EIATTR_ANNOTATIONS
	.align		4
        /*01c4*/ 	.byte	0x04, 0x55
        /*01c6*/ 	.short	(.L_64 - .L_63)


	//   ....[0]....
.L_63:
        /*01c8*/ 	.word	0x00000001
        /*01cc*/ 	.byte	0x50, 0x01, 0x00, 0x00, 0x01, 0x00, 0x00, 0x00, 0xa0, 0x02, 0x00, 0x00, 0x01, 0x00, 0x00, 0x00
        /* <DEDUP_REMOVED lines=1948> */
        /*7b9c*/ 	.byte	0x00, 0xf7, 0x01, 0x00, 0x01, 0x00, 0x00, 0x00, 0x10, 0xf7, 0x01, 0x00


	//----- nvinfo : EIATTR_MERCURY_ISA_VERSION
	.align		4
.L_64:
        /*7ba8*/ 	.byte	0x03, 0x5f
        /*7baa*/ 	.short	0x0000


	//----- nvinfo : EIATTR_COOP_GROUP_MASK_REGIDS
	.align		4
        /*7bac*/ 	.byte	0x04, 0x29
        /*7bae*/ 	.short	(.L_66 - .L_65)


	//   ....[0]....
.L_65:
        /*7bb0*/ 	.word	0xffffffff


	//   ....[1]....
        /*7bb4*/ 	.word	0xffffffff


	//   ....[2]....
        /*7bb8*/ 	.word	0xffffffff


	//   ....[3]....
        /*7bbc*/ 	.word	0xffffffff


	//   ....[4]....
        /*7bc0*/ 	.word	0xffffffff


	//   ....[5]....
        /*7bc4*/ 	.word	0xffffffff


	//   ....[6]....
        /*7bc8*/ 	.word	0xffffffff


	//   ....[7]....
        /*7bcc*/ 	.word	0xffffffff


	//   ....[8]....
        /*7bd0*/ 	.word	0xffffffff


	//   ....[9]....
        /*7bd4*/ 	.word	0xffffffff


	//   ....[10]....
        /*7bd8*/ 	.word	0xffffffff


	//   ....[11]....
        /*7bdc*/ 	.word	0xffffffff


	//   ....[12]....
        /*7be0*/ 	.word	0xffffffff


	//   ....[13]....
        /*7be4*/ 	.word	0xffffffff


	//   ....[14]....
        /*7be8*/ 	.word	0xffffffff


	//   ....[15]....
        /*7bec*/ 	.word	0xffffffff


	//   ....[16]....
        /*7bf0*/ 	.word	0xffffffff


	//   ....[17]....
        /*7bf4*/ 	.word	0xffffffff


	//   ....[18]....
        /*7bf8*/ 	.word	0xffffffff


	//   ....[19]....
        /*7bfc*/ 	.word	0xffffffff


	//   ....[20]....
        /*7c00*/ 	.word	0xffffffff


	//   ....[21]....
        /*7c04*/ 	.word	0xffffffff


	//   ....[22]....
        /*7c08*/ 	.word	0xffffffff


	//   ....[23]....
        /*7c0c*/ 	.word	0xffffffff


	//   ....[24]....
        /*7c10*/ 	.word	0xffffffff


	//   ....[25]....
        /*7c14*/ 	.word	0xffffffff


	//   ....[26]....
        /*7c18*/ 	.word	0xffffffff


	//   ....[27]....
        /*7c1c*/ 	.word	0xffffffff


	//   ....[28]....
        /*7c20*/ 	.word	0xffffffff


	//   ....[29]....
        /*7c24*/ 	.word	0xffffffff


	//   ....[30]....
        /*7c28*/ 	.word	0xffffffff


	//   ....[31]....
        /*7c2c*/ 	.word	0xffffffff


	//   ....[32]....
        /*7c30*/ 	.word	0xffffffff


	//   ....[33]....
        /*7c34*/ 	.word	0xffffffff


	//   ....[34]....
        /*7c38*/ 	.word	0xffffffff


	//   ....[35]....
        /*7c3c*/ 	.word	0xffffffff


	//   ....[36]....
        /*7c40*/ 	.word	0xffffffff


	//   ....[37]....
        /*7c44*/ 	.word	0xffffffff


	//   ....[38]....
        /*7c48*/ 	.word	0xffffffff


	//   ....[39]....
        /*7c4c*/ 	.word	0xffffffff


	//   ....[40]....
        /*7c50*/ 	.word	0xffffffff


	//   ....[41]....
        /*7c54*/ 	.word	0xffffffff


	//   ....[42]....
        /*7c58*/ 	.word	0xffffffff


	//   ....[43]....
        /*7c5c*/ 	.word	0xffffffff


	//   ....[44]....
        /*7c60*/ 	.word	0xffffffff


	//   ....[45]....
        /*7c64*/ 	.word	0xffffffff


	//   ....[46]....
        /*7c68*/ 	.word	0xffffffff


	//   ....[47]....
        /*7c6c*/ 	.word	0xffffffff


	//   ....[48]....
        /*7c70*/ 	.word	0xffffffff


	//   ....[49]....
        /*7c74*/ 	.word	0xffffffff


	//   ....[50]....
        /*7c78*/ 	.word	0xffffffff


	//   ....[51]....
        /*7c7c*/ 	.word	0xffffffff


	//   ....[52]....
        /*7c80*/ 	.word	0xffffffff


	//   ....[53]....
        /*7c84*/ 	.word	0xffffffff


	//   ....[54]....
        /*7c88*/ 	.word	0xffffffff


	//   ....[55]....
        /*7c8c*/ 	.word	0xffffffff


	//   ....[56]....
        /*7c90*/ 	.word	0xffffffff


	//   ....[57]....
        /*7c94*/ 	.word	0xffffffff


	//   ....[58]....
        /*7c98*/ 	.word	0xffffffff


	//   ....[59]....
        /*7c9c*/ 	.word	0xffffffff


	//   ....[60]....
        /*7ca0*/ 	.word	0xffffffff


	//   ....[61]....
        /*7ca4*/ 	.word	0xffffffff


	//   ....[62]....
        /*7ca8*/ 	.word	0xffffffff


	//   ....[63]....
        /*7cac*/ 	.word	0xffffffff


	//   ....[64]....
        /*7cb0*/ 	.word	0xffffffff


	//   ....[65]....
        /*7cb4*/ 	.word	0xffffffff


	//   ....[66]....
        /*7cb8*/ 	.word	0xffffffff


	//   ....[67]....
        /*7cbc*/ 	.word	0xffffffff


	//   ....[68]....
        /*7cc0*/ 	.word	0xffffffff


	//   ....[69]....
        /*7cc4*/ 	.word	0xffffffff


	//   ....[70]....
        /*7cc8*/ 	.word	0xffffffff


	//   ....[71]....
        /*7ccc*/ 	.word	0xffffffff


	//   ....[72]....
        /*7cd0*/ 	.word	0xffffffff


	//   ....[73]....
        /*7cd4*/ 	.word	0xffffffff


	//   ....[74]....
        /*7cd8*/ 	.word	0xffffffff


	//   ....[75]....
        /*7cdc*/ 	.word	0xffffffff


	//   ....[76]....
        /*7ce0*/ 	.word	0xffffffff


	//   ....[77]....
        /*7ce4*/ 	.word	0xffffffff


	//   ....[78]....
        /*7ce8*/ 	.word	0xffffffff


	//   ....[79]....
        /*7cec*/ 	.word	0xffffffff


	//   ....[80]....
        /*7cf0*/ 	.word	0xffffffff


	//   ....[81]....
        /*7cf4*/ 	.word	0xffffffff


	//   ....[82]....
        /*7cf8*/ 	.word	0xffffffff


	//   ....[83]....
        /*7cfc*/ 	.word	0xffffffff


	//   ....[84]....
        /*7d00*/ 	.word	0xffffffff


	//   ....[85]....
        /*7d04*/ 	.word	0xffffffff


	//   ....[86]....
        /*7d08*/ 	.word	0xffffffff


	//   ....[87]....
        /*7d0c*/ 	.word	0xffffffff


	//   ....[88]....
        /*7d10*/ 	.word	0xffffffff


	//   ....[89]....
        /*7d14*/ 	.word	0xffffffff


	//   ....[90]....
        /*7d18*/ 	.word	0xffffffff


	//   ....[91]....
        /*7d1c*/ 	.word	0xffffffff


	//   ....[92]....
        /*7d20*/ 	.word	0xffffffff


	//   ....[93]....
        /*7d24*/ 	.word	0xffffffff


	//   ....[94]....
        /*7d28*/ 	.word	0xffffffff


	//   ....[95]....
        /*7d2c*/ 	.word	0xffffffff


	//   ....[96]....
        /*7d30*/ 	.word	0xffffffff


	//   ....[97]....
        /*7d34*/ 	.word	0xffffffff


	//   ....[98]....
        /*7d38*/ 	.word	0xffffffff


	//   ....[99]....
        /*7d3c*/ 	.word	0xffffffff


	//   ....[100]....
        /*7d40*/ 	.word	0xffffffff


	//   ....[101]....
        /*7d44*/ 	.word	0xffffffff


	//   ....[102]....
        /*7d48*/ 	.word	0xffffffff


	//   ....[103]....
        /*7d4c*/ 	.word	0xffffffff


	//   ....[104]....
        /*7d50*/ 	.word	0xffffffff


	//   ....[105]....
        /*7d54*/ 	.word	0xffffffff


	//   ....[106]....
        /*7d58*/ 	.word	0xffffffff


	//   ....[107]....
        /*7d5c*/ 	.word	0xffffffff


	//   ....[108]....
        /*7d60*/ 	.word	0xffffffff


	//   ....[109]....
        /*7d64*/ 	.word	0xffffffff


	//   ....[110]....
        /*7d68*/ 	.word	0xffffffff


	//   ....[111]....
        /*7d6c*/ 	.word	0xffffffff


	//   ....[112]....
        /*7d70*/ 	.word	0xffffffff


	//   ....[113]....
        /*7d74*/ 	.word	0xffffffff


	//   ....[114]....
        /*7d78*/ 	.word	0xffffffff


	//   ....[115]....
        /*7d7c*/ 	.word	0xffffffff


	//   ....[116]....
        /*7d80*/ 	.word	0xffffffff


	//   ....[117]....
        /*7d84*/ 	.word	0xffffffff


	//   ....[118]....
        /*7d88*/ 	.word	0xffffffff


	//   ....[119]....
        /*7d8c*/ 	.word	0xffffffff


	//   ....[120]....
        /*7d90*/ 	.word	0xffffffff


	//   ....[121]....
        /*7d94*/ 	.word	0xffffffff


	//   ....[122]....
        /*7d98*/ 	.word	0xffffffff


	//   ....[123]....
        /*7d9c*/ 	.word	0xffffffff


	//   ....[124]....
        /*7da0*/ 	.word	0xffffffff


	//   ....[125]....
        /*7da4*/ 	.word	0xffffffff


	//   ....[126]....
        /*7da8*/ 	.word	0xffffffff


	//   ....[127]....
        /*7dac*/ 	.word	0xffffffff


	//   ....[128]....
        /*7db0*/ 	.word	0xffffffff


	//   ....[129]....
        /*7db4*/ 	.word	0xffffffff


	//   ....[130]....
        /*7db8*/ 	.word	0xffffffff


	//   ....[131]....
        /*7dbc*/ 	.word	0xffffffff


	//   ....[132]....
        /*7dc0*/ 	.word	0xffffffff


	//   ....[133]....
        /*7dc4*/ 	.word	0xffffffff


	//   ....[134]....
        /*7dc8*/ 	.word	0xffffffff


	//   ....[135]....
        /*7dcc*/ 	.word	0xffffffff


	//   ....[136]....
        /*7dd0*/ 	.word	0xffffffff


	//   ....[137]....
        /*7dd4*/ 	.word	0xffffffff


	//   ....[138]....
        /*7dd8*/ 	.word	0xffffffff


	//   ....[139]....
        /*7ddc*/ 	.word	0xffffffff


	//   ....[140]....
        /*7de0*/ 	.word	0xffffffff


	//   ....[141]....
        /*7de4*/ 	.word	0xffffffff


	//   ....[142]....
        /*7de8*/ 	.word	0xffffffff


	//   ....[143]....
        /*7dec*/ 	.word	0xffffffff


	//   ....[144]....
        /*7df0*/ 	.word	0xffffffff


	//   ....[145]....
        /*7df4*/ 	.word	0xffffffff


	//   ....[146]....
        /*7df8*/ 	.word	0xffffffff


	//   ....[147]....
        /*7dfc*/ 	.word	0xffffffff


	//   ....[148]....
        /*7e00*/ 	.word	0xffffffff


	//   ....[149]....
        /*7e04*/ 	.word	0xffffffff


	//   ....[150]....
        /*7e08*/ 	.word	0xffffffff


	//   ....[151]....
        /*7e0c*/ 	.word	0xffffffff


	//   ....[152]....
        /*7e10*/ 	.word	0xffffffff


	//   ....[153]....
        /*7e14*/ 	.word	0xffffffff


	//   ....[154]....
        /*7e18*/ 	.word	0xffffffff


	//   ....[155]....
        /*7e1c*/ 	.word	0xffffffff


	//   ....[156]....
        /*7e20*/ 	.word	0xffffffff


	//   ....[157]....
        /*7e24*/ 	.word	0xffffffff


	//   ....[158]....
        /*7e28*/ 	.word	0xffffffff


	//   ....[159]....
        /*7e2c*/ 	.word	0xffffffff


	//   ....[160]....
        /*7e30*/ 	.word	0xffffffff


	//   ....[161]....
        /*7e34*/ 	.word	0xffffffff


	//   ....[162]....
        /*7e38*/ 	.word	0xffffffff


	//   ....[163]....
        /*7e3c*/ 	.word	0xffffffff


	//   ....[164]....
        /*7e40*/ 	.word	0xffffffff


	//   ....[165]....
        /*7e44*/ 	.word	0xffffffff


	//   ....[166]....
        /*7e48*/ 	.word	0xffffffff


	//   ....[167]....
        /*7e4c*/ 	.word	0xffffffff


	//   ....[168]....
        /*7e50*/ 	.word	0xffffffff


	//   ....[169]....
        /*7e54*/ 	.word	0xffffffff


	//   ....[170]....
        /*7e58*/ 	.word	0xffffffff


	//   ....[171]....
        /*7e5c*/ 	.word	0xffffffff


	//   ....[172]....
        /*7e60*/ 	.word	0xffffffff


	//   ....[173]....
        /*7e64*/ 	.word	0xffffffff


	//   ....[174]....
        /*7e68*/ 	.word	0xffffffff


	//   ....[175]....
        /*7e6c*/ 	.word	0xffffffff


	//   ....[176]....
        /*7e70*/ 	.word	0xffffffff


	//   ....[177]....
        /*7e74*/ 	.word	0xffffffff


	//   ....[178]....
        /*7e78*/ 	.word	0xffffffff


	//   ....[179]....
        /*7e7c*/ 	.word	0xffffffff


	//   ....[180]....
        /*7e80*/ 	.word	0xffffffff


	//   ....[181]....
        /*7e84*/ 	.word	0xffffffff


	//   ....[182]....
        /*7e88*/ 	.word	0xffffffff


	//   ....[183]....
        /*7e8c*/ 	.word	0xffffffff


	//   ....[184]....
        /*7e90*/ 	.word	0xffffffff


	//   ....[185]....
        /*7e94*/ 	.word	0xffffffff


	//   ....[186]....
        /*7e98*/ 	.word	0xffffffff


	//   ....[187]....
        /*7e9c*/ 	.word	0xffffffff


	//   ....[188]....
        /*7ea0*/ 	.word	0xffffffff


	//   ....[189]....
        /*7ea4*/ 	.word	0xffffffff


	//   ....[190]....
        /*7ea8*/ 	.word	0xffffffff


	//   ....[191]....
        /*7eac*/ 	.word	0xffffffff


	//----- nvinfo : EIATTR_COOP_GROUP_INSTR_OFFSETS
	.align		4
.L_66:
        /*7eb0*/ 	.byte	0x04, 0x28
        /*7eb2*/ 	.short	(.L_68 - .L_67)


	//   ....[0]....
.L_67:
        /*7eb4*/ 	.word	0x0004af20


	//   ....[1]....
        /*7eb8*/ 	.word	0x0004af30


	//   ....[2]....
        /*7ebc*/ 	.word	0x0004af40


	//   ....[3]....
        /*7ec0*/ 	.word	0x0004af60


	//   ....[4]....
        /*7ec4*/ 	.word	0x0004af80


	//   ....[5]....
        /*7ec8*/ 	.word	0x0004af90


	//   ....[6]....
        /*7ecc*/ 	.word	0x0004afa0


	//   ....[7]....
        /*7ed0*/ 	.word	0x0004afb0


	//   ....[8]....
        /*7ed4*/ 	.word	0x0004aff0


	//   ....[9]....
        /*7ed8*/ 	.word	0x0004b000


	//   ....[10]....
        /*7edc*/ 	.word	0x0004b010


	//   ....[11]....
        /*7ee0*/ 	.word	0x0004b020


	//   ....[12]....
        /*7ee4*/ 	.word	0x0004b3a0


	//   ....[13]....
        /*7ee8*/ 	.word	0x0004b760


	//   ....[14]....
        /*7eec*/ 	.word	0x0004b780


	//   ....[15]....
        /*7ef0*/ 	.word	0x0004b800


	//   ....[16]....
        /*7ef4*/ 	.word	0x0004b840


	//   ....[17]....
        /*7ef8*/ 	.word	0x0004b860


	//   ....[18]....
        /*7efc*/ 	.word	0x0004b880


	//   ....[19]....
        /*7f00*/ 	.word	0x0004b8e0


	//   ....[20]....
        /*7f04*/ 	.word	0x0004b8f0


	//   ....[21]....
        /*7f08*/ 	.word	0x0004b900


	//   ....[22]....
        /*7f0c*/ 	.word	0x0004b920


	//   ....[23]....
        /*7f10*/ 	.word	0x0004b940


	//   ....[24]....
        /*7f14*/ 	.word	0x0004b960


	//   ....[25]....
        /*7f18*/ 	.word	0x0004b980


	//   ....[26]....
        /*7f1c*/ 	.word	0x0004b9a0


	//   ....[27]....
        /*7f20*/ 	.word	0x0004bac0


	//   ....[28]....
        /*7f24*/ 	.word	0x0004bad0


	//   ....[29]....
        /*7f28*/ 	.word	0x0004bae0


	//   ....[30]....
        /*7f2c*/ 	.word	0x0004baf0


	//   ....[31]....
        /*7f30*/ 	.word	0x0004bb00


	//   ....[32]....
        /*7f34*/ 	.word	0x0004bb10


	//   ....[33]....
        /*7f38*/ 	.word	0x0004bb20


	//   ....[34]....
        /*7f3c*/ 	.word	0x0004be50


	//   ....[35]....
        /*7f40*/ 	.word	0x0004be80


	//   ....[36]....
        /*7f44*/ 	.word	0x0004be90


	//   ....[37]....
        /*7f48*/ 	.word	0x0004bed0


	//   ....[38]....
        /*7f4c*/ 	.word	0x0004bef0


	//   ....[39]....
        /*7f50*/ 	.word	0x0004bf10


	//   ....[40]....
        /*7f54*/ 	.word	0x0004bf30


	//   ....[41]....
        /*7f58*/ 	.word	0x0004bf50


	//   ....[42]....
        /*7f5c*/ 	.word	0x0004bf70


	//   ....[43]....
        /*7f60*/ 	.word	0x0004bf90


	//   ....[44]....
        /*7f64*/ 	.word	0x0004bfb0


	//   ....[45]....
        /*7f68*/ 	.word	0x0004bfd0


	//   ....[46]....
        /*7f6c*/ 	.word	0x0004bff0


	//   ....[47]....
        /*7f70*/ 	.word	0x0004c010


	//   ....[48]....
        /*7f74*/ 	.word	0x0004c030


	//   ....[49]....
        /*7f78*/ 	.word	0x0004c050


	//   ....[50]....
        /*7f7c*/ 	.word	0x0004c080


	//   ....[51]....
        /*7f80*/ 	.word	0x0004c090


	//   ....[52]....
        /*7f84*/ 	.word	0x0004c0a0


	//   ....[53]....
        /*7f88*/ 	.word	0x0004c0b0


	//   ....[54]....
        /*7f8c*/ 	.word	0x0004c0c0


	//   ....[55]....
        /*7f90*/ 	.word	0x0004c0d0


	//   ....[56]....
        /*7f94*/ 	.word	0x0004c0e0


	//   ....[57]....
        /*7f98*/ 	.word	0x0004c0f0


	//   ....[58]....
        /*7f9c*/ 	.word	0x0004c100


	//   ....[59]....
        /*7fa0*/ 	.word	0x0004c110


	//   ....[60]....
        /*7fa4*/ 	.word	0x0004c120


	//   ....[61]....
        /*7fa8*/ 	.word	0x0004c130


	//   ....[62]....
        /*7fac*/ 	.word	0x0004c140


	//   ....[63]....
        /*7fb0*/ 	.word	0x0004c150


	//   ....[64]....
        /*7fb4*/ 	.word	0x0004dd00


	//   ....[65]....
        /*7fb8*/ 	.word	0x0004dd20


	//   ....[66]....
        /*7fbc*/ 	.word	0x0004dd40


	//   ....[67]....
        /*7fc0*/ 	.word	0x0004dd60


	//   ....[68]....
        /*7fc4*/ 	.word	0x0004de00


	//   ....[69]....
        /*7fc8*/ 	.word	0x0004de10


	//   ....[70]....
        /*7fcc*/ 	.word	0x0004de20


	//   ....[71]....
        /*7fd0*/ 	.word	0x0004de30


	//   ....[72]....
        /*7fd4*/ 	.word	0x0004de40


	//   ....[73]....
        /*7fd8*/ 	.word	0x0004de50


	//   ....[74]....
        /*7fdc*/ 	.word	0x0004de60


	//   ....[75]....
        /*7fe0*/ 	.word	0x0004dea0


	//   ....[76]....
        /*7fe4*/ 	.word	0x0004dec0


	//   ....[77]....
        /*7fe8*/ 	.word	0x0004dee0


	//   ....[78]....
        /*7fec*/ 	.word	0x0004df00


	//   ....[79]....
        /*7ff0*/ 	.word	0x0004df20


	//   ....[80]....
        /*7ff4*/ 	.word	0x0004df30


	//   ....[81]....
        /*7ff8*/ 	.word	0x0004df40


	//   ....[82]....
        /*7ffc*/ 	.word	0x0004df80


	//   ....[83]....
        /*8000*/ 	.word	0x0004dfa0


	//   ....[84]....
        /*8004*/ 	.word	0x0004dfc0


	//   ....[85]....
        /*8008*/ 	.word	0x0004dfe0


	//   ....[86]....
        /*800c*/ 	.word	0x0004e000


	//   ....[87]....
        /*8010*/ 	.word	0x0004e010


	//   ....[88]....
        /*8014*/ 	.word	0x0004e020


	//   ....[89]....
        /*8018*/ 	.word	0x0004e070


	//   ....[90]....
        /*801c*/ 	.word	0x0004e090


	//   ....[91]....
        /*8020*/ 	.word	0x0004e0b0


	//   ....[92]....
        /*8024*/ 	.word	0x0004e0d0


	//   ....[93]....
        /*8028*/ 	.word	0x0004e0e0


	//   ....[94]....
        /*802c*/ 	.word	0x0004e0f0


	//   ....[95]....
        /*8030*/ 	.word	0x0004e100


	//   ....[96]....
        /*8034*/ 	.word	0x0004ef70


	//   ....[97]....
        /*8038*/ 	.word	0x0004efb0


	//   ....[98]....
        /*803c*/ 	.word	0x0004f0f0


	//   ....[99]....
        /*8040*/ 	.word	0x0004f260


	//   ....[100]....
        /*8044*/ 	.word	0x0004f290


	//   ....[101]....
        /*8048*/ 	.word	0x0004f2b0


	//   ....[102]....
        /*804c*/ 	.word	0x0004f340


	//   ....[103]....
        /*8050*/ 	.word	0x0004f4b0


	//   ....[104]....
        /*8054*/ 	.word	0x0004f780


	//   ....[105]....
        /*8058*/ 	.word	0x0004f800


	//   ....[106]....
        /*805c*/ 	.word	0x0004f890


	//   ....[107]....
        /*8060*/ 	.word	0x0004f8d0


	//   ....[108]....
        /*8064*/ 	.word	0x0004fa50


	//   ....[109]....
        /*8068*/ 	.word	0x0004fa60


	//   ....[110]....
        /*806c*/ 	.word	0x0004fa80


	//   ....[111]....
        /*8070*/ 	.word	0x0004fd80


	//   ....[112]....
        /*8074*/ 	.word	0x0004fdb0


	//   ....[113]....
        /*8078*/ 	.word	0x0004fdd0


	//   ....[114]....
        /*807c*/ 	.word	0x0004fde0


	//   ....[115]....
        /*8080*/ 	.word	0x0004fdf0


	//   ....[116]....
        /*8084*/ 	.word	0x0004fe90


	//   ....[117]....
        /*8088*/ 	.word	0x000500b0


	//   ....[118]....
        /*808c*/ 	.word	0x00050350


	//   ....[119]....
        /*8090*/ 	.word	0x00050490


	//   ....[120]....
        /*8094*/ 	.word	0x000504b0


	//   ....[121]....
        /*8098*/ 	.word	0x000504c0


	//   ....[122]....
        /*809c*/ 	.word	0x000505e0


	//   ....[123]....
        /*80a0*/ 	.word	0x00050600


	//   ....[124]....
        /*80a4*/ 	.word	0x00050730


	//   ....[125]....
        /*80a8*/ 	.word	0x00050840


	//   ....[126]....
        /*80ac*/ 	.word	0x00050a10


	//   ....[127]....
        /*80b0*/ 	.word	0x00050a90


	//   ....[128]....
        /*80b4*/ 	.word	0x00050aa0


	//   ....[129]....
        /*80b8*/ 	.word	0x00050ab0


	//   ....[130]....
        /*80bc*/ 	.word	0x00050b70


	//   ....[131]....
        /*80c0*/ 	.word	0x00050bb0


	//   ....[132]....
        /*80c4*/ 	.word	0x00050c70


	//   ....[133]....
        /*80c8*/ 	.word	0x00050d20


	//   ....[134]....
        /*80cc*/ 	.word	0x00050d30


	//   ....[135]....
        /*80d0*/ 	.word	0x00050d50


	//   ....[136]....
        /*80d4*/ 	.word	0x00050d60


	//   ....[137]....
        /*80d8*/ 	.word	0x00050d80


	//   ....[138]....
        /*80dc*/ 	.word	0x00050f30


	//   ....[139]....
        /*80e0*/ 	.word	0x00050f40


	//   ....[140]....
        /*80e4*/ 	.word	0x00050f50


	//   ....[141]....
        /*80e8*/ 	.word	0x00050f70


	//   ....[142]....
        /*80ec*/ 	.word	0x00050f80


	//   ....[143]....
        /*80f0*/ 	.word	0x00050f90


	//   ....[144]....
        /*80f4*/ 	.word	0x000510c0


	//   ....[145]....
        /*80f8*/ 	.word	0x000510f0


	//   ....[146]....
        /*80fc*/ 	.word	0x00051100


	//   ....[147]....
        /*8100*/ 	.word	0x00051110


	//   ....[148]....
        /*8104*/ 	.word	0x00051150


	//   ....[149]....
        /*8108*/ 	.word	0x00051170


	//   ....[150]....
        /*810c*/ 	.word	0x00051180


	//   ....[151]....
        /*8110*/ 	.word	0x00051190


	//   ....[152]....
        /*8114*/ 	.word	0x00051210


	//   ....[153]....
        /*8118*/ 	.word	0x00051220


	//   ....[154]....
        /*811c*/ 	.word	0x00051230


	//   ....[155]....
        /*8120*/ 	.word	0x00051270


	//   ....[156]....
        /*8124*/ 	.word	0x00051290


	//   ....[157]....
        /*8128*/ 	.word	0x000512a0


	//   ....[158]....
        /*812c*/ 	.word	0x000512e0


	//   ....[159]....
        /*8130*/ 	.word	0x000512f0


	//   ....[160]....
        /*8134*/ 	.word	0x00053580


	//   ....[161]....
        /*8138*/ 	.word	0x00053600


	//   ....[162]....
        /*813c*/ 	.word	0x00053640


	//   ....[163]....
        /*8140*/ 	.word	0x00053660


	//   ....[164]....
        /*8144*/ 	.word	0x00053700


	//   ....[165]....
        /*8148*/ 	.word	0x00053710


	//   ....[166]....
        /*814c*/ 	.word	0x00053720


	//   ....[167]....
        /*8150*/ 	.word	0x00053730


	//   ....[168]....
        /*8154*/ 	.word	0x00053740


	//   ....[169]....
        /*8158*/ 	.word	0x00053750


	//   ....[170]....
        /*815c*/ 	.word	0x00053770


	//   ....[171]....
        /*8160*/ 	.word	0x00053790


	//   ....[172]....
        /*8164*/ 	.word	0x000537b0


	//   ....[173]....
        /*8168*/ 	.word	0x000537d0


	//   ....[174]....
        /*816c*/ 	.word	0x000537f0


	//   ....[175]....
        /*8170*/ 	.word	0x00053810


	//   ....[176]....
        /*8174*/ 	.word	0x00053820


	//   ....[177]....
        /*8178*/ 	.word	0x00053850


	//   ....[178]....
        /*817c*/ 	.word	0x00053870


	//   ....[179]....
        /*8180*/ 	.word	0x00053890


	//   ....[180]....
        /*8184*/ 	.word	0x000538b0


	//   ....[181]....
        /*8188*/ 	.word	0x000538d0


	//   ....[182]....
        /*818c*/ 	.word	0x000538f0


	//   ....[183]....
        /*8190*/ 	.word	0x00053900


	//   ....[184]....
        /*8194*/ 	.word	0x00053930


	//   ....[185]....
        /*8198*/ 	.word	0x00053950


	//   ....[186]....
        /*819c*/ 	.word	0x00053980


	//   ....[187]....
        /*81a0*/ 	.word	0x000539b0


	//   ....[188]....
        /*81a4*/ 	.word	0x000539c0


	//   ....[189]....
        /*81a8*/ 	.word	0x00053a70


	//   ....[190]....
        /*81ac*/ 	.word	0x00053a80


	//   ....[191]....
        /*81b0*/ 	.word	0x00053a90


	//----- nvinfo : EIATTR_EXIT_INSTR_OFFSETS
	.align		4
.L_68:
        /*81b4*/ 	.byte	0x04, 0x1c
        /*81b6*/ 	.short	(.L_70 - .L_69)


	//   ....[0]....
.L_69:
        /*81b8*/ 	.word	0x00093eb0


	//   ....[1]....
        /*81bc*/ 	.word	0x00093fa0


	//----- nvinfo : EIATTR_REQNTID
	.align		4
.L_70:
        /*81c0*/ 	.byte	0x04, 0x10
        /*81c2*/ 	.short	(.L_72 - .L_71)
.L_71:
        /*81c4*/ 	.word	0x00000200
        /*81c8*/ 	.word	0x00000001
        /*81cc*/ 	.word	0x00000001


	//----- nvinfo : EIATTR_CRS_STACK_SIZE
	.align		4
.L_72:
        /*81d0*/ 	.byte	0x04, 0x1e
        /*81d2*/ 	.short	(.L_74 - .L_73)
.L_73:
        /*81d4*/ 	.word	0x00000000
.L_74:


//--------------------- .nv.callgraph             --------------------------
	.section	.nv.callgraph,"",@"SHT_CUDA_CALLGRAPH"
	.align	4
	.sectionentsize	8
	.align		4
        /*0000*/ 	.word	0x00000000
	.align		4
        /*0004*/ 	.word	0xffffffff
	.align		4
        /*0008*/ 	.word	0x00000000
	.align		4
        /*000c*/ 	.word	0xfffffffe
	.align		4
        /*0010*/ 	.word	0x00000000
	.align		4
        /*0014*/ 	.word	0xfffffffd
	.align		4
        /*0018*/ 	.word	0x00000000
	.align		4
        /*001c*/ 	.word	0xfffffffc


//--------------------- .nv.rel.action            --------------------------
	.section	.nv.rel.action,"",@"SHT_CUDA_RELOCINFO"
	.align	8
	.sectionentsize	8
        /*0000*/ 	.byte	0x73, 0x00, 0x00, 0x00, 0x00, 0x00, 0x00, 0x00, 0x00, 0x00, 0x00, 0x11, 0x25, 0x00, 0x05, 0x36


//--------------------- .nv.constant4             --------------------------
	.section	.nv.constant4,"a",@progbits
	.align	8
	.align		8
.nv.constant4:
        /*0000*/ 	.dword	_$_str


//--------------------- .nv.constant0.attn_fwd    --------------------------
	.section	.nv.constant0.attn_fwd,"a",@progbits
	.sectionflags	@""
	.align	4
.nv.constant0.attn_fwd:
	.zero		488


//--------------------- .text.attn_fwd            --------------------------
	.section	.text.attn_fwd,"ax",@progbits
	.sectioninfo	@"SHI_REGISTERS=32"
	.align	128
        .global         attn_fwd
        .type           attn_fwd,@function
        .size           attn_fwd,(.L_x_69 - attn_fwd)
        .other          attn_fwd,@"STO_CUDA_ENTRY STV_DEFAULT"
attn_fwd:
.text.attn_fwd:
[----:B------:R-:W-:-:S04]  /*0000*/  IMAD.MOV.U32 R1, RZ, RZ, c[0x0][0x28] ;  /* 0x00000a00ff017624 */ /* 0x000fc800078e00ff */
[----:B------:R-:W0:Y:S01]  /*0010*/  S2R R12, SR_TID.X ;  /* 0x00000000000c7919 */ /* 0x000e220000002100 */
[----:B------:R-:W-:Y:S01]  /*0020*/  IADD3 R1, R1, -0x5318, RZ ;  /* 0xfffface801017810 */ /* 0x000fe20007ffe0ff */
[----:B------:R-:W-:Y:S02]  /*0030*/  ULDC.64 UR6, c[0x0][0x118] ;  /* 0x0000460000067ab9 */ /* 0x000fe40000000a00 */
[----:B------:R-:W1:Y:S01]  /*0040*/  S2R R14, SR_CTAID.X ;  /* 0x00000000000e7919 */ /* 0x000e620000002500 */
[----:B0-----:R-:W-:-:S04]  /*0050*/  SHF.R.U32.HI R0, RZ, 0x8, R12 ;  /* 0x00000008ff007819 */ /* 0x001fc8000001160c */
[----:B------:R-:W-:Y:S01]  /*0060*/  SGXT.U32 R2, R0, 0x1 ;  /* 0x000000010002781a */ /* 0x000fe20000000000 */
[----:B------:R-:W-:Y:S01]  /*0070*/  IMAD.MOV.U32 R0, RZ, RZ, c[0x0][0x198] ;  /* 0x00006600ff007624 */ /* 0x000fe200078e00ff */
[C---:B-1----:R-:W-:Y:S02]  /*0080*/  PRMT R14, R12.reuse, 0x6540, R14 ;  /* 0x000065400c0e7816 */ /* 0x042fe4000000000e */
[----:B------:R-:W-:Y:S01]  /*0090*/  LOP3.LUT R12, R12, 0xff, RZ, 0xc0, !PT ;  /* 0x000000ff0c0c7812 */ /* 0x000fe200078ec0ff */
[----:B------:R-:W-:Y:S02]  /*00a0*/  IMAD R11, R2, c[0x0][0x198], RZ ;  /* 0x00006600020b7a24 */ /* 0x000fe400078e02ff */
[----:B------:R-:W-:Y:S02]  /*00b0*/  IMAD R27, R14, c[0x0][0x194], RZ ;  /* 0x000065000e1b7a24 */ /* 0x000fe400078e02ff */
[----:B------:R-:W-:Y:S01]  /*00c0*/  IMAD.SHL.U32 R12, R12, 0x2, RZ ;  /* 0x000000020c0c7824 */ /* 0x000fe200078e00ff */
[----:B------:R-:W-:Y:S01]  /*00d0*/  LEA R13, R0, R11, 0x1 ;  /* 0x0000000b000d7211 */ /* 0x000fe200078e08ff */
[----:B------:R-:W-:-:S02]  /*00e0*/  IMAD.SHL.U32 R26, R27, 0x2, RZ ;  /* 0x000000021b1a7824 */ /* 0x000fc400078e00ff */
[----:B------:R-:W-:-:S04]  /*00f0*/  IMAD.HI R27, R27, 0x2, RZ ;  /* 0x000000021b1b7827 */ /* 0x000fc800078e02ff */
[----:B------:R-:W-:-:S04]  /*0100*/  IMAD R15, R0, 0x2, R13 ;  /* 0x00000002000f7824 */ /* 0x000fc800078e020d */
[----:B------:R-:W-:-:S05]  /*0110*/  IMAD R23, R0, 0x2, R15 ;  /* 0x0000000200177824 */ /* 0x000fca00078e020f */
[----:B------:R-:W-:-:S05]  /*0120*/  LEA R29, R0, R23, 0x1 ;  /* 0x00000017001d7211 */ /* 0x000fca00078e08ff */
[----:B------:R-:W-:-:S04]  /*0130*/  IMAD R21, R0, 0x2, R29 ;  /* 0x0000000200157824 */ /* 0x000fc800078e021d */
[----:B------:R-:W-:Y:S01]  /*0140*/  IMAD R19, R0, 0x2, R21 ;  /* 0x0000000200137824 */ /* 0x000fe200078e0215 */
[----:B------:R0:W-:Y:S04]  /*0150*/  STL [R1+0x1560], R21 ;  /* 0x0015601501007387 */ /* 0x0001e80000100800 */
[----:B------:R-:W1:Y:S01]  /*0160*/  S2R R0, SR_CTAID.Y ;  /* 0x0000000000007919 */ /* 0x000e620000002600 */
[----:B0-----:R-:W-:-:S05]  /*0170*/  MOV R21, c[0x0][0x198] ;  /* 0x0000660000157a02 */ /* 0x001fca0000000f00 */
[----:B------:R-:W-:-:S04]  /*0180*/  IMAD R17, R21, 0x2, R19 ;  /* 0x0000000215117824 */ /* 0x000fc800078e0213 */
[----:B------:R-:W-:-:S05]  /*0190*/  IMAD R16, R21, 0x2, R17 ;  /* 0x0000000215107824 */ /* 0x000fca00078e0211 */
[----:B------:R-:W-:Y:S01]  /*01a0*/  LEA R18, R21, R16, 0x1 ;  /* 0x0000001015127211 */ /* 0x000fe200078e08ff */
[----:B-1----:R-:W-:-:S04]  /*01b0*/  IMAD R0, R0, c[0x0][0x190], RZ ;  /* 0x0000640000007a24 */ /* 0x002fc800078e02ff */
[----:B------:R-:W-:-:S04]  /*01c0*/  IMAD R20, R21, 0x2, R18 ;  /* 0x0000000215147824 */ /* 0x000fc800078e0212 */
[----:B------:R-:W-:-:S05]  /*01d0*/  IMAD R24, R21, 0x2, R20 ;  /* 0x0000000215187824 */ /* 0x000fca00078e0214 */
[----:B------:R-:W-:-:S05]  /*01e0*/  LEA R22, R21, R24, 0x1 ;  /* 0x0000001815167211 */ /* 0x000fca00078e08ff */
        /* <DEDUP_REMOVED lines=11> */
[----:B------:R0:W-:Y:S02]  /*02a0*/  STL [R1], R10 ;  /* 0x0000000a01007387 */ /* 0x0001e40000100800 */
[----:B0-----:R-:W-:-:S05]  /*02b0*/  LEA R10, R21, R10, 0x1 ;  /* 0x0000000a150a7211 */ /* 0x001fca00078e08ff */
[----:B------:R0:W-:Y:S02]  /*02c0*/  STL [R1+0x8], R10 ;  /* 0x0000080a01007387 */ /* 0x0001e40000100800 */
[----:B0-----:R-:W-:-:S05]  /*02d0*/  IMAD R10, R21, 0x2, R10 ;  /* 0x00000002150a7824 */ /* 0x001fca00078e020a */
[----:B------:R0:W-:Y:S02]  /*02e0*/  STL [R1+0x4], R10 ;  /* 0x0000040a01007387 */ /* 0x0001e40000100800 */
[----:B0-----:R-:W-:-:S05]  /*02f0*/  IMAD R10, R21, 0x2, R10 ;  /* 0x00000002150a7824 */ /* 0x001fca00078e020a */
[C---:B------:R-:W-:Y:S01]  /*0300*/  LEA R14, R21.reuse, R10, 0x1 ;  /* 0x0000000a150e7211 */ /* 0x040fe200078e08ff */
[----:B------:R0:W-:Y:S04]  /*0310*/  STL [R1+0xc], R10 ;  /* 0x00000c0a01007387 */ /* 0x0001e80000100800 */
[----:B------:R1:W-:Y:S01]  /*0320*/  STL [R1+0x20], R14 ;  /* 0x0000200e01007387 */ /* 0x0003e20000100800 */
[C---:B0-----:R-:W-:Y:S02]  /*0330*/  IMAD.SHL.U32 R10, R0.reuse, 0x2, RZ ;  /* 0x00000002000a7824 */ /* 0x041fe400078e00ff */
[----:B------:R-:W-:Y:S01]  /*0340*/  IMAD.HI R0, R0, 0x2, RZ ;  /* 0x0000000200007827 */ /* 0x000fe200078e02ff */
[----:B-1----:R-:W-:Y:S02]  /*0350*/  LEA R14, R21, R14, 0x1 ;  /* 0x0000000e150e7211 */ /* 0x002fe400078e08ff */
[----:B------:R-:W-:-:S03]  /*0360*/  IADD3 R26, P0, P1, R26, c[0x0][0x160], R10 ;  /* 0x000058001a1a7a10 */ /* 0x000fc6000791e00a */
[----:B------:R0:W-:Y:S01]  /*0370*/  STL [R1+0x1c], R14 ;  /* 0x00001c0e01007387 */ /* 0x0001e20000100800 */
[----:B------:R-:W-:Y:S02]  /*0380*/  IADD3.X R27, R27, c[0x0][0x164], R0, P0, P1 ;  /* 0x000059001b1b7a10 */ /* 0x000fe400007e2400 */
[----:B------:R-:W-:-:S04]  /*0390*/  LEA R10, P0, R11, R26, 0x1 ;  /* 0x0000001a0b0a7211 */ /* 0x000fc800078008ff */
[----:B------:R-:W-:Y:S01]  /*03a0*/  LEA.HI.X.SX32 R11, R11, R27, 0x1, P0 ;  /* 0x0000001b0b0b7211 */ /* 0x000fe200000f0eff */
[----:B0-----:R-:W-:-:S04]  /*03b0*/  IMAD R14, R21, 0x2, R14 ;  /* 0x00000002150e7824 */ /* 0x001fc800078e020e */
[----:B------:R0:W2:Y:S01]  /*03c0*/  LDG.E.U16 R10, [R10.64] ;  /* 0x000000060a0a7981 */ /* 0x0000a2000c1e1500 */
[----:B------:R-:W-:-:S03]  /*03d0*/  LEA R21, R21, R14, 0x1 ;  /* 0x0000000e15157211 */ /* 0x000fc600078e08ff */
[----:B------:R1:W-:Y:S04]  /*03e0*/  STL [R1+0x24], R14 ;  /* 0x0000240e01007387 */ /* 0x0003e80000100800 */
[----:B-1----:R-:W1:Y:S02]  /*03f0*/  S2R R14, SR_TID.X ;  /* 0x00000000000e7919 */ /* 0x002e640000002100 */
[----:B-1----:R-:W-:-:S04]  /*0400*/  SHF.R.S32.HI R14, RZ, 0x8, R14 ;  /* 0x00000008ff0e7819 */ /* 0x002fc8000001140e */
[----:B------:R-:W-:-:S04]  /*0410*/  SGXT R14, R14, 0x1 ;  /* 0x000000010e0e781a */ /* 0x000fc80000000200 */
[----:B------:R-:W-:Y:S02]  /*0420*/  LOP3.LUT R0, R12, 0x210, R14, 0x78, !PT ;  /* 0x000002100c007812 */ /* 0x000fe400078e780e */
[-C--:B------:R-:W-:Y:S02]  /*0430*/  LEA R12, P1, R13, R26.reuse, 0x1 ;  /* 0x0000001a0d0c7211 */ /* 0x080fe400078208ff */
[----:B------:R-:W-:Y:S01]  /*0440*/  LEA R14, P0, R15, R26, 0x1 ;  /* 0x0000001a0f0e7211 */ /* 0x000fe200078008ff */
[----:B------:R1:W-:Y:S01]  /*0450*/  STL [R1+0x14e0], R0 ;  /* 0x0014e00001007387 */ /* 0x0003e20000100800 */
[----:B------:R-:W-:-:S03]  /*0460*/  LEA.HI.X.SX32 R13, R13, R27, 0x1, P1 ;  /* 0x0000001b0d0d7211 */ /* 0x000fc600008f0eff */
[----:B------:R3:W-:Y:S04]  /*0470*/  STL [R1+0x40], R21 ;  /* 0x0000401501007387 */ /* 0x0007e80000100800 */
[----:B------:R4:W5:Y:S01]  /*0480*/  LDG.E.U16 R12, [R12.64] ;  /* 0x000000060c0c7981 */ /* 0x000962000c1e1500 */
[----:B-1----:R-:W-:-:S04]  /*0490*/  IMAD.MOV.U32 R0, RZ, RZ, c[0x0][0x198] ;  /* 0x00006600ff007624 */ /* 0x002fc800078e00ff */
[----:B---3--:R-:W-:-:S05]  /*04a0*/  IMAD R21, R0, 0x2, R21 ;  /* 0x0000000200157824 */ /* 0x008fca00078e0215 */
[----:B------:R1:W-:Y:S01]  /*04b0*/  STL [R1+0x38], R21 ;  /* 0x0000381501007387 */ /* 0x0003e20000100800 */
[----:B------:R-:W-:-:S06]  /*04c0*/  LEA.HI.X.SX32 R15, R15, R27, 0x1, P0 ;  /* 0x0000001b0f0f7211 */ /* 0x000fcc00000f0eff */
[----:B------:R-:W3:Y:S01]  /*04d0*/  LDG.E.U16 R15, [R14.64] ;  /* 0x000000060e0f7981 */ /* 0x000ee2000c1e1500 */
[----:B-1----:R-:W-:-:S05]  /*04e0*/  LEA R21, R0, R21, 0x1 ;  /* 0x0000001500157211 */ /* 0x002fca00078e08ff */
[C---:B0-----:R-:W-:Y:S01]  /*04f0*/  IMAD R11, R0.reuse, 0x2, R21 ;  /* 0x00000002000b7824 */ /* 0x041fe200078e0215 */
[----:B------:R0:W-:Y:S03]  /*0500*/  STL [R1+0x48], R21 ;  /* 0x0000481501007387 */ /* 0x0001e60000100800 */
[----:B----4-:R-:W-:Y:S01]  /*0510*/  IMAD.MOV.U32 R13, RZ, RZ, R11 ;  /* 0x000000ffff0d7224 */ /* 0x010fe200078e000b */
[----:B0-----:R-:W4:Y:S04]  /*0520*/  LDL.LU R21, [R1+0x1560] ;  /* 0x0015600001157983 */ /* 0x001f280000300800 */
[----:B------:R0:W-:Y:S02]  /*0530*/  STL [R1+0x60], R11 ;  /* 0x0000600b01007387 */ /* 0x0001e40000100800 */
[----:B0-----:R-:W-:-:S05]  /*0540*/  LEA R11, R0, R13, 0x1 ;  /* 0x0000000d000b7211 */ /* 0x001fca00078e08ff */
[----:B------:R-:W-:Y:S01]  /*0550*/  IMAD.MOV.U32 R13, RZ, RZ, R11 ;  /* 0x000000ffff0d7224 */ /* 0x000fe200078e000b */
[----:B--2---:R0:W-:Y:S02]  /*0560*/  STL [R1+0x4b8], R10 ;  /* 0x0004b80a01007387 */ /* 0x0041e40000100800 */
[C---:B0-----:R-:W-:Y:S02]  /*0570*/  LEA R10, P0, R23.reuse, R26, 0x1 ;  /* 0x0000001a170a7211 */ /* 0x041fe400078008ff */
[----:B-----5:R-:W-:Y:S04]  /*0580*/  STL [R1+0x4b4], R12 ;  /* 0x0004b40c01007387 */ /* 0x020fe80000100800 */
[----:B------:R0:W-:Y:S02]  /*0590*/  STL [R1+0x54], R11 ;  /* 0x0000540b01007387 */ /* 0x0001e40000100800 */
[----:B0-----:R-:W-:-:S06]  /*05a0*/  LEA.HI.X.SX32 R11, R23, R27, 0x1, P0 ;  /* 0x0000001b170b7211 */ /* 0x001fcc00000f0eff */
[----:B------:R0:W2:Y:S01]  /*05b0*/  LDG.E.U16 R11, [R10.64] ;  /* 0x000000060a0b7981 */ /* 0x0000a2000c1e1500 */
[----:B------:R-:W-:Y:S01]  /*05c0*/  LEA R12, P1, R29, R26, 0x1 ;  /* 0x0000001a1d0c7211 */ /* 0x000fe200078208ff */
[----:B------:R-:W-:-:S03]  /*05d0*/  IMAD R23, R0, 0x2, R13 ;  /* 0x0000000200177824 */ /* 0x000fc600078e020d */
[----:B------:R-:W-:-:S06]  /*05e0*/  LEA.HI.X.SX32 R13, R29, R27, 0x1, P1 ;  /* 0x0000001b1d0d7211 */ /* 0x000fcc00008f0eff */
[----:B------:R1:W5:Y:S04]  /*05f0*/  LDG.E.U16 R13, [R12.64] ;  /* 0x000000060c0d7981 */ /* 0x000368000c1e1500 */
[----:B---3--:R-:W-:Y:S04]  /*0600*/  STL [R1+0x4b0], R15 ;  /* 0x0004b00f01007387 */ /* 0x008fe80000100800 */
[----:B------:R3:W-:Y:S01]  /*0610*/  STL [R1+0xcc], R23 ;  /* 0x0000cc1701007387 */ /* 0x0007e20000100800 */
[----:B----4-:R-:W-:Y:S02]  /*0620*/  LEA R14, P0, R21, R26, 0x1 ;  /* 0x0000001a150e7211 */ /* 0x010fe400078008ff */
[----:B---3--:R-:W-:-:S02]  /*0630*/  LEA R23, R0, R23, 0x1 ;  /* 0x0000001700177211 */ /* 0x008fc400078e08ff */
[----:B------:R-:W-:-:S03]  /*0640*/  LEA.HI.X.SX32 R15, R21, R27, 0x1, P0 ;  /* 0x0000001b150f7211 */ /* 0x000fc600000f0eff */
[----:B------:R-:W-:Y:S01]  /*0650*/  IMAD R29, R0, 0x2, R23 ;  /* 0x00000002001d7824 */ /* 0x000fe200078e0217 */
[----:B0-----:R-:W-:-:S03]  /*0660*/  LEA R10, P0, R19, R26, 0x1 ;  /* 0x0000001a130a7211 */ /* 0x001fc600078008ff */
[----:B------:R-:W-:Y:S01]  /*0670*/  IMAD R21, R0, 0x2, R29 ;  /* 0x0000000200157824 */ /* 0x000fe200078e021d */
[----:B--2---:R0:W-:Y:S04]  /*0680*/  STL [R1+0x4ac], R11 ;  /* 0x0004ac0b01007387 */ /* 0x0041e80000100800 */
[----:B------:R2:W-:Y:S01]  /*0690*/  STL [R1+0x5c], R29 ;  /* 0x00005c1d01007387 */ /* 0x0005e20000100800 */
[----:B0-----:R-:W-:-:S03]  /*06a0*/  LEA.HI.X.SX32 R11, R19, R27, 0x1, P0 ;  /* 0x0000001b130b7211 */ /* 0x001fc600000f0eff */
[----:B--2---:R0:W2:Y:S01]  /*06b0*/  LDG.E.U16 R29, [R14.64] ;  /* 0x000000060e1d7981 */ /* 0x0040a2000c1e1500 */
[----:B------:R-:W-:-:S03]  /*06c0*/  LEA R19, R0, R21, 0x1 ;  /* 0x0000001500137211 */ /* 0x000fc600078e08ff */
[----:B------:R3:W-:Y:S04]  /*06d0*/  STL [R1+0x50], R21 ;  /* 0x0000501501007387 */ /* 0x0007e80000100800 */
[----:B---3--:R3:W4:Y:S01]  /*06e0*/  LDG.E.U16 R21, [R10.64] ;  /* 0x000000060a157981 */ /* 0x008722000c1e1500 */
[----:B-1----:R-:W-:-:S03]  /*06f0*/  LEA R12, P0, R17, R26, 0x1 ;  /* 0x0000001a110c7211 */ /* 0x002fc600078008ff */
[----:B-----5:R1:W-:Y:S04]  /*0700*/  STL [R1+0x4a8], R13 ;  /* 0x0004a80d01007387 */ /* 0x0203e80000100800 */
[----:B------:R5:W-:Y:S01]  /*0710*/  STL [R1+0xc4], R19 ;  /* 0x0000c41301007387 */ /* 0x000be20000100800 */
[----:B-1----:R-:W-:Y:S01]  /*0720*/  LEA.HI.X.SX32 R13, R17, R27, 0x1, P0 ;  /* 0x0000001b110d7211 */ /* 0x002fe200000f0eff */
[----:B-----5:R-:W-:-:S04]  /*0730*/  IMAD R19, R0, 0x2, R19 ;  /* 0x0000000200137824 */ /* 0x020fc800078e0213 */
[----:B------:R-:W-:Y:S01]  /*0740*/  IMAD R17, R0, 0x2, R19 ;  /* 0x0000000200117824 */ /* 0x000fe200078e0213 */
[----:B------:R1:W-:Y:S04]  /*0750*/  STL [R1+0x4c], R19 ;  /* 0x00004c1301007387 */ /* 0x0003e80000100800 */
[----:B-1----:R1:W5:Y:S01]  /*0760*/  LDG.E.U16 R19, [R12.64] ;  /* 0x000000060c137981 */ /* 0x002362000c1e1500 */
[----:B0-----:R-:W-:-:S04]  /*0770*/  LEA R14, P1, R16, R26, 0x1 ;  /* 0x0000001a100e7211 */ /* 0x001fc800078208ff */
[----:B------:R-:W-:Y:S02]  /*0780*/  LEA.HI.X.SX32 R15, R16, R27, 0x1, P1 ;  /* 0x0000001b100f7211 */ /* 0x000fe400008f0eff */
[----:B------:R-:W-:Y:S01]  /*0790*/  LEA R16, R0, R17, 0x1 ;  /* 0x0000001100107211 */ /* 0x000fe200078e08ff */
[----:B------:R-:W-:Y:S04]  /*07a0*/  STL [R1+0x58], R17 ;  /* 0x0000581101007387 */ /* 0x000fe80000100800 */
[----:B------:R0:W-:Y:S01]  /*07b0*/  STL [R1+0x44], R16 ;  /* 0x0000441001007387 */ /* 0x0001e20000100800 */
[----:B---3--:R-:W-:Y:S01]  /*07c0*/  LEA R10, P0, R18, R26, 0x1 ;  /* 0x0000001a120a7211 */ /* 0x008fe200078008ff */
[----:B0-----:R-:W-:-:S03]  /*07d0*/  IMAD R16, R0, 0x2, R16 ;  /* 0x0000000200107824 */ /* 0x001fc600078e0210 */
[----:B------:R-:W-:Y:S02]  /*07e0*/  LEA.HI.X.SX32 R11, R18, R27, 0x1, P0 ;  /* 0x0000001b120b7211 */ /* 0x000fe400000f0eff */
[----:B-1----:R-:W-:-:S04]  /*07f0*/  LEA R12, P0, R20, R26, 0x1 ;  /* 0x0000001a140c7211 */ /* 0x002fc800078008ff */
[----:B------:R-:W-:-:S05]  /*0800*/  LEA.HI.X.SX32 R13, R20, R27, 0x1, P0 ;  /* 0x0000001b140d7211 */ /* 0x000fca00000f0eff */
[----:B------:R0:W3:Y:S04]  /*0810*/  LDG.E.U16 R18, [R12.64] ;  /* 0x000000060c127981 */ /* 0x0000e8000c1e1500 */
[----:B--2---:R1:W-:Y:S04]  /*0820*/  STL [R1+0x4a4], R29 ;  /* 0x0004a41d01007387 */ /* 0x0043e80000100800 */
[----:B------:R2:W-:Y:S04]  /*0830*/  STL [R1+0xc8], R16 ;  /* 0x0000c81001007387 */ /* 0x0005e80000100800 */
[----:B-1----:R1:W3:Y:S01]  /*0840*/  LDG.E.U16 R29, [R14.64] ;  /* 0x000000060e1d7981 */ /* 0x0022e2000c1e1500 */
[----:B--2---:R-:W-:-:S03]  /*0850*/  IMAD R16, R0, 0x2, R16 ;  /* 0x0000000200107824 */ /* 0x004fc600078e0210 */
[----:B----4-:R2:W-:Y:S04]  /*0860*/  STL [R1+0x4a0], R21 ;  /* 0x0004a01501007387 */ /* 0x0105e80000100800 */
[----:B------:R4:W-:Y:S04]  /*0870*/  STL [R1+0x3c], R16 ;  /* 0x00003c1001007387 */ /* 0x0009e80000100800 */
[----:B--2---:R2:W3:Y:S01]  /*0880*/  LDG.E.U16 R21, [R10.64] ;  /* 0x000000060a157981 */ /* 0x0044e2000c1e1500 */
[----:B----4-:R-:W-:Y:S02]  /*0890*/  LEA R16, R0, R16, 0x1 ;  /* 0x0000001000107211 */ /* 0x010fe400078e08ff */
[----:B--2---:R-:W-:-:S03]  /*08a0*/  LEA R10, P0, R24, R26, 0x1 ;  /* 0x0000001a180a7211 */ /* 0x004fc600078008ff */
[----:B------:R2:W-:Y:S01]  /*08b0*/  STL [R1+0x64], R16 ;  /* 0x0000641001007387 */ /* 0x0005e20000100800 */
[-C--:B-1----:R-:W-:Y:S02]  /*08c0*/  LEA R14, P1, R22, R26.reuse, 0x1 ;  /* 0x0000001a160e7211 */ /* 0x082fe400078208ff */
[-C--:B------:R-:W-:Y:S02]  /*08d0*/  LEA.HI.X.SX32 R11, R24, R27.reuse, 0x1, P0 ;  /* 0x0000001b180b7211 */ /* 0x080fe400000f0eff */
[----:B0-----:R-:W-:Y:S01]  /*08e0*/  LEA R12, P0, R2, R26, 0x1 ;  /* 0x0000001a020c7211 */ /* 0x001fe200078008ff */
[----:B--2---:R-:W-:Y:S01]  /*08f0*/  IMAD R16, R0, 0x2, R16 ;  /* 0x0000000200107824 */ /* 0x004fe200078e0210 */
[-C--:B------:R-:W-:Y:S01]  /*0900*/  LEA.HI.X.SX32 R15, R22, R27.reuse, 0x1, P1 ;  /* 0x0000001b160f7211 */ /* 0x080fe200008f0eff */
[----:B------:R0:W2:Y:S01]  /*0910*/  LDG.E.U16 R17, [R10.64] ;  /* 0x000000060a117981 */ /* 0x0000a2000c1e1500 */
[----:B------:R-:W-:-:S03]  /*0920*/  LEA.HI.X.SX32 R13, R2, R27, 0x1, P0 ;  /* 0x0000001b020d7211 */ /* 0x000fc600000f0eff */
[----:B------:R1:W-:Y:S04]  /*0930*/  STL [R1+0x34], R16 ;  /* 0x0000341001007387 */ /* 0x0003e80000100800 */
[----:B------:R4:W2:Y:S01]  /*0940*/  LDG.E.U16 R20, [R14.64] ;  /* 0x000000060e147981 */ /* 0x0008a2000c1e1500 */
[----:B-1----:R-:W-:-:S05]  /*0950*/  IMAD R16, R0, 0x2, R16 ;  /* 0x0000000200107824 */ /* 0x002fca00078e0210 */
[----:B------:R-:W-:Y:S04]  /*0960*/  STL [R1+0xc0], R16 ;  /* 0x0000c01001007387 */ /* 0x000fe80000100800 */
[----:B-----5:R1:W-:Y:S04]  /*0970*/  STL [R1+0x49c], R19 ;  /* 0x00049c1301007387 */ /* 0x0203e80000100800 */
[----:B-1----:R1:W5:Y:S01]  /*0980*/  LDG.E.U16 R19, [R12.64] ;  /* 0x000000060c137981 */ /* 0x002362000c1e1500 */
[----:B------:R-:W-:Y:S02]  /*0990*/  LEA R16, R0, R16, 0x1 ;  /* 0x0000001000107211 */ /* 0x000fe400078e08ff */
[----:B------:R-:W-:-:S03]  /*09a0*/  LEA R2, P0, R3, R26, 0x1 ;  /* 0x0000001a03027211 */ /* 0x000fc600078008ff */
[----:B------:R1:W-:Y:S01]  /*09b0*/  STL [R1+0x2c], R16 ;  /* 0x00002c1001007387 */ /* 0x0003e20000100800 */
[----:B------:R-:W-:Y:S02]  /*09c0*/  LEA.HI.X.SX32 R3, R3, R27, 0x1, P0 ;  /* 0x0000001b03037211 */ /* 0x000fe400000f0eff */
[----:B0-----:R-:W-:Y:S01]  /*09d0*/  LEA R10, P0, R4, R26, 0x1 ;  /* 0x0000001a040a7211 */ /* 0x001fe200078008ff */
[----:B-1----:R-:W-:-:S04]  /*09e0*/  IMAD R16, R0, 0x2, R16 ;  /* 0x0000000200107824 */ /* 0x002fc800078e0210 */
[----:B----4-:R-:W-:Y:S01]  /*09f0*/  IMAD R14, R0, 0x2, R16 ;  /* 0x00000002000e7824 */ /* 0x010fe200078e0210 */
[----:B------:R0:W-:Y:S01]  /*0a00*/  STL [R1+0x30], R16 ;  /* 0x0000301001007387 */ /* 0x0001e20000100800 */
[C---:B------:R-:W-:Y:S02]  /*0a10*/  LEA R12, P1, R5.reuse, R26, 0x1 ;  /* 0x0000001a050c7211 */ /* 0x040fe400078208ff */
[-C--:B------:R-:W-:Y:S01]  /*0a20*/  LEA.HI.X.SX32 R11, R4, R27.reuse, 0x1, P0 ;  /* 0x0000001b040b7211 */ /* 0x080fe200000f0eff */
[----:B0-----:R0:W4:Y:S01]  /*0a30*/  LDG.E.U16 R16, [R2.64] ;  /* 0x0000000602107981 */ /* 0x001122000c1e1500 */
[----:B------:R-:W-:-:S03]  /*0a40*/  LEA.HI.X.SX32 R13, R5, R27, 0x1, P1 ;  /* 0x0000001b050d7211 */ /* 0x000fc600008f0eff */
[----:B------:R1:W4:Y:S01]  /*0a50*/  LDG.E.U16 R15, [R10.64] ;  /* 0x000000060a0f7981 */ /* 0x000322000c1e1500 */
[----:B0-----:R-:W-:-:S03]  /*0a60*/  LEA R2, P0, R6, R26, 0x1 ;  /* 0x0000001a06027211 */ /* 0x001fc600078008ff */
[----:B-1----:R0:W4:Y:S01]  /*0a70*/  LDG.E.U16 R11, [R12.64] ;  /* 0x000000060c0b7981 */ /* 0x002122000c1e1500 */
[----:B------:R-:W-:-:S05]  /*0a80*/  LEA.HI.X.SX32 R3, R6, R27, 0x1, P0 ;  /* 0x0000001b06037211 */ /* 0x000fca00000f0eff */
[----:B0-----:R0:W4:Y:S02]  /*0a90*/  LDG.E.U16 R13, [R2.64] ;  /* 0x00000006020d7981 */ /* 0x001124000c1e1500 */
[----:B0-----:R-:W-:-:S04]  /*0aa0*/  LEA R2, P1, R9, R26, 0x1 ;  /* 0x0000001a09027211 */ /* 0x001fc800078208ff */
[----:B------:R-:W-:Y:S01]  /*0ab0*/  LEA.HI.X.SX32 R3, R9, R27, 0x1, P1 ;  /* 0x0000001b09037211 */ /* 0x000fe200008f0eff */
[----:B---3--:R-:W-:Y:S04]  /*0ac0*/  STL [R1+0x498], R29 ;  /* 0x0004981d01007387 */ /* 0x008fe80000100800 */
[----:B------:R0:W-:Y:S02]  /*0ad0*/  STL [R1+0x28], R14 ;  /* 0x0000280e01007387 */ /* 0x0001e40000100800 */
[C---:B0-----:R-:W-:Y:S02]  /*0ae0*/  LEA R14, R0.reuse, R14, 0x1 ;  /* 0x0000000e000e7211 */ /* 0x041fe400078e08ff */
[----:B------:R-:W-:Y:S03]  /*0af0*/  STL [R1+0x494], R21 ;  /* 0x0004941501007387 */ /* 0x000fe60000100800 */
[C---:B------:R-:W-:Y:S01]  /*0b00*/  IMAD R4, R0.reuse, 0x2, R14 ;  /* 0x0000000200047824 */ /* 0x040fe200078e020e */
[----:B------:R0:W-:Y:S04]  /*0b10*/  STL [R1+0xbc], R14 ;  /* 0x0000bc0e01007387 */ /* 0x0001e80000100800 */
[----:B------:R1:W-:Y:S01]  /*0b20*/  STL [R1+0x490], R18 ;  /* 0x0004901201007387 */ /* 0x0003e20000100800 */
[----:B0-----:R-:W-:-:S03]  /*0b30*/  IMAD R14, R0, 0x2, R4 ;  /* 0x00000002000e7824 */ /* 0x001fc600078e0204 */
[----:B------:R0:W-:Y:S02]  /*0b40*/  STL [R1+0x14], R4 ;  /* 0x0000140401007387 */ /* 0x0001e40000100800 */
[C---:B------:R-:W-:Y:S02]  /*0b50*/  LEA R6, R0.reuse, R14, 0x1 ;  /* 0x0000000e00067211 */ /* 0x040fe400078e08ff */
[----:B-1----:R-:W3:Y:S04]  /*0b60*/  LDL.LU R18, [R1] ;  /* 0x0000000001127983 */ /* 0x002ee80000300800 */
[----:B------:R-:W-:Y:S01]  /*0b70*/  STL [R1+0x18], R14 ;  /* 0x0000180e01007387 */ /* 0x000fe20000100800 */
[----:B0-----:R-:W-:Y:S01]  /*0b80*/  LEA R4, P0, R7, R26, 0x1 ;  /* 0x0000001a07047211 */ /* 0x001fe200078008ff */
[----:B------:R-:W-:-:S02]  /*0b90*/  IMAD R10, R0, 0x2, R6 ;  /* 0x00000002000a7824 */ /* 0x000fc400078e0206 */
[----:B--2---:R0:W-:Y:S01]  /*0ba0*/  STL [R1+0x48c], R17 ;  /* 0x00048c1101007387 */ /* 0x0041e20000100800 */
[----:B------:R-:W-:-:S05]  /*0bb0*/  LEA.HI.X.SX32 R5, R7, R27, 0x1, P0 ;  /* 0x0000001b07057211 */ /* 0x000fca00000f0eff */
[----:B------:R1:W2:Y:S04]  /*0bc0*/  LDG.E.U16 R12, [R4.64] ;  /* 0x00000006040c7981 */ /* 0x0002a8000c1e1500 */
[----:B0-----:R-:W2:Y:S04]  /*0bd0*/  LDL.LU R17, [R1+0x8] ;  /* 0x0000080001117983 */ /* 0x001ea80000300800 */
[----:B------:R0:W-:Y:S04]  /*0be0*/  STL [R1+0x10], R6 ;  /* 0x0000100601007387 */ /* 0x0001e80000100800 */
[----:B------:R-:W-:Y:S04]  /*0bf0*/  STL [R1+0x488], R20 ;  /* 0x0004881401007387 */ /* 0x000fe80000100800 */
[----:B------:R1:W2:Y:S01]  /*0c00*/  LDG.E.U16 R14, [R2.64] ;  /* 0x00000006020e7981 */ /* 0x0002a2000c1e1500 */
[----:B0-----:R-:W-:-:S03]  /*0c10*/  LEA R6, P0, R8, R26, 0x1 ;  /* 0x0000001a08067211 */ /* 0x001fc600078008ff */
[----:B------:R-:W-:Y:S01]  /*0c20*/  STL [R1+0xb4], R10 ;  /* 0x0000b40a01007387 */ /* 0x000fe20000100800 */
[----:B------:R-:W-:-:S03]  /*0c30*/  LEA.HI.X.SX32 R7, R8, R27, 0x1, P0 ;  /* 0x0000001b08077211 */ /* 0x000fc600000f0eff */
[----:B-----5:R0:W-:Y:S04]  /*0c40*/  STL [R1+0x484], R19 ;  /* 0x0004841301007387 */ /* 0x0201e80000100800 */
[----:B------:R5:W2:Y:S04]  /*0c50*/  LDG.E.U16 R9, [R6.64] ;  /* 0x0000000606097981 */ /* 0x000aa8000c1e1500 */
[----:B0-----:R-:W2:Y:S01]  /*0c60*/  LDL.LU R19, [R1+0x4] ;  /* 0x0000040001137983 */ /* 0x001ea20000300800 */
[----:B------:R-:W-:-:S03]  /*0c70*/  IMAD R29, R0, 0x2, R10 ;  /* 0x00000002001d7824 */ /* 0x000fc600078e020a */
[----:B------:R-:W2:Y:S02]  /*0c80*/  LDL.LU R21, [R1+0xc] ;  /* 0x00000c0001157983 */ /* 0x000ea40000300800 */
[----:B------:R-:W-:Y:S02]  /*0c90*/  LEA R24, R0, R29, 0x1 ;  /* 0x0000001d00187211 */ /* 0x000fe400078e08ff */
[----:B------:R-:W-:Y:S01]  /*0ca0*/  STL [R1+0x1548], R29 ;  /* 0x0015481d01007387 */ /* 0x000fe20000100800 */
[----:B-1----:R-:W-:-:S03]  /*0cb0*/  LEA R4, P0, R28, R26, 0x1 ;  /* 0x0000001a1c047211 */ /* 0x002fc600078008ff */
[----:B----4-:R0:W-:Y:S01]  /*0cc0*/  STL [R1+0x480], R16 ;  /* 0x0004801001007387 */ /* 0x0101e20000100800 */
[----:B------:R-:W-:-:S03]  /*0cd0*/  LEA.HI.X.SX32 R5, R28, R27, 0x1, P0 ;  /* 0x0000001b1c057211 */ /* 0x000fc600000f0eff */
[----:B------:R-:W-:Y:S01]  /*0ce0*/  STL [R1+0x1544], R24 ;  /* 0x0015441801007387 */ /* 0x000fe20000100800 */
[----:B0-----:R-:W-:-:S03]  /*0cf0*/  IMAD R16, R0, 0x2, R24 ;  /* 0x0000000200107824 */ /* 0x001fc600078e0218 */
[----:B------:R-:W-:Y:S01]  /*0d00*/  STL [R1+0x47c], R15 ;  /* 0x00047c0f01007387 */ /* 0x000fe20000100800 */
[----:B------:R-:W-:-:S03]  /*0d10*/  IMAD R8, R0, 0x2, R16 ;  /* 0x0000000200087824 */ /* 0x000fc600078e0210 */
[----:B------:R-:W-:Y:S04]  /*0d20*/  STL [R1+0x1540], R16 ;  /* 0x0015401001007387 */ /* 0x000fe80000100800 */
[----:B------:R-:W4:Y:S04]  /*0d30*/  LDL.LU R28, [R1+0x20] ;  /* 0x00002000011c7983 */ /* 0x000f280000300800 */
[----:B------:R0:W-:Y:S04]  /*0d40*/  STL [R1+0xb8], R8 ;  /* 0x0000b80801007387 */ /* 0x0001e80000100800 */
[----:B------:R-:W-:Y:S01]  /*0d50*/  STL [R1+0x478], R11 ;  /* 0x0004780b01007387 */ /* 0x000fe20000100800 */
[----:B-----5:R-:W-:-:S03]  /*0d60*/  LEA R6, P0, R25, R26, 0x1 ;  /* 0x0000001a19067211 */ /* 0x020fc600078008ff */
[----:B------:R-:W5:Y:S01]  /*0d70*/  LDL.LU R22, [R1+0x1c] ;  /* 0x00001c0001167983 */ /* 0x000f620000300800 */
[C---:B0-----:R-:W-:Y:S02]  /*0d80*/  LEA R8, R0.reuse, R8, 0x1 ;  /* 0x0000000800087211 */ /* 0x041fe400078e08ff */
[----:B------:R-:W-:Y:S01]  /*0d90*/  LEA.HI.X.SX32 R7, R25, R27, 0x1, P0 ;  /* 0x0000001b19077211 */ /* 0x000fe200000f0eff */
[----:B------:R0:W5:Y:S02]  /*0da0*/  LDG.E.U16 R15, [R4.64] ;  /* 0x00000006040f7981 */ /* 0x000164000c1e1500 */
[C---:B------:R-:W-:Y:S02]  /*0db0*/  IMAD R25, R0.reuse, 0x2, R8 ;  /* 0x0000000200197824 */ /* 0x040fe400078e0208 */
[----:B------:R-:W5:Y:S04]  /*0dc0*/  LDL.LU R24, [R1+0x24] ;  /* 0x0000240001187983 */ /* 0x000f680000300800 */
[----:B------:R-:W-:Y:S01]  /*0dd0*/  STL [R1+0x474], R13 ;  /* 0x0004740d01007387 */ /* 0x000fe20000100800 */
[----:B0-----:R-:W-:-:S03]  /*0de0*/  IMAD R5, R0, 0x2, R25 ;  /* 0x0000000200057824 */ /* 0x001fc600078e0219 */
[----:B------:R0:W-:Y:S04]  /*0df0*/  STL [R1+0x154c], R8 ;  /* 0x00154c0801007387 */ /* 0x0001e80000100800 */
[----:B------:R-:W-:Y:S01]  /*0e00*/  STL [R1+0x1550], R25 ;  /* 0x0015501901007387 */ /* 0x000fe20000100800 */
[----:B------:R-:W-:-:S03]  /*0e10*/  LEA R4, R0, R5, 0x1 ;  /* 0x0000000500047211 */ /* 0x000fc600078e08ff */
[----:B0-----:R0:W5:Y:S01]  /*0e20*/  LDG.E.U16 R8, [R6.64] ;  /* 0x0000000606087981 */ /* 0x001162000c1e1500 */
[----:B---3--:R-:W-:-:S04]  /*0e30*/  LEA R10, P0, R18, R26, 0x1 ;  /* 0x0000001a120a7211 */ /* 0x008fc800078008ff */
[----:B------:R-:W-:-:S05]  /*0e40*/  LEA.HI.X.SX32 R11, R18, R27, 0x1, P0 ;  /* 0x0000001b120b7211 */ /* 0x000fca00000f0eff */
[----:B------:R1:W3:Y:S04]  /*0e50*/  LDG.E.U16 R16, [R10.64] ;  /* 0x000000060a107981 */ /* 0x0002e8000c1e1500 */
[----:B--2---:R2:W-:Y:S01]  /*0e60*/  STL [R1+0x470], R12 ;  /* 0x0004700c01007387 */ /* 0x0045e20000100800 */
[----:B------:R-:W-:-:S03]  /*0e70*/  LEA R2, P1, R17, R26, 0x1 ;  /* 0x0000001a11027211 */ /* 0x000fc600078208ff */
[----:B------:R-:W3:Y:S01]  /*0e80*/  LDL.LU R29, [R1+0x40] ;  /* 0x00004000011d7983 */ /* 0x000ee20000300800 */
[----:B------:R-:W-:-:S03]  /*0e90*/  LEA.HI.X.SX32 R3, R17, R27, 0x1, P1 ;  /* 0x0000001b11037211 */ /* 0x000fc600008f0eff */
[----:B------:R-:W3:Y:S04]  /*0ea0*/  LDL.LU R20, [R1+0x38] ;  /* 0x0000380001147983 */ /* 0x000ee80000300800 */
[----:B------:R-:W-:Y:S04]  /*0eb0*/  STL [R1+0x1554], R5 ;  /* 0x0015540501007387 */ /* 0x000fe80000100800 */
[----:B------:R0:W-:Y:S01]  /*0ec0*/  STL [R1+0x46c], R9 ;  /* 0x00046c0901007387 */ /* 0x0001e20000100800 */
[----:B--2---:R-:W-:-:S03]  /*0ed0*/  LEA R12, P0, R19, R26, 0x1 ;  /* 0x0000001a130c7211 */ /* 0x004fc600078008ff */
[----:B------:R2:W-:Y:S01]  /*0ee0*/  STL [R1+0xb0], R4 ;  /* 0x0000b00401007387 */ /* 0x0005e20000100800 */
[----:B------:R-:W-:Y:S01]  /*0ef0*/  LEA.HI.X.SX32 R13, R19, R27, 0x1, P0 ;  /* 0x0000001b130d7211 */ /* 0x000fe200000f0eff */
[----:B0-----:R-:W-:Y:S02]  /*0f00*/  IMAD R9, R0, 0x2, R4 ;  /* 0x0000000200097824 */ /* 0x001fe400078e0204 */
[----:B------:R-:W3:Y:S04]  /*0f10*/  LDL.LU R19, [R1+0x48] ;  /* 0x0000480001137983 */ /* 0x000ee80000300800 */
[----:B------:R5:W3:Y:S04]  /*0f20*/  LDG.E.U16 R5, [R12.64] ;  /* 0x000000060c057981 */ /* 0x000ae8000c1e1500 */
[----:B--2---:R0:W2:Y:S01]  /*0f30*/  LDG.E.U16 R4, [R2.64] ;  /* 0x0000000602047981 */ /* 0x0040a2000c1e1500 */
[----:B------:R-:W-:-:S04]  /*0f40*/  LEA R6, P0, R21, R26, 0x1 ;  /* 0x0000001a15067211 */ /* 0x000fc800078008ff */
[----:B------:R-:W-:Y:S01]  /*0f50*/  LEA.HI.X.SX32 R7, R21, R27, 0x1, P0 ;  /* 0x0000001b15077211 */ /* 0x000fe200000f0eff */
[----:B------:R-:W-:-:S05]  /*0f60*/  IMAD R21, R0, 0x2, R9 ;  /* 0x0000000200157824 */ /* 0x000fca00078e0209 */
[C---:B0-----:R-:W-:Y:S01]  /*0f70*/  LEA R2, R0.reuse, R21, 0x1 ;  /* 0x0000001500027211 */ /* 0x041fe200078e08ff */
[----:B------:R4:W-:Y:S04]  /*0f80*/  STL [R1+0x468], R14 ;  /* 0x0004680e01007387 */ /* 0x0009e80000100800 */
[----:B------:R-:W-:Y:S01]  /*0f90*/  IMAD R3, R0, 0x2, R2 ;  /* 0x0000000200037824 */ /* 0x000fe200078e0202 */
[----:B------:R0:W-:Y:S04]  /*0fa0*/  STL [R1+0x1558], R9 ;  /* 0x0015580901007387 */ /* 0x0001e80000100800 */
[----:B------:R-:W2:Y:S01]  /*0fb0*/  LDL.LU R18, [R1+0x60] ;  /* 0x0000600001127983 */ /* 0x000ea20000300800 */
[----:B----4-:R-:W-:-:S03]  /*0fc0*/  LEA R14, P0, R28, R26, 0x1 ;  /* 0x0000001a1c0e7211 */ /* 0x010fc600078008ff */
[----:B------:R-:W4:Y:S01]  /*0fd0*/  LDL.LU R17, [R1+0x54] ;  /* 0x0000540001117983 */ /* 0x000f220000300800 */
[----:B-----5:R-:W-:-:S04]  /*0fe0*/  LEA R12, P1, R22, R26, 0x1 ;  /* 0x0000001a160c7211 */ /* 0x020fc800078208ff */
[-C--:B------:R-:W-:Y:S01]  /*0ff0*/  LEA.HI.X.SX32 R13, R22, R27.reuse, 0x1, P1 ;  /* 0x0000001b160d7211 */ /* 0x080fe200008f0eff */
[----:B------:R-:W-:Y:S01]  /*1000*/  IMAD R22, R0, 0x2, R3 ;  /* 0x0000000200167824 */ /* 0x000fe200078e0203 */
[----:B------:R5:W-:Y:S04]  /*1010*/  STL [R1+0x464], R15 ;  /* 0x0004640f01007387 */ /* 0x000be80000100800 */
[----:B------:R1:W-:Y:S04]  /*1020*/  STL [R1+0x155c], R21 ;  /* 0x00155c1501007387 */ /* 0x0003e80000100800 */
[----:B0-----:R0:W4:Y:S01]  /*1030*/  LDG.E.U16 R9, [R12.64] ;  /* 0x000000060c097981 */ /* 0x001122000c1e1500 */
[----:B-----5:R-:W-:-:S03]  /*1040*/  LEA.HI.X.SX32 R15, R28, R27, 0x1, P0 ;  /* 0x0000001b1c0f7211 */ /* 0x020fc600000f0eff */
[----:B-1----:R1:W5:Y:S01]  /*1050*/  LDG.E.U16 R21, [R6.64] ;  /* 0x0000000606157981 */ /* 0x002362000c1e1500 */
[----:B------:R-:W-:-:S03]  /*1060*/  LEA R10, P0, R24, R26, 0x1 ;  /* 0x0000001a180a7211 */ /* 0x000fc600078008ff */
[----:B------:R0:W4:Y:S01]  /*1070*/  LDG.E.U16 R28, [R14.64] ;  /* 0x000000060e1c7981 */ /* 0x000122000c1e1500 */
[----:B-1----:R-:W-:-:S03]  /*1080*/  LEA R7, R0, R22, 0x1 ;  /* 0x0000001600077211 */ /* 0x002fc600078e08ff */
[----:B------:R1:W-:Y:S01]  /*1090*/  STL [R1+0x460], R8 ;  /* 0x0004600801007387 */ /* 0x0003e20000100800 */
[----:B------:R-:W-:Y:S01]  /*10a0*/  LEA.HI.X.SX32 R11, R24, R27, 0x1, P0 ;  /* 0x0000001b180b7211 */ /* 0x000fe200000f0eff */
[C---:B------:R-:W-:Y:S02]  /*10b0*/  IMAD R6, R0.reuse, 0x2, R7 ;  /* 0x0000000200067824 */ /* 0x040fe400078e0207 */
[----:B------:R0:W-:Y:S04]  /*10c0*/  STL [R1+0xac], R3 ;  /* 0x0000ac0301007387 */ /* 0x0001e80000100800 */
[----:B------:R-:W4:Y:S04]  /*10d0*/  LDL.LU R25, [R1+0x5c] ;  /* 0x00005c0001197983 */ /* 0x000f280000300800 */
[----:B-1----:R-:W4:Y:S01]  /*10e0*/  LDL.LU R8, [R1+0x50] ;  /* 0x0000500001087983 */ /* 0x002f220000300800 */
[----:B0-----:R-:W-:-:S03]  /*10f0*/  IMAD R3, R0, 0x2, R6 ;  /* 0x0000000200037824 */ /* 0x001fc600078e0206 */
[----:B---3--:R0:W-:Y:S01]  /*1100*/  STL [R1+0x45c], R16 ;  /* 0x00045c1001007387 */ /* 0x0081e20000100800 */
[----:B------:R-:W-:-:S03]  /*1110*/  LEA R14, P0, R29, R26, 0x1 ;  /* 0x0000001a1d0e7211 */ /* 0x000fc600078008ff */
[----:B0-----:R0:W3:Y:S01]  /*1120*/  LDG.E.U16 R16, [R10.64] ;  /* 0x000000060a107981 */ /* 0x0010e2000c1e1500 */
[----:B------:R-:W-:-:S03]  /*1130*/  LEA.HI.X.SX32 R15, R29, R27, 0x1, P0 ;  /* 0x0000001b1d0f7211 */ /* 0x000fc600000f0eff */
[----:B--2---:R-:W-:Y:S04]  /*1140*/  STL [R1+0x458], R4 ;  /* 0x0004580401007387 */ /* 0x004fe80000100800 */
[----:B------:R-:W-:Y:S04]  /*1150*/  STL [R1+0xa8], R3 ;  /* 0x0000a80301007387 */ /* 0x000fe80000100800 */
[----:B------:R-:W2:Y:S04]  /*1160*/  LDL.LU R24, [R1+0x4c] ;  /* 0x00004c0001187983 */ /* 0x000ea80000300800 */
[----:B------:R1:W-:Y:S04]  /*1170*/  STL [R1+0x454], R5 ;  /* 0x0004540501007387 */ /* 0x0003e80000100800 */
[----:B-1----:R1:W2:Y:S01]  /*1180*/  LDG.E.U16 R5, [R14.64] ;  /* 0x000000060e057981 */ /* 0x0022a2000c1e1500 */
[----:B------:R-:W-:-:S02]  /*1190*/  LEA R12, P1, R20, R26, 0x1 ;  /* 0x0000001a140c7211 */ /* 0x000fc400078208ff */
[----:B------:R-:W-:Y:S02]  /*11a0*/  LEA R4, R0, R3, 0x1 ;  /* 0x0000000300047211 */ /* 0x000fe400078e08ff */
[----:B------:R-:W-:Y:S02]  /*11b0*/  LEA.HI.X.SX32 R13, R20, R27, 0x1, P1 ;  /* 0x0000001b140d7211 */ /* 0x000fe400008f0eff */
[----:B0-----:R-:W-:Y:S01]  /*11c0*/  LEA R10, P0, R19, R26, 0x1 ;  /* 0x0000001a130a7211 */ /* 0x001fe200078008ff */
[----:B------:R-:W-:-:S03]  /*11d0*/  IMAD R20, R0, 0x2, R4 ;  /* 0x0000000200147824 */ /* 0x000fc600078e0204 */
[----:B------:R-:W-:Y:S01]  /*11e0*/  LEA.HI.X.SX32 R11, R19, R27, 0x1, P0 ;  /* 0x0000001b130b7211 */ /* 0x000fe200000f0eff */
[----:B------:R-:W-:Y:S01]  /*11f0*/  IMAD R19, R0, 0x2, R20 ;  /* 0x0000000200137824 */ /* 0x000fe200078e0214 */
[----:B-1----:R-:W-:-:S04]  /*1200*/  LEA R14, P0, R18, R26, 0x1 ;  /* 0x0000001a120e7211 */ /* 0x002fc800078008ff */
[----:B------:R-:W-:Y:S02]  /*1210*/  LEA R3, R0, R19, 0x1 ;  /* 0x0000001300037211 */ /* 0x000fe400078e08ff */
[----:B------:R-:W-:-:S03]  /*1220*/  LEA.HI.X.SX32 R15, R18, R27, 0x1, P0 ;  /* 0x0000001b120f7211 */ /* 0x000fc600000f0eff */
[----:B------:R-:W-:Y:S01]  /*1230*/  IMAD R18, R0, 0x2, R3 ;  /* 0x0000000200127824 */ /* 0x000fe200078e0203 */
[----:B-----5:R0:W-:Y:S04]  /*1240*/  STL [R1+0x450], R21 ;  /* 0x0004501501007387 */ /* 0x0201e80000100800 */
[----:B------:R-:W5:Y:S04]  /*1250*/  LDL.LU R29, [R1+0x58] ;  /* 0x00005800011d7983 */ /* 0x000f680000300800 */
[----:B----4-:R1:W-:Y:S04]  /*1260*/  STL [R1+0x44c], R28 ;  /* 0x00044c1c01007387 */ /* 0x0103e80000100800 */
[----:B0-----:R0:W4:Y:S04]  /*1270*/  LDG.E.U16 R21, [R12.64] ;  /* 0x000000060c157981 */ /* 0x001128000c1e1500 */
[----:B-1----:R-:W5:Y:S01]  /*1280*/  LDL.LU R28, [R1+0x44] ;  /* 0x00004400011c7983 */ /* 0x002f620000300800 */
[----:B0-----:R-:W-:-:S03]  /*1290*/  LEA R12, P1, R17, R26, 0x1 ;  /* 0x0000001a110c7211 */ /* 0x001fc600078208ff */
[----:B------:R0:W-:Y:S01]  /*12a0*/  STL [R1+0x448], R9 ;  /* 0x0004480901007387 */ /* 0x0001e20000100800 */
[----:B------:R-:W-:-:S03]  /*12b0*/  LEA.HI.X.SX32 R13, R17, R27, 0x1, P1 ;  /* 0x0000001b110d7211 */ /* 0x000fc600008f0eff */
[----:B------:R1:W-:Y:S04]  /*12c0*/  STL [R1+0xa4], R3 ;  /* 0x0000a40301007387 */ /* 0x0003e80000100800 */
[----:B0-----:R0:W5:Y:S04]  /*12d0*/  LDG.E.U16 R9, [R10.64] ;  /* 0x000000060a097981 */ /* 0x001168000c1e1500 */
[----:B-1----:R1:W5:Y:S01]  /*12e0*/  LDG.E.U16 R3, [R14.64] ;  /* 0x000000060e037981 */ /* 0x002362000c1e1500 */
[----:B0-----:R-:W-:-:S04]  /*12f0*/  LEA R10, P0, R23, R26, 0x1 ;  /* 0x0000001a170a7211 */ /* 0x001fc800078008ff */
[----:B------:R-:W-:Y:S01]  /*1300*/  LEA.HI.X.SX32 R11, R23, R27, 0x1, P0 ;  /* 0x0000001b170b7211 */ /* 0x000fe200000f0eff */
[----:B---3--:R0:W-:Y:S04]  /*1310*/  STL [R1+0x444], R16 ;  /* 0x0004441001007387 */ /* 0x0081e80000100800 */
[----:B0-----:R-:W3:Y:S04]  /*1320*/  LDL.LU R16, [R1+0x3c] ;  /* 0x00003c0001107983 */ /* 0x001ee80000300800 */
[----:B--2---:R0:W-:Y:S04]  /*1330*/  STL [R1+0x440], R5 ;  /* 0x0004400501007387 */ /* 0x0041e80000100800 */
[----:B0-----:R0:W2:Y:S02]  /*1340*/  LDG.E.U16 R5, [R12.64] ;  /* 0x000000060c057981 */ /* 0x0010a4000c1e1500 */
[----:B0-----:R-:W-:-:S04]  /*1350*/  LEA R12, P0, R25, R26, 0x1 ;  /* 0x0000001a190c7211 */ /* 0x001fc800078008ff */
[----:B------:R-:W-:Y:S02]  /*1360*/  LEA.HI.X.SX32 R13, R25, R27, 0x1, P0 ;  /* 0x0000001b190d7211 */ /* 0x000fe400000f0eff */
[----:B------:R0:W3:Y:S04]  /*1370*/  LDG.E.U16 R25, [R10.64] ;  /* 0x000000060a197981 */ /* 0x0000e8000c1e1500 */
[----:B------:R0:W3:Y:S01]  /*1380*/  LDG.E.U16 R13, [R12.64] ;  /* 0x000000060c0d7981 */ /* 0x0000e2000c1e1500 */
[----:B------:R-:W-:Y:S01]  /*1390*/  IMAD R23, R0, 0x2, R18 ;  /* 0x0000000200177824 */ /* 0x000fe200078e0212 */
[----:B-1----:R-:W-:-:S04]  /*13a0*/  LEA R14, P1, R8, R26, 0x1 ;  /* 0x0000001a080e7211 */ /* 0x002fc800078208ff */
[----:B------:R-:W-:Y:S02]  /*13b0*/  LEA R17, R0, R23, 0x1 ;  /* 0x0000001700117211 */ /* 0x000fe400078e08ff */
[----:B------:R-:W-:Y:S01]  /*13c0*/  LEA.HI.X.SX32 R15, R8, R27, 0x1, P1 ;  /* 0x0000001b080f7211 */ /* 0x000fe200008f0eff */
[----:B----4-:R1:W-:Y:S01]  /*13d0*/  STL [R1+0x43c], R21 ;  /* 0x00043c1501007387 */ /* 0x0103e20000100800 */
[----:B0-----:R-:W-:-:S04]  /*13e0*/  LEA R10, P0, R24, R26, 0x1 ;  /* 0x0000001a180a7211 */ /* 0x001fc800078008ff */
[----:B------:R0:W4:Y:S04]  /*13f0*/  LDG.E.U16 R15, [R14.64] ;  /* 0x000000060e0f7981 */ /* 0x000128000c1e1500 */
[----:B-1----:R-:W4:Y:S04]  /*1400*/  LDL.LU R21, [R1+0x64] ;  /* 0x0000640001157983 */ /* 0x002f280000300800 */
[----:B-----5:R1:W-:Y:S04]  /*1410*/  STL [R1+0x438], R9 ;  /* 0x0004380901007387 */ /* 0x0203e80000100800 */
[----:B-1----:R-:W5:Y:S04]  /*1420*/  LDL.LU R9, [R1+0x34] ;  /* 0x0000340001097983 */ /* 0x002f680000300800 */
[----:B------:R1:W-:Y:S02]  /*1430*/  STL [R1+0x434], R3 ;  /* 0x0004340301007387 */ /* 0x0003e40000100800 */
[----:B-1----:R-:W-:Y:S01]  /*1440*/  IMAD R3, R0, 0x2, R17 ;  /* 0x0000000200037824 */ /* 0x002fe200078e0211 */
[----:B------:R-:W-:-:S02]  /*1450*/  LEA.HI.X.SX32 R11, R24, R27, 0x1, P0 ;  /* 0x0000001b180b7211 */ /* 0x000fc400000f0eff */
[----:B------:R-:W-:-:S04]  /*1460*/  LEA R12, P0, R29, R26, 0x1 ;  /* 0x0000001a1d0c7211 */ /* 0x000fc800078008ff */
[----:B------:R1:W5:Y:S04]  /*1470*/  LDG.E.U16 R11, [R10.64] ;  /* 0x000000060a0b7981 */ /* 0x000368000c1e1500 */
[----:B--2---:R2:W-:Y:S04]  /*1480*/  STL [R1+0x430], R5 ;  /* 0x0004300501007387 */ /* 0x0045e80000100800 */
[----:B--2---:R-:W2:Y:S04]  /*1490*/  LDL.LU R5, [R1+0x2c] ;  /* 0x00002c0001057983 */ /* 0x004ea80000300800 */
[----:B------:R0:W-:Y:S02]  /*14a0*/  STL [R1+0xa0], R3 ;  /* 0x0000a00301007387 */ /* 0x0001e40000100800 */
[----:B0-----:R-:W-:-:S02]  /*14b0*/  IMAD R3, R0, 0x2, R3 ;  /* 0x0000000200037824 */ /* 0x001fc400078e0203 */
[----:B---3--:R0:W-:Y:S03]  /*14c0*/  STL [R1+0x42c], R25 ;  /* 0x00042c1901007387 */ /* 0x0081e60000100800 */
[----:B------:R-:W-:Y:S01]  /*14d0*/  LEA R24, R0, R3, 0x1 ;  /* 0x0000000300187211 */ /* 0x000fe200078e08ff */
[----:B0-----:R-:W3:Y:S04]  /*14e0*/  LDL.LU R25, [R1+0x30] ;  /* 0x0000300001197983 */ /* 0x001ee80000300800 */
[----:B------:R-:W2:Y:S04]  /*14f0*/  LDL.LU R8, [R1+0x28] ;  /* 0x0000280001087983 */ /* 0x000ea80000300800 */
[----:B------:R-:W-:Y:S04]  /*1500*/  STL [R1+0x48], R24 ;  /* 0x0000481801007387 */ /* 0x000fe80000100800 */
[----:B------:R0:W-:Y:S02]  /*1510*/  STL [R1+0x428], R13 ;  /* 0x0004280d01007387 */ /* 0x0001e40000100800 */
[----:B0-----:R-:W-:-:S06]  /*1520*/  LEA.HI.X.SX32 R13, R29, R27, 0x1, P0 ;  /* 0x0000001b1d0d7211 */ /* 0x001fcc00000f0eff */
[----:B------:R0:W2:Y:S01]  /*1530*/  LDG.E.U16 R13, [R12.64] ;  /* 0x000000060c0d7981 */ /* 0x0000a2000c1e1500 */
[----:B------:R-:W-:Y:S01]  /*1540*/  IMAD R24, R0, 0x2, R24 ;  /* 0x0000000200187824 */ /* 0x000fe200078e0218 */
[-C--:B------:R-:W-:Y:S02]  /*1550*/  LEA R14, P1, R28, R26.reuse, 0x1 ;  /* 0x0000001a1c0e7211 */ /* 0x080fe400078208ff */
[----:B----4-:R4:W-:Y:S04]  /*1560*/  STL [R1+0x424], R15 ;  /* 0x0004240f01007387 */ /* 0x0109e80000100800 */
[----:B------:R0:W-:Y:S01]  /*1570*/  STL [R1+0x8], R24 ;  /* 0x0000081801007387 */ /* 0x0001e20000100800 */
[----:B-1----:R-:W-:-:S03]  /*1580*/  LEA R10, P0, R16, R26, 0x1 ;  /* 0x0000001a100a7211 */ /* 0x002fc600078008ff */
[----:B------:R-:W3:Y:S01]  /*1590*/  LDL.LU R29, [R1+0x14] ;  /* 0x00001400011d7983 */ /* 0x000ee20000300800 */
[----:B----4-:R-:W-:Y:S01]  /*15a0*/  LEA.HI.X.SX32 R15, R28, R27, 0x1, P1 ;  /* 0x0000001b1c0f7211 */ /* 0x010fe200008f0eff */
[----:B0-----:R-:W-:-:S05]  /*15b0*/  IMAD R24, R0, 0x2, R24 ;  /* 0x0000000200187824 */ /* 0x001fca00078e0218 */
[----:B------:R0:W4:Y:S04]  /*15c0*/  LDG.E.U16 R15, [R14.64] ;  /* 0x000000060e0f7981 */ /* 0x000128000c1e1500 */
[----:B------:R1:W-:Y:S01]  /*15d0*/  STL [R1+0x9c], R24 ;  /* 0x00009c1801007387 */ /* 0x0003e20000100800 */
[----:B------:R-:W-:-:S03]  /*15e0*/  LEA R28, R0, R24, 0x1 ;  /* 0x00000018001c7211 */ /* 0x000fc600078e08ff */
[----:B-----5:R5:W-:Y:S04]  /*15f0*/  STL [R1+0x420], R11 ;  /* 0x0004200b01007387 */ /* 0x020be80000100800 */
[----:B-1----:R-:W3:Y:S01]  /*1600*/  LDL.LU R24, [R1+0x18] ;  /* 0x0000180001187983 */ /* 0x002ee20000300800 */
[----:B-----5:R-:W-:-:S03]  /*1610*/  LEA.HI.X.SX32 R11, R16, R27, 0x1, P0 ;  /* 0x0000001b100b7211 */ /* 0x020fc600000f0eff */
[----:B------:R-:W-:Y:S01]  /*1620*/  STL [R1+0x1c], R28 ;  /* 0x00001c1c01007387 */ /* 0x000fe20000100800 */
[----:B------:R-:W-:-:S03]  /*1630*/  LEA R12, P0, R21, R26, 0x1 ;  /* 0x0000001a150c7211 */ /* 0x000fc600078008ff */
[----:B------:R-:W5:Y:S04]  /*1640*/  LDL.LU R16, [R1+0x10] ;  /* 0x0000100001107983 */ /* 0x000f680000300800 */
[----:B------:R1:W3:Y:S04]  /*1650*/  LDG.E.U16 R11, [R10.64] ;  /* 0x000000060a0b7981 */ /* 0x0002e8000c1e1500 */
[----:B--2---:R2:W-:Y:S02]  /*1660*/  STL [R1+0x41c], R13 ;  /* 0x00041c0d01007387 */ /* 0x0045e40000100800 */
[----:B--2---:R-:W-:-:S06]  /*1670*/  LEA.HI.X.SX32 R13, R21, R27, 0x1, P0 ;  /* 0x0000001b150d7211 */ /* 0x004fcc00000f0eff */
[----:B------:R-:W2:Y:S01]  /*1680*/  LDG.E.U16 R13, [R12.64] ;  /* 0x000000060c0d7981 */ /* 0x000ea2000c1e1500 */
[----:B------:R-:W-:-:S05]  /*1690*/  IMAD R28, R0, 0x2, R28 ;  /* 0x00000002001c7824 */ /* 0x000fca00078e021c */
[----:B------:R1:W-:Y:S01]  /*16a0*/  STL [R1+0x4c], R28 ;  /* 0x00004c1c01007387 */ /* 0x0003e20000100800 */
[----:B0-----:R-:W-:-:S03]  /*16b0*/  LEA R14, P1, R9, R26, 0x1 ;  /* 0x0000001a090e7211 */ /* 0x001fc600078208ff */
[----:B----4-:R0:W-:Y:S04]  /*16c0*/  STL [R1+0x418], R15 ;  /* 0x0004180f01007387 */ /* 0x0101e80000100800 */
[----:B------:R-:W4:Y:S01]  /*16d0*/  LDL.LU R21, [R1+0x155c] ;  /* 0x00155c0001157983 */ /* 0x000f220000300800 */
[----:B-1----:R-:W-:-:S05]  /*16e0*/  IMAD R28, R0, 0x2, R28 ;  /* 0x00000002001c7824 */ /* 0x002fca00078e021c */
[----:B------:R1:W-:Y:S01]  /*16f0*/  STL [R1+0x38], R28 ;  /* 0x0000381c01007387 */ /* 0x0003e20000100800 */
[----:B0-----:R-:W-:-:S03]  /*1700*/  LEA.HI.X.SX32 R15, R9, R27, 0x1, P1 ;  /* 0x0000001b090f7211 */ /* 0x001fc600008f0eff */
[----:B------:R-:W4:Y:S01]  /*1710*/  LDL.LU R9, [R1+0x1558] ;  /* 0x0015580001097983 */ /* 0x000f220000300800 */
[C---:B------:R-:W-:Y:S02]  /*1720*/  LEA R10, P0, R5.reuse, R26, 0x1 ;  /* 0x0000001a050a7211 */ /* 0x040fe400078008ff */
[----:B-1----:R-:W-:Y:S01]  /*1730*/  LEA R28, R0, R28, 0x1 ;  /* 0x0000001c001c7211 */ /* 0x002fe200078e08ff */
[----:B---3--:R0:W-:Y:S04]  /*1740*/  STL [R1+0x414], R11 ;  /* 0x0004140b01007387 */ /* 0x0081e80000100800 */
[----:B------:R1:W-:Y:S01]  /*1750*/  STL [R1+0x98], R28 ;  /* 0x0000981c01007387 */ /* 0x0003e20000100800 */
[----:B0-----:R-:W-:-:S03]  /*1760*/  LEA.HI.X.SX32 R11, R5, R27, 0x1, P0 ;  /* 0x0000001b050b7211 */ /* 0x001fc600000f0eff */
[----:B------:R-:W3:Y:S01]  /*1770*/  LDL.LU R5, [R1+0x1554] ;  /* 0x0015540001057983 */ /* 0x000ee20000300800 */
[----:B-1----:R-:W-:-:S03]  /*1780*/  IMAD R28, R0, 0x2, R28 ;  /* 0x00000002001c7824 */ /* 0x002fc600078e021c */
[----:B------:R0:W3:Y:S04]  /*1790*/  LDG.E.U16 R11, [R10.64] ;  /* 0x000000060a0b7981 */ /* 0x0000e8000c1e1500 */
[----:B------:R-:W-:Y:S04]  /*17a0*/  STL [R1+0x34], R28 ;  /* 0x0000341c01007387 */ /* 0x000fe80000100800 */
[----:B--2---:R1:W-:Y:S04]  /*17b0*/  STL [R1+0x410], R13 ;  /* 0x0004100d01007387 */ /* 0x0043e80000100800 */
[----:B-1----:R1:W2:Y:S01]  /*17c0*/  LDG.E.U16 R13, [R14.64] ;  /* 0x000000060e0d7981 */ /* 0x0022a2000c1e1500 */
[----:B------:R-:W-:-:S05]  /*17d0*/  IMAD R12, R0, 0x2, R28 ;  /* 0x00000002000c7824 */ /* 0x000fca00078e021c */
[----:B------:R0:W-:Y:S01]  /*17e0*/  STL [R1+0x50], R12 ;  /* 0x0000500c01007387 */ /* 0x0001e20000100800 */
[C---:B-1----:R-:W-:Y:S02]  /*17f0*/  LEA R14, P0, R25.reuse, R26, 0x1 ;  /* 0x0000001a190e7211 */ /* 0x042fe400078008ff */
[----:B------:R-:W-:Y:S02]  /*1800*/  LEA R28, R0, R12, 0x1 ;  /* 0x0000000c001c7211 */ /* 0x000fe400078e08ff */
[-C--:B------:R-:W-:Y:S02]  /*1810*/  LEA.HI.X.SX32 R15, R25, R27.reuse, 0x1, P0 ;  /* 0x0000001b190f7211 */ /* 0x080fe400000f0eff */
[CC--:B0-----:R-:W-:Y:S02]  /*1820*/  LEA R12, P1, R8.reuse, R26.reuse, 0x1 ;  /* 0x0000001a080c7211 */ /* 0x0c1fe400078208ff */
[----:B------:R-:W-:Y:S02]  /*1830*/  LEA R10, P0, R29, R26, 0x1 ;  /* 0x0000001a1d0a7211 */ /* 0x000fe400078008ff */
[----:B------:R0:W4:Y:S04]  /*1840*/  LDG.E.U16 R15, [R14.64] ;  /* 0x000000060e0f7981 */ /* 0x000128000c1e1500 */
[----:B--2---:R1:W-:Y:S04]  /*1850*/  STL [R1+0x40c], R13 ;  /* 0x00040c0d01007387 */ /* 0x0043e80000100800 */
[----:B------:R-:W2:Y:S04]  /*1860*/  LDL.LU R25, [R1+0x1550] ;  /* 0x0015500001197983 */ /* 0x000ea80000300800 */
[----:B------:R0:W-:Y:S01]  /*1870*/  STL [R1+0x40], R28 ;  /* 0x0000401c01007387 */ /* 0x0001e20000100800 */
[----:B-1----:R-:W-:-:S03]  /*1880*/  LEA.HI.X.SX32 R13, R8, R27, 0x1, P1 ;  /* 0x0000001b080d7211 */ /* 0x002fc600008f0eff */
[----:B------:R-:W2:Y:S04]  /*1890*/  LDL.LU R8, [R1+0x154c] ;  /* 0x00154c0001087983 */ /* 0x000ea80000300800 */
[----:B---3--:R1:W-:Y:S01]  /*18a0*/  STL [R1+0x408], R11 ;  /* 0x0004080b01007387 */ /* 0x0083e20000100800 */
[----:B0-----:R-:W-:-:S03]  /*18b0*/  IMAD R28, R0, 0x2, R28 ;  /* 0x00000002001c7824 */ /* 0x001fc600078e021c */
[----:B------:R5:W3:Y:S04]  /*18c0*/  LDG.E.U16 R13, [R12.64] ;  /* 0x000000060c0d7981 */ /* 0x000ae8000c1e1500 */
[----:B------:R0:W-:Y:S01]  /*18d0*/  STL [R1+0x94], R28 ;  /* 0x0000941c01007387 */ /* 0x0001e20000100800 */
[----:B-1----:R-:W-:-:S03]  /*18e0*/  LEA.HI.X.SX32 R11, R29, R27, 0x1, P0 ;  /* 0x0000001b1d0b7211 */ /* 0x002fc600000f0eff */
[----:B------:R-:W2:Y:S04]  /*18f0*/  LDL.LU R29, [R1+0x1548] ;  /* 0x00154800011d7983 */ /* 0x000ea80000300800 */
[----:B------:R2:W2:Y:S01]  /*1900*/  LDG.E.U16 R11, [R10.64] ;  /* 0x000000060a0b7981 */ /* 0x0004a2000c1e1500 */
[----:B0-----:R-:W-:Y:S01]  /*1910*/  IMAD R28, R0, 0x2, R28 ;  /* 0x00000002001c7824 */ /* 0x001fe200078e021c */
[----:B------:R-:W-:-:S04]  /*1920*/  LEA R14, P0, R24, R26, 0x1 ;  /* 0x0000001a180e7211 */ /* 0x000fc800078008ff */
[----:B------:R0:W-:Y:S01]  /*1930*/  STL [R1+0x30], R28 ;  /* 0x0000301c01007387 */ /* 0x0001e20000100800 */
[----:B-----5:R-:W-:-:S03]  /*1940*/  LEA R12, P1, R16, R26, 0x1 ;  /* 0x0000001a100c7211 */ /* 0x020fc600078208ff */
[----:B----4-:R1:W-:Y:S01]  /*1950*/  STL [R1+0x404], R15 ;  /* 0x0004040f01007387 */ /* 0x0103e20000100800 */
[----:B0-----:R-:W-:-:S05]  /*1960*/  LEA R28, R0, R28, 0x1 ;  /* 0x0000001c001c7211 */ /* 0x001fca00078e08ff */
[----:B------:R0:W-:Y:S01]  /*1970*/  STL [R1+0x44], R28 ;  /* 0x0000441c01007387 */ /* 0x0001e20000100800 */
[----:B-1----:R-:W-:-:S06]  /*1980*/  LEA.HI.X.SX32 R15, R24, R27, 0x1, P0 ;  /* 0x0000001b180f7211 */ /* 0x002fcc00000f0eff */
[----:B------:R-:W4:Y:S01]  /*1990*/  LDG.E.U16 R15, [R14.64] ;  /* 0x000000060e0f7981 */ /* 0x000f22000c1e1500 */
[----:B0-----:R-:W-:-:S03]  /*19a0*/  IMAD R28, R0, 0x2, R28 ;  /* 0x00000002001c7824 */ /* 0x001fc600078e021c */
[----:B---3--:R0:W-:Y:S04]  /*19b0*/  STL [R1+0x400], R13 ;  /* 0x0004000d01007387 */ /* 0x0081e80000100800 */
[----:B------:R-:W3:Y:S01]  /*19c0*/  LDL.LU R24, [R1+0x1544] ;  /* 0x0015440001187983 */ /* 0x000ee20000300800 */
[----:B--2---:R-:W-:-:S03]  /*19d0*/  LEA R10, P0, R29, R26, 0x1 ;  /* 0x0000001a1d0a7211 */ /* 0x004fc600078008ff */
[----:B------:R-:W-:Y:S01]  /*19e0*/  STL [R1+0x2c], R28 ;  /* 0x00002c1c01007387 */ /* 0x000fe20000100800 */
[----:B0-----:R-:W-:-:S03]  /*19f0*/  LEA.HI.X.SX32 R13, R16, R27, 0x1, P1 ;  /* 0x0000001b100d7211 */ /* 0x001fc600008f0eff */
[----:B------:R-:W2:Y:S04]  /*1a00*/  LDL.LU R16, [R1+0x1540] ;  /* 0x0015400001107983 */ /* 0x000ea80000300800 */
[----:B------:R0:W-:Y:S02]  /*1a10*/  STL [R1+0x3fc], R11 ;  /* 0x0003fc0b01007387 */ /* 0x0001e40000100800 */
[----:B0-----:R-:W-:Y:S02]  /*1a20*/  LEA.HI.X.SX32 R11, R29, R27, 0x1, P0 ;  /* 0x0000001b1d0b7211 */ /* 0x001fe400000f0eff */
[----:B------:R-:W5:Y:S01]  /*1a30*/  LDG.E.U16 R29, [R12.64] ;  /* 0x000000060c1d7981 */ /* 0x000f62000c1e1500 */
[----:B------:R-:W-:-:S05]  /*1a40*/  IMAD R28, R0, 0x2, R28 ;  /* 0x00000002001c7824 */ /* 0x000fca00078e021c */
[----:B------:R0:W-:Y:S02]  /*1a50*/  STL [R1+0x90], R28 ;  /* 0x0000901c01007387 */ /* 0x0001e40000100800 */
[----:B0-----:R-:W-:-:S05]  /*1a60*/  LEA R28, R0, R28, 0x1 ;  /* 0x0000001c001c7211 */ /* 0x001fca00078e08ff */
[----:B------:R0:W-:Y:S02]  /*1a70*/  STL [R1+0x28], R28 ;  /* 0x0000281c01007387 */ /* 0x0001e40000100800 */
[----:B0-----:R-:W-:-:S05]  /*1a80*/  IMAD R28, R0, 0x2, R28 ;  /* 0x00000002001c7824 */ /* 0x001fca00078e021c */
[----:B------:R0:W-:Y:S04]  /*1a90*/  STL [R1+0x3c], R28 ;  /* 0x00003c1c01007387 */ /* 0x0001e80000100800 */
[----:B----4-:R-:W-:Y:S01]  /*1aa0*/  STL [R1+0x3f8], R15 ;  /* 0x0003f80f01007387 */ /* 0x010fe20000100800 */
[----:B0-----:R-:W-:-:S05]  /*1ab0*/  IMAD R28, R0, 0x2, R28 ;  /* 0x00000002001c7824 */ /* 0x001fca00078e021c */
[----:B------:R-:W-:Y:S04]  /*1ac0*/  STL [R1+0x24], R28 ;  /* 0x0000241c01007387 */ /* 0x000fe80000100800 */
[----:B-----5:R0:W-:Y:S04]  /*1ad0*/  STL [R1+0x3f4], R29 ;  /* 0x0003f41d01007387 */ /* 0x0201e80000100800 */
[----:B0-----:R0:W4:Y:S01]  /*1ae0*/  LDG.E.U16 R29, [R10.64] ;  /* 0x000000060a1d7981 */ /* 0x001122000c1e1500 */
[----:B---3--:R-:W-:Y:S02]  /*1af0*/  LEA R12, P0, R24, R26, 0x1 ;  /* 0x0000001a180c7211 */ /* 0x008fe400078008ff */
[----:B------:R-:W-:-:S02]  /*1b00*/  LEA R28, R0, R28, 0x1 ;  /* 0x0000001c001c7211 */ /* 0x000fc400078e08ff */
[----:B------:R-:W-:-:S03]  /*1b10*/  LEA.HI.X.SX32 R13, R24, R27, 0x1, P0 ;  /* 0x0000001b180d7211 */ /* 0x000fc600000f0eff */
[----:B------:R1:W-:Y:S01]  /*1b20*/  STL [R1+0x88], R28 ;  /* 0x0000881c01007387 */ /* 0x0003e20000100800 */
[----:B------:R-:W-:-:S03]  /*1b30*/  IMAD R24, R0, 0x2, R28 ;  /* 0x0000000200187824 */ /* 0x000fc600078e021c */
[----:B-1----:R1:W3:Y:S01]  /*1b40*/  LDG.E.U16 R28, [R12.64] ;  /* 0x000000060c1c7981 */ /* 0x0022e2000c1e1500 */
[-C--:B--2---:R-:W-:Y:S02]  /*1b50*/  LEA R14, P1, R16, R26.reuse, 0x1 ;  /* 0x0000001a100e7211 */ /* 0x084fe400078208ff */
[----:B0-----:R-:W-:Y:S02]  /*1b60*/  LEA R10, P0, R8, R26, 0x1 ;  /* 0x0000001a080a7211 */ /* 0x001fe400078008ff */
[-C--:B------:R-:W-:Y:S01]  /*1b70*/  LEA.HI.X.SX32 R15, R16, R27.reuse, 0x1, P1 ;  /* 0x0000001b100f7211 */ /* 0x080fe200008f0eff */
[----:B------:R0:W-:Y:S01]  /*1b80*/  STL [R1+0x18], R24 ;  /* 0x0000181801007387 */ /* 0x0001e20000100800 */
[----:B------:R-:W-:Y:S01]  /*1b90*/  LEA.HI.X.SX32 R11, R8, R27, 0x1, P0 ;  /* 0x0000001b080b7211 */ /* 0x000fe200000f0eff */
[----:B------:R-:W-:-:S04]  /*1ba0*/  IMAD R16, R0, 0x2, R24 ;  /* 0x0000000200107824 */ /* 0x000fc800078e0218 */
[----:B0-----:R0:W2:Y:S01]  /*1bb0*/  LDG.E.U16 R24, [R10.64] ;  /* 0x000000060a187981 */ /* 0x0010a2000c1e1500 */
[----:B------:R-:W-:-:S03]  /*1bc0*/  LEA R8, R0, R16, 0x1 ;  /* 0x0000001000087211 */ /* 0x000fc600078e08ff */
[----:B----4-:R4:W-:Y:S04]  /*1bd0*/  STL [R1+0x3f0], R29 ;  /* 0x0003f01d01007387 */ /* 0x0109e80000100800 */
[----:B----4-:R4:W5:Y:S04]  /*1be0*/  LDG.E.U16 R29, [R14.64] ;  /* 0x000000060e1d7981 */ /* 0x010968000c1e1500 */
[----:B------:R0:W-:Y:S01]  /*1bf0*/  STL [R1+0x20], R16 ;  /* 0x0000201001007387 */ /* 0x0001e20000100800 */
[----:B-1----:R-:W-:-:S03]  /*1c00*/  LEA R12, P0, R25, R26, 0x1 ;  /* 0x0000001a190c7211 */ /* 0x002fc600078008ff */
[----:B------:R1:W-:Y:S01]  /*1c10*/  STL [R1+0x14], R8 ;  /* 0x0000140801007387 */ /* 0x0003e20000100800 */
[C---:B0-----:R-:W-:Y:S01]  /*1c20*/  IMAD R16, R0.reuse, 0x2, R8 ;  /* 0x0000000200107824 */ /* 0x041fe200078e0208 */
[-C--:B----4-:R-:W-:Y:S02]  /*1c30*/  LEA R14, P1, R5, R26.reuse, 0x1 ;  /* 0x0000001a050e7211 */ /* 0x090fe400078208ff */
[-C--:B------:R-:W-:Y:S02]  /*1c40*/  LEA.HI.X.SX32 R13, R25, R27.reuse, 0x1, P0 ;  /* 0x0000001b190d7211 */ /* 0x080fe400000f0eff */
[----:B------:R0:W-:Y:S01]  /*1c50*/  STL [R1+0x80], R16 ;  /* 0x0000801001007387 */ /* 0x0001e20000100800 */
[----:B------:R-:W-:Y:S02]  /*1c60*/  LEA.HI.X.SX32 R15, R5, R27, 0x1, P1 ;  /* 0x0000001b050f7211 */ /* 0x000fe400008f0eff */
[----:B-1----:R-:W-:Y:S01]  /*1c70*/  LEA R8, P0, R9, R26, 0x1 ;  /* 0x0000001a09087211 */ /* 0x002fe200078008ff */
[----:B------:R1:W4:Y:S01]  /*1c80*/  LDG.E.U16 R25, [R12.64] ;  /* 0x000000060c197981 */ /* 0x000322000c1e1500 */
[----:B0-----:R-:W-:-:S05]  /*1c90*/  IMAD R16, R0, 0x2, R16 ;  /* 0x0000000200107824 */ /* 0x001fca00078e0210 */
[----:B------:R-:W-:Y:S01]  /*1ca0*/  LEA R5, R0, R16, 0x1 ;  /* 0x0000001000057211 */ /* 0x000fe200078e08ff */
[----:B------:R-:W-:Y:S01]  /*1cb0*/  STL [R1+0x10], R16 ;  /* 0x0000101001007387 */ /* 0x000fe20000100800 */
[----:B------:R-:W-:-:S03]  /*1cc0*/  LEA.HI.X.SX32 R9, R9, R27, 0x1, P0 ;  /* 0x0000001b09097211 */ /* 0x000fc600000f0eff */
[----:B---3--:R0:W-:Y:S04]  /*1cd0*/  STL [R1+0x3ec], R28 ;  /* 0x0003ec1c01007387 */ /* 0x0081e80000100800 */
[----:B------:R3:W-:Y:S01]  /*1ce0*/  STL [R1+0x60], R5 ;  /* 0x0000600501007387 */ /* 0x0007e20000100800 */
[----:B------:R-:W-:-:S03]  /*1cf0*/  LEA R10, P0, R21, R26, 0x1 ;  /* 0x0000001a150a7211 */ /* 0x000fc600078008ff */
[----:B0-----:R0:W4:Y:S01]  /*1d00*/  LDG.E.U16 R28, [R14.64] ;  /* 0x000000060e1c7981 */ /* 0x001122000c1e1500 */
[----:B---3--:R-:W-:Y:S01]  /*1d10*/  IMAD R5, R0, 0x2, R5 ;  /* 0x0000000200057824 */ /* 0x008fe200078e0205 */
[C---:B-1----:R-:W-:Y:S02]  /*1d20*/  LEA R12, P1, R2.reuse, R26, 0x1 ;  /* 0x0000001a020c7211 */ /* 0x042fe400078208ff */
[-C--:B------:R-:W-:Y:S02]  /*1d30*/  LEA.HI.X.SX32 R11, R21, R27.reuse, 0x1, P0 ;  /* 0x0000001b150b7211 */ /* 0x080fe400000f0eff */
[----:B------:R1:W-:Y:S04]  /*1d40*/  STL [R1+0xc], R5 ;  /* 0x00000c0501007387 */ /* 0x0003e80000100800 */
[----:B0-----:R0:W3:Y:S01]  /*1d50*/  LDG.E.U16 R15, [R8.64] ;  /* 0x00000006080f7981 */ /* 0x0010e2000c1e1500 */
[----:B------:R-:W-:-:S03]  /*1d60*/  LEA.HI.X.SX32 R13, R2, R27, 0x1, P1 ;  /* 0x0000001b020d7211 */ /* 0x000fc600008f0eff */
[----:B------:R2:W3:Y:S01]  /*1d70*/  LDG.E.U16 R21, [R10.64] ;  /* 0x000000060a157981 */ /* 0x0004e2000c1e1500 */
[----:B-1----:R-:W-:-:S03]  /*1d80*/  IMAD R5, R0, 0x2, R5 ;  /* 0x0000000200057824 */ /* 0x002fc600078e0205 */
[----:B------:R1:W3:Y:S01]  /*1d90*/  LDG.E.U16 R14, [R12.64] ;  /* 0x000000060c0e7981 */ /* 0x0002e2000c1e1500 */
[----:B0-----:R-:W-:-:S03]  /*1da0*/  LEA R8, P0, R22, R26, 0x1 ;  /* 0x0000001a16087211 */ /* 0x001fc600078008ff */
[----:B------:R0:W-:Y:S01]  /*1db0*/  STL [R1+0x8c], R5 ;  /* 0x00008c0501007387 */ /* 0x0001e20000100800 */
[----:B------:R-:W-:Y:S02]  /*1dc0*/  LEA.HI.X.SX32 R9, R22, R27, 0x1, P0 ;  /* 0x0000001b16097211 */ /* 0x000fe400000f0eff */
[----:B0-----:R-:W-:Y:S02]  /*1dd0*/  LEA R5, R0, R5, 0x1 ;  /* 0x0000000500057211 */ /* 0x001fe400078e08ff */
[----:B-1----:R-:W-:-:S03]  /*1de0*/  LEA R12, P0, R7, R26, 0x1 ;  /* 0x0000001a070c7211 */ /* 0x002fc600078008ff */
[----:B------:R-:W-:Y:S01]  /*1df0*/  IMAD R2, R0, 0x2, R5 ;  /* 0x0000000200027824 */ /* 0x000fe200078e0205 */
[----:B------:R-:W-:-:S05]  /*1e00*/  LEA.HI.X.SX32 R13, R7, R27, 0x1, P0 ;  /* 0x0000001b070d7211 */ /* 0x000fca00000f0eff */
[----:B------:R0:W3:Y:S04]  /*1e10*/  LDG.E.U16 R16, [R12.64] ;  /* 0x000000060c107981 */ /* 0x0000e8000c1e1500 */
[----:B-----5:R-:W-:Y:S04]  /*1e20*/  STL [R1+0x3e8], R29 ;  /* 0x0003e81d01007387 */ /* 0x020fe80000100800 */
[----:B------:R-:W-:Y:S04]  /*1e30*/  STL [R1], R5 ;  /* 0x0000000501007387 */ /* 0x000fe80000100800 */
[----:B------:R-:W-:Y:S04]  /*1e40*/  STL [R1+0x4], R2 ;  /* 0x0000040201007387 */ /* 0x000fe80000100800 */
[----:B--2---:R1:W-:Y:S04]  /*1e50*/  STL [R1+0x3e4], R24 ;  /* 0x0003e41801007387 */ /* 0x0043e80000100800 */
[----:B-1----:R1:W2:Y:S01]  /*1e60*/  LDG.E.U16 R24, [R8.64] ;  /* 0x0000000608187981 */ /* 0x0022a2000c1e1500 */
[----:B------:R-:W-:Y:S01]  /*1e70*/  IMAD R29, R0, 0x2, R2 ;  /* 0x00000002001d7824 */ /* 0x000fe200078e0202 */
[----:B------:R-:W-:-:S04]  /*1e80*/  LEA R10, P1, R6, R26, 0x1 ;  /* 0x0000001a060a7211 */ /* 0x000fc800078208ff */
[----:B------:R-:W-:Y:S01]  /*1e90*/  LEA R2, R0, R29, 0x1 ;  /* 0x0000001d00027211 */ /* 0x000fe200078e08ff */
[----:B------:R-:W-:Y:S01]  /*1ea0*/  STL [R1+0x1524], R29 ;  /* 0x0015241d01007387 */ /* 0x000fe20000100800 */
[----:B------:R-:W-:-:S03]  /*1eb0*/  LEA.HI.X.SX32 R11, R6, R27, 0x1, P1 ;  /* 0x0000001b060b7211 */ /* 0x000fc600008f0eff */
[----:B----4-:R4:W-:Y:S01]  /*1ec0*/  STL [R1+0x3e0], R25 ;  /* 0x0003e01901007387 */ /* 0x0109e20000100800 */
[----:B------:R-:W-:-:S03]  /*1ed0*/  LEA R6, P0, R4, R26, 0x1 ;  /* 0x0000001a04067211 */ /* 0x000fc600078008ff */
[----:B------:R-:W-:Y:S01]  /*1ee0*/  STL [R1+0x84], R2 ;  /* 0x0000840201007387 */ /* 0x000fe20000100800 */
[----:B----4-:R-:W-:Y:S01]  /*1ef0*/  IMAD R25, R0, 0x2, R2 ;  /* 0x0000000200197824 */ /* 0x010fe200078e0202 */
[----:B------:R-:W-:Y:S02]  /*1f00*/  LEA.HI.X.SX32 R7, R4, R27, 0x1, P0 ;  /* 0x0000001b04077211 */ /* 0x000fe400000f0eff */
[----:B------:R4:W-:Y:S01]  /*1f10*/  STL [R1+0x3dc], R28 ;  /* 0x0003dc1c01007387 */ /* 0x0009e20000100800 */
[----:B0-----:R-:W-:-:S03]  /*1f20*/  LEA R12, P0, R20, R26, 0x1 ;  /* 0x0000001a140c7211 */ /* 0x001fc600078008ff */
[----:B------:R-:W-:Y:S04]  /*1f30*/  STL [R1+0x1520], R25 ;  /* 0x0015201901007387 */ /* 0x000fe80000100800 */
[----:B------:R0:W5:Y:S01]  /*1f40*/  LDG.E.U16 R22, [R6.64] ;  /* 0x0000000606167981 */ /* 0x000162000c1e1500 */
[----:B----4-:R-:W-:-:S03]  /*1f50*/  IMAD R28, R0, 0x2, R25 ;  /* 0x00000002001c7824 */ /* 0x010fc600078e0219 */
[----:B---3--:R3:W-:Y:S02]  /*1f60*/  STL [R1+0x3d8], R15 ;  /* 0x0003d80f01007387 */ /* 0x0087e40000100800 */
[----:B------:R-:W-:Y:S02]  /*1f70*/  LEA R4, R0, R28, 0x1 ;  /* 0x0000001c00047211 */ /* 0x000fe400078e08ff */
[----:B------:R-:W-:Y:S01]  /*1f80*/  LEA.HI.X.SX32 R13, R20, R27, 0x1, P0 ;  /* 0x0000001b140d7211 */ /* 0x000fe200000f0eff */
[----:B------:R4:W-:Y:S04]  /*1f90*/  STL [R1+0x151c], R28 ;  /* 0x00151c1c01007387 */ /* 0x0009e80000100800 */
[----:B---3--:R3:W5:Y:S01]  /*1fa0*/  LDG.E.U16 R15, [R10.64] ;  /* 0x000000060a0f7981 */ /* 0x008762000c1e1500 */
[----:B------:R-:W-:-:S03]  /*1fb0*/  IMAD R2, R0, 0x2, R4 ;  /* 0x0000000200027824 */ /* 0x000fc600078e0204 */
[----:B------:R-:W-:Y:S01]  /*1fc0*/  STL [R1+0x1528], R4 ;  /* 0x0015280401007387 */ /* 0x000fe20000100800 */
[----:B-1----:R-:W-:-:S03]  /*1fd0*/  LEA R8, P1, R19, R26, 0x1 ;  /* 0x0000001a13087211 */ /* 0x002fc600078208ff */
[----:B----4-:R-:W4:Y:S01]  /*1fe0*/  LDL.LU R28, [R1+0x48] ;  /* 0x00004800011c7983 */ /* 0x010f220000300800 */
[----:B------:R-:W-:-:S03]  /*1ff0*/  IMAD R5, R0, 0x2, R2 ;  /* 0x0000000200057824 */ /* 0x000fc600078e0202 */
[----:B------:R1:W-:Y:S01]  /*2000*/  STL [R1+0x3d4], R21 ;  /* 0x0003d41501007387 */ /* 0x0003e20000100800 */
[-C--:B------:R-:W-:Y:S02]  /*2010*/  LEA.HI.X.SX32 R9, R19, R27.reuse, 0x1, P1 ;  /* 0x0000001b13097211 */ /* 0x080fe400008f0eff */
[C---:B---3--:R-:W-:Y:S01]  /*2020*/  LEA R10, P0, R18.reuse, R26, 0x1 ;  /* 0x0000001a120a7211 */ /* 0x048fe200078008ff */
[----:B------:R-:W-:Y:S04]  /*2030*/  STL [R1+0x78], R2 ;  /* 0x0000780201007387 */ /* 0x000fe80000100800 */
[----:B-1----:R1:W3:Y:S04]  /*2040*/  LDG.E.U16 R21, [R12.64] ;  /* 0x000000060c157981 */ /* 0x0022e8000c1e1500 */
[----:B------:R0:W-:Y:S01]  /*2050*/  STL [R1+0x3d0], R14 ;  /* 0x0003d00e01007387 */ /* 0x0001e20000100800 */
[----:B------:R-:W-:-:S03]  /*2060*/  LEA.HI.X.SX32 R11, R18, R27, 0x1, P0 ;  /* 0x0000001b120b7211 */ /* 0x000fc600000f0eff */
[----:B------:R-:W3:Y:S01]  /*2070*/  LDL.LU R25, [R1+0x8] ;  /* 0x0000080001197983 */ /* 0x000ee20000300800 */
[----:B------:R-:W-:-:S03]  /*2080*/  LEA R18, R0, R5, 0x1 ;  /* 0x0000000500127211 */ /* 0x000fc600078e08ff */
[----:B------:R-:W-:Y:S04]  /*2090*/  STL [R1+0x152c], R5 ;  /* 0x00152c0501007387 */ /* 0x000fe80000100800 */
[----:B------:R-:W3:Y:S01]  /*20a0*/  LDL.LU R29, [R1+0x1c] ;  /* 0x00001c00011d7983 */ /* 0x000ee20000300800 */
[----:B-1----:R-:W-:-:S03]  /*20b0*/  LEA R12, P0, R23, R26, 0x1 ;  /* 0x0000001a170c7211 */ /* 0x002fc600078008ff */
[----:B------:R1:W3:Y:S04]  /*20c0*/  LDG.E.U16 R4, [R8.64] ;  /* 0x0000000608047981 */ /* 0x0002e8000c1e1500 */
[----:B0-----:R-:W3:Y:S01]  /*20d0*/  LDL.LU R14, [R1+0x4c] ;  /* 0x00004c00010e7983 */ /* 0x001ee20000300800 */
[----:B------:R-:W-:Y:S02]  /*20e0*/  LEA R6, P1, R17, R26, 0x1 ;  /* 0x0000001a11067211 */ /* 0x000fe400078208ff */
[-C--:B------:R-:W-:Y:S02]  /*20f0*/  LEA.HI.X.SX32 R13, R23, R27.reuse, 0x1, P0 ;  /* 0x0000001b170d7211 */ /* 0x080fe400000f0eff */
[----:B------:R-:W-:-:S03]  /*2100*/  LEA.HI.X.SX32 R7, R17, R27, 0x1, P1 ;  /* 0x0000001b11077211 */ /* 0x000fc600008f0eff */
[----:B------:R0:W3:Y:S04]  /*2110*/  LDG.E.U16 R17, [R12.64] ;  /* 0x000000060c117981 */ /* 0x0000e8000c1e1500 */
[----:B--2---:R2:W-:Y:S04]  /*2120*/  STL [R1+0x3cc], R24 ;  /* 0x0003cc1801007387 */ /* 0x0045e80000100800 */
[----:B--2---:R-:W2:Y:S04]  /*2130*/  LDL.LU R24, [R1+0x38] ;  /* 0x0000380001187983 */ /* 0x004ea80000300800 */
[----:B------:R0:W-:Y:S04]  /*2140*/  STL [R1+0x3c8], R16 ;  /* 0x0003c81001007387 */ /* 0x0001e80000100800 */
[----:B------:R1:W-:Y:S01]  /*2150*/  STL [R1+0x1530], R18 ;  /* 0x0015301201007387 */ /* 0x0003e20000100800 */
[----:B0-----:R-:W-:-:S03]  /*2160*/  IMAD R16, R0, 0x2, R18 ;  /* 0x0000000200107824 */ /* 0x001fc600078e0212 */
[----:B-1----:R0:W2:Y:S01]  /*2170*/  LDG.E.U16 R18, [R10.64] ;  /* 0x000000060a127981 */ /* 0x0020a2000c1e1500 */
[----:B------:R-:W-:-:S03]  /*2180*/  IMAD R2, R0, 0x2, R16 ;  /* 0x0000000200027824 */ /* 0x000fc600078e0210 */
[----:B------:R1:W-:Y:S02]  /*2190*/  STL [R1+0x1534], R16 ;  /* 0x0015341001007387 */ /* 0x0003e40000100800 */
[----:B------:R-:W-:Y:S02]  /*21a0*/  LEA R20, R0, R2, 0x1 ;  /* 0x0000000200147211 */ /* 0x000fe400078e08ff */
[----:B------:R-:W-:-:S04]  /*21b0*/  LEA R8, P0, R3, R26, 0x1 ;  /* 0x0000001a03087211 */ /* 0x000fc800078008ff */
[----:B------:R-:W-:Y:S01]  /*21c0*/  LEA.HI.X.SX32 R9, R3, R27, 0x1, P0 ;  /* 0x0000001b03097211 */ /* 0x000fe200000f0eff */
[----:B-1----:R4:W2:Y:S04]  /*21d0*/  LDG.E.U16 R16, [R6.64] ;  /* 0x0000000606107981 */ /* 0x0028a8000c1e1500 */
[----:B-----5:R1:W-:Y:S04]  /*21e0*/  STL [R1+0x3c4], R15 ;  /* 0x0003c40f01007387 */ /* 0x0203e80000100800 */
[----:B------:R-:W-:Y:S04]  /*21f0*/  STL [R1+0x70], R2 ;  /* 0x0000700201007387 */ /* 0x000fe80000100800 */
[----:B-1----:R-:W5:Y:S04]  /*2200*/  LDL.LU R15, [R1+0x34] ;  /* 0x00003400010f7983 */ /* 0x002f680000300800 */
[----:B------:R1:W-:Y:S04]  /*2210*/  STL [R1+0x3c0], R22 ;  /* 0x0003c01601007387 */ /* 0x0003e80000100800 */
[----:B------:R-:W-:Y:S04]  /*2220*/  STL [R1+0x1538], R20 ;  /* 0x0015381401007387 */ /* 0x000fe80000100800 */
[----:B------:R-:W5:Y:S01]  /*2230*/  LDL.LU R5, [R1+0x50] ;  /* 0x0000500001057983 */ /* 0x000f620000300800 */
[----:B-1----:R-:W-:-:S03]  /*2240*/  IMAD R22, R0, 0x2, R20 ;  /* 0x0000000200167824 */ /* 0x002fc600078e0214 */
[----:B------:R-:W5:Y:S01]  /*2250*/  LDL.LU R19, [R1+0x40] ;  /* 0x0000400001137983 */ /* 0x000f620000300800 */
[----:B----4-:R-:W-:-:S03]  /*2260*/  LEA R6, P0, R28, R26, 0x1 ;  /* 0x0000001a1c067211 */ /* 0x010fc600078008ff */
[----:B---3--:R1:W-:Y:S01]  /*2270*/  STL [R1+0x3bc], R21 ;  /* 0x0003bc1501007387 */ /* 0x0083e20000100800 */
[----:B------:R-:W-:Y:S02]  /*2280*/  LEA.HI.X.SX32 R7, R28, R27, 0x1, P0 ;  /* 0x0000001b1c077211 */ /* 0x000fe400000f0eff */
[-C--:B------:R-:W-:Y:S01]  /*2290*/  LEA R2, P1, R25, R26.reuse, 0x1 ;  /* 0x0000001a19027211 */ /* 0x080fe200078208ff */
[C---:B-1----:R-:W-:Y:S01]  /*22a0*/  IMAD R21, R0.reuse, 0x2, R22 ;  /* 0x0000000200157824 */ /* 0x042fe200078e0216 */
[----:B0-----:R-:W-:Y:S01]  /*22b0*/  LEA R10, P0, R29, R26, 0x1 ;  /* 0x0000001a1d0a7211 */ /* 0x001fe200078008ff */
[----:B------:R0:W-:Y:S03]  /*22c0*/  STL [R1+0x153c], R22 ;  /* 0x00153c1601007387 */ /* 0x0001e60000100800 */
[----:B------:R-:W-:Y:S01]  /*22d0*/  LEA R12, R0, R21, 0x1 ;  /* 0x00000015000c7211 */ /* 0x000fe200078e08ff */
[----:B------:R1:W-:Y:S01]  /*22e0*/  STL [R1+0x3b8], R4 ;  /* 0x0003b80401007387 */ /* 0x0003e20000100800 */
[----:B------:R-:W-:-:S02]  /*22f0*/  LEA.HI.X.SX32 R3, R25, R27, 0x1, P1 ;  /* 0x0000001b19037211 */ /* 0x000fc400008f0eff */
[----:B------:R-:W-:Y:S01]  /*2300*/  LEA.HI.X.SX32 R11, R29, R27, 0x1, P0 ;  /* 0x0000001b1d0b7211 */ /* 0x000fe200000f0eff */
[----:B------:R-:W-:Y:S01]  /*2310*/  IMAD R23, R0, 0x2, R12 ;  /* 0x0000000200177824 */ /* 0x000fe200078e020c */
[----:B------:R3:W4:Y:S04]  /*2320*/  LDG.E.U16 R28, [R8.64] ;  /* 0x00000006081c7981 */ /* 0x000728000c1e1500 */
[----:B0-----:R0:W4:Y:S04]  /*2330*/  LDG.E.U16 R22, [R6.64] ;  /* 0x0000000606167981 */ /* 0x001128000c1e1500 */
[----:B-1----:R-:W4:Y:S04]  /*2340*/  LDL.LU R4, [R1+0x30] ;  /* 0x0000300001047983 */ /* 0x002f280000300800 */
[----:B------:R1:W-:Y:S04]  /*2350*/  STL [R1+0x7c], R12 ;  /* 0x00007c0c01007387 */ /* 0x0003e80000100800 */
[----:B------:R5:W4:Y:S01]  /*2360*/  LDG.E.U16 R20, [R10.64] ;  /* 0x000000060a147981 */ /* 0x000b22000c1e1500 */
[----:B-1----:R-:W-:-:S04]  /*2370*/  LEA R12, P0, R14, R26, 0x1 ;  /* 0x0000001a0e0c7211 */ /* 0x002fc800078008ff */
[----:B------:R-:W-:Y:S01]  /*2380*/  LEA.HI.X.SX32 R13, R14, R27, 0x1, P0 ;  /* 0x0000001b0e0d7211 */ /* 0x000fe200000f0eff */
[----:B--2---:R1:W-:Y:S04]  /*2390*/  STL [R1+0x3b4], R18 ;  /* 0x0003b41201007387 */ /* 0x0043e80000100800 */
[----:B------:R-:W2:Y:S04]  /*23a0*/  LDL.LU R25, [R1+0x44] ;  /* 0x0000440001197983 */ /* 0x000ea80000300800 */
[----:B------:R-:W2:Y:S04]  /*23b0*/  LDL.LU R29, [R1+0x2c] ;  /* 0x00002c00011d7983 */ /* 0x000ea80000300800 */
[----:B-1----:R1:W2:Y:S04]  /*23c0*/  LDG.E.U16 R18, [R2.64] ;  /* 0x0000000602127981 */ /* 0x0022a8000c1e1500 */
[----:B------:R0:W-:Y:S04]  /*23d0*/  STL [R1+0x3b0], R17 ;  /* 0x0003b01101007387 */ /* 0x0001e80000100800 */
[----:B0-----:R0:W2:Y:S01]  /*23e0*/  LDG.E.U16 R17, [R12.64] ;  /* 0x000000060c117981 */ /* 0x0010a2000c1e1500 */
[----:B---3--:R-:W-:-:S05]  /*23f0*/  IMAD R8, R0, 0x2, R23 ;  /* 0x0000000200087824 */ /* 0x008fca00078e0217 */
[----:B------:R-:W-:-:S05]  /*2400*/  LEA R7, R0, R8, 0x1 ;  /* 0x0000000800077211 */ /* 0x000fca00078e08ff */
[----:B------:R-:W-:Y:S01]  /*2410*/  IMAD R6, R0, 0x2, R7 ;  /* 0x0000000200067824 */ /* 0x000fe200078e0207 */
[----:B-1----:R-:W-:-:S03]  /*2420*/  LEA R2, P1, R24, R26, 0x1 ;  /* 0x0000001a18027211 */ /* 0x002fc600078208ff */
[----:B------:R-:W-:Y:S01]  /*2430*/  IMAD R9, R0, 0x2, R6 ;  /* 0x0000000200097824 */ /* 0x000fe200078e0206 */
[----:B------:R-:W-:Y:S01]  /*2440*/  LEA.HI.X.SX32 R3, R24, R27, 0x1, P1 ;  /* 0x0000001b18037211 */ /* 0x000fe200008f0eff */
[----:B------:R1:W-:Y:S01]  /*2450*/  STL [R1+0x74], R6 ;  /* 0x0000740601007387 */ /* 0x0003e20000100800 */
[----:B-----5:R-:W-:-:S03]  /*2460*/  LEA R10, P0, R15, R26, 0x1 ;  /* 0x0000001a0f0a7211 */ /* 0x020fc600078008ff */
[----:B------:R3:W-:Y:S01]  /*2470*/  STL [R1+0x3ac], R16 ;  /* 0x0003ac1001007387 */ /* 0x0007e20000100800 */
[----:B-1----:R-:W-:-:S03]  /*2480*/  LEA R6, R0, R9, 0x1 ;  /* 0x0000000900067211 */ /* 0x002fc600078e08ff */
[----:B------:R-:W5:Y:S04]  /*2490*/  LDL.LU R24, [R1+0x28] ;  /* 0x0000280001187983 */ /* 0x000f680000300800 */
[----:B---3--:R1:W3:Y:S01]  /*24a0*/  LDG.E.U16 R16, [R2.64] ;  /* 0x0000000602107981 */ /* 0x0082e2000c1e1500 */
[----:B------:R-:W-:Y:S02]  /*24b0*/  LEA.HI.X.SX32 R11, R15, R27, 0x1, P0 ;  /* 0x0000001b0f0b7211 */ /* 0x000fe400000f0eff */
[-C--:B0-----:R-:W-:Y:S02]  /*24c0*/  LEA R12, P0, R5, R26.reuse, 0x1 ;  /* 0x0000001a050c7211 */ /* 0x081fe400078008ff */
[----:B------:R-:W-:Y:S01]  /*24d0*/  LEA R14, P1, R19, R26, 0x1 ;  /* 0x0000001a130e7211 */ /* 0x000fe200078208ff */
[----:B-1----:R-:W-:-:S04]  /*24e0*/  IMAD R3, R0, 0x2, R6 ;  /* 0x0000000200037824 */ /* 0x002fc800078e0206 */
[----:B------:R-:W-:Y:S01]  /*24f0*/  IMAD R2, R0, 0x2, R3 ;  /* 0x0000000200027824 */ /* 0x000fe200078e0203 */
[----:B----4-:R0:W-:Y:S01]  /*2500*/  STL [R1+0x3a8], R28 ;  /* 0x0003a81c01007387 */ /* 0x0101e20000100800 */
[-C--:B------:R-:W-:Y:S02]  /*2510*/  LEA.HI.X.SX32 R13, R5, R27.reuse, 0x1, P0 ;  /* 0x0000001b050d7211 */ /* 0x080fe400000f0eff */
[----:B------:R-:W-:-:S03]  /*2520*/  LEA.HI.X.SX32 R15, R19, R27, 0x1, P1 ;  /* 0x0000001b130f7211 */ /* 0x000fc600008f0eff */
[----:B------:R1:W4:Y:S04]  /*2530*/  LDG.E.U16 R5, [R12.64] ;  /* 0x000000060c057981 */ /* 0x000328000c1e1500 */
[----:B0-----:R-:W4:Y:S04]  /*2540*/  LDL.LU R28, [R1+0x3c] ;  /* 0x00003c00011c7983 */ /* 0x001f280000300800 */
[----:B------:R0:W-:Y:S04]  /*2550*/  STL [R1+0x3a4], R22 ;  /* 0x0003a41601007387 */ /* 0x0001e80000100800 */
[----:B0-----:R-:W4:Y:S04]  /*2560*/  LDL.LU R22, [R1+0x24] ;  /* 0x0000240001167983 */ /* 0x001f280000300800 */
[----:B--2---:R0:W-:Y:S04]  /*2570*/  STL [R1+0x3a0], R18 ;  /* 0x0003a01201007387 */ /* 0x0041e80000100800 */
[----:B------:R-:W-:Y:S04]  /*2580*/  STL [R1+0x6c], R2 ;  /* 0x00006c0201007387 */ /* 0x000fe80000100800 */
[----:B------:R2:W-:Y:S04]  /*2590*/  STL [R1+0x39c], R20 ;  /* 0x00039c1401007387 */ /* 0x0005e80000100800 */
[----:B0-----:R0:W4:Y:S04]  /*25a0*/  LDG.E.U16 R18, [R10.64] ;  /* 0x000000060a127981 */ /* 0x001128000c1e1500 */
[----:B--2---:R-:W2:Y:S01]  /*25b0*/  LDL.LU R20, [R1+0x18] ;  /* 0x0000180001147983 */ /* 0x004ea20000300800 */
[----:B0-----:R-:W-:-:S03]  /*25c0*/  LEA R10, P0, R4, R26, 0x1 ;  /* 0x0000001a040a7211 */ /* 0x001fc600078008ff */
[----:B------:R0:W-:Y:S01]  /*25d0*/  STL [R1+0x398], R17 ;  /* 0x0003981101007387 */ /* 0x0001e20000100800 */
[----:B------:R-:W-:-:S03]  /*25e0*/  LEA.HI.X.SX32 R11, R4, R27, 0x1, P0 ;  /* 0x0000001b040b7211 */ /* 0x000fc600000f0eff */
[----:B0-----:R0:W2:Y:S02]  /*25f0*/  LDG.E.U16 R17, [R14.64] ;  /* 0x000000060e117981 */ /* 0x0010a4000c1e1500 */
[----:B0-----:R-:W-:-:S04]  /*2600*/  LEA R14, P0, R25, R26, 0x1 ;  /* 0x0000001a190e7211 */ /* 0x001fc800078008ff */
[----:B------:R-:W-:Y:S02]  /*2610*/  LEA.HI.X.SX32 R15, R25, R27, 0x1, P0 ;  /* 0x0000001b190f7211 */ /* 0x000fe400000f0eff */
[----:B------:R5:W2:Y:S01]  /*2620*/  LDG.E.U16 R25, [R10.64] ;  /* 0x000000060a197981 */ /* 0x000aa2000c1e1500 */
[----:B------:R-:W-:-:S05]  /*2630*/  LEA R2, R0, R2, 0x1 ;  /* 0x0000000200027211 */ /* 0x000fca00078e08ff */
[C---:B------:R-:W-:Y:S01]  /*2640*/  IMAD R4, R0.reuse, 0x2, R2 ;  /* 0x0000000200047824 */ /* 0x040fe200078e0202 */
[----:B---3--:R0:W-:Y:S03]  /*2650*/  STL [R1+0x394], R16 ;  /* 0x0003941001007387 */ /* 0x0081e60000100800 */
[----:B------:R-:W-:Y:S01]  /*2660*/  IMAD R19, R0, 0x2, R4 ;  /* 0x0000000200137824 */ /* 0x000fe200078e0204 */
[C---:B-1----:R-:W-:Y:S01]  /*2670*/  LEA R12, P1, R29.reuse, R26, 0x1 ;  /* 0x0000001a1d0c7211 */ /* 0x042fe200078208ff */
[----:B0-----:R-:W3:Y:S04]  /*2680*/  LDL.LU R16, [R1+0x20] ;  /* 0x0000200001107983 */ /* 0x001ee80000300800 */
[----:B------:R0:W-:Y:S01]  /*2690*/  STL [R1+0x5c], R4 ;  /* 0x00005c0401007387 */ /* 0x0001e20000100800 */
[----:B------:R-:W-:-:S02]  /*26a0*/  LEA.HI.X.SX32 R13, R29, R27, 0x1, P1 ;  /* 0x0000001b1d0d7211 */ /* 0x000fc400008f0eff */
[----:B0-----:R-:W-:Y:S02]  /*26b0*/  LEA R4, R0, R19, 0x1 ;  /* 0x0000001300047211 */ /* 0x001fe400078e08ff */
[----:B-----5:R-:W-:-:S04]  /*26c0*/  LEA R10, P0, R24, R26, 0x1 ;  /* 0x0000001a180a7211 */ /* 0x020fc800078008ff */
[----:B------:R-:W-:-:S06]  /*26d0*/  LEA.HI.X.SX32 R11, R24, R27, 0x1, P0 ;  /* 0x0000001b180b7211 */ /* 0x000fcc00000f0eff */
[----:B------:R0:W5:Y:S04]  /*26e0*/  LDG.E.U16 R11, [R10.64] ;  /* 0x000000060a0b7981 */ /* 0x000168000c1e1500 */
[----:B----4-:R1:W-:Y:S04]  /*26f0*/  STL [R1+0x390], R18 ;  /* 0x0003901201007387 */ /* 0x0103e80000100800 */
[----:B-1----:R-:W4:Y:S04]  /*2700*/  LDL.LU R18, [R1+0x14] ;  /* 0x0000140001127983 */ /* 0x002f280000300800 */
[----:B------:R1:W-:Y:S04]  /*2710*/  STL [R1+0x38c], R5 ;  /* 0x00038c0501007387 */ /* 0x0003e80000100800 */
[----:B-1----:R-:W3:Y:S04]  /*2720*/  LDL.LU R5, [R1+0x10] ;  /* 0x0000100001057983 */ /* 0x002ee80000300800 */
[----:B------:R-:W-:Y:S04]  /*2730*/  STL [R1+0x64], R4 ;  /* 0x0000640401007387 */ /* 0x000fe80000100800 */
[----:B--2---:R-:W-:Y:S04]  /*2740*/  STL [R1+0x388], R17 ;  /* 0x0003881101007387 */ /* 0x004fe80000100800 */
[----:B------:R1:W-:Y:S04]  /*2750*/  STL [R1+0x384], R25 ;  /* 0x0003841901007387 */ /* 0x0003e80000100800 */
[----:B-1----:R1:W2:Y:S04]  /*2760*/  LDG.E.U16 R25, [R14.64] ;  /* 0x000000060e197981 */ /* 0x0022a8000c1e1500 */
[----:B-1----:R1:W2:Y:S02]  /*2770*/  LDG.E.U16 R15, [R12.64] ;  /* 0x000000060c0f7981 */ /* 0x0022a4000c1e1500 */
[----:B-1----:R-:W-:-:S04]  /*2780*/  LEA R12, P0, R28, R26, 0x1 ;  /* 0x0000001a1c0c7211 */ /* 0x002fc800078008ff */
[----:B------:R-:W-:-:S06]  /*2790*/  LEA.HI.X.SX32 R13, R28, R27, 0x1, P0 ;  /* 0x0000001b1c0d7211 */ /* 0x000fcc00000f0eff */
[----:B------:R3:W3:Y:S01]  /*27a0*/  LDG.E.U16 R13, [R12.64] ;  /* 0x000000060c0d7981 */ /* 0x0006e2000c1e1500 */
[----:B------:R-:W-:-:S03]  /*27b0*/  IMAD R17, R0, 0x2, R4 ;  /* 0x0000000200117824 */ /* 0x000fc600078e0204 */
[----:B------:R-:W3:Y:S01]  /*27c0*/  LDL.LU R4, [R1+0x60] ;  /* 0x0000600001047983 */ /* 0x000ee20000300800 */
[----:B------:R-:W-:-:S03]  /*27d0*/  IMAD R14, R0, 0x2, R17 ;  /* 0x00000002000e7824 */ /* 0x000fc600078e0211 */
[----:B------:R-:W3:Y:S02]  /*27e0*/  LDL.LU R29, [R1+0xc] ;  /* 0x00000c00011d7983 */ /* 0x000ee40000300800 */
[----:B------:R-:W-:Y:S02]  /*27f0*/  LEA R24, R0, R14, 0x1 ;  /* 0x0000000e00187211 */ /* 0x000fe400078e08ff */
[-C--:B0-----:R-:W-:Y:S01]  /*2800*/  LEA R10, P0, R20, R26.reuse, 0x1 ;  /* 0x0000001a140a7211 */ /* 0x081fe200078008ff */
[----:B--2---:R-:W-:Y:S04]  /*2810*/  STL [R1+0x37c], R15 ;  /* 0x00037c0f01007387 */ /* 0x004fe80000100800 */
[----:B------:R0:W-:Y:S02]  /*2820*/  STL [R1+0x58], R14 ;  /* 0x0000580e01007387 */ /* 0x0001e40000100800 */
[----:B0-----:R-:W-:-:S02]  /*2830*/  LEA R14, P1, R22, R26, 0x1 ;  /* 0x0000001a160e7211 */ /* 0x001fc400078208ff */
[----:B------:R0:W-:Y:S02]  /*2840*/  STL [R1+0x380], R25 ;  /* 0x0003801901007387 */ /* 0x0001e40000100800 */
[----:B------:R-:W-:-:S06]  /*2850*/  LEA.HI.X.SX32 R15, R22, R27, 0x1, P1 ;  /* 0x0000001b160f7211 */ /* 0x000fcc00008f0eff */
[----:B------:R4:W2:Y:S04]  /*2860*/  LDG.E.U16 R15, [R14.64] ;  /* 0x000000060e0f7981 */ /* 0x0008a8000c1e1500 */
[----:B0-----:R-:W2:Y:S04]  /*2870*/  LDL.LU R25, [R1] ;  /* 0x0000000001197983 */ /* 0x001ea80000300800 */
[----:B------:R-:W2:Y:S04]  /*2880*/  LDL.LU R22, [R1+0x153c] ;  /* 0x00153c0001167983 */ /* 0x000ea80000300800 */
[----:B-----5:R0:W-:Y:S02]  /*2890*/  STL [R1+0x378], R11 ;  /* 0x0003780b01007387 */ /* 0x0201e40000100800 */
[----:B0-----:R-:W-:-:S02]  /*28a0*/  LEA.HI.X.SX32 R11, R20, R27, 0x1, P0 ;  /* 0x0000001b140b7211 */ /* 0x001fc400000f0eff */
[C---:B---3--:R-:W-:Y:S01]  /*28b0*/  LEA R12, P0, R16.reuse, R26, 0x1 ;  /* 0x0000001a100c7211 */ /* 0x048fe200078008ff */
[----:B------:R-:W3:Y:S04]  /*28c0*/  LDL.LU R20, [R1+0x1538] ;  /* 0x0015380001147983 */ /* 0x000ee80000300800 */
[----:B------:R0:W5:Y:S04]  /*28d0*/  LDG.E.U16 R11, [R10.64] ;  /* 0x000000060a0b7981 */ /* 0x000168000c1e1500 */
[----:B------:R1:W-:Y:S02]  /*28e0*/  STL [R1+0x374], R13 ;  /* 0x0003740d01007387 */ /* 0x0003e40000100800 */
[----:B-1----:R-:W-:-:S06]  /*28f0*/  LEA.HI.X.SX32 R13, R16, R27, 0x1, P0 ;  /* 0x0000001b100d7211 */ /* 0x002fcc00000f0eff */
[----:B------:R-:W3:Y:S01]  /*2900*/  LDG.E.U16 R13, [R12.64] ;  /* 0x000000060c0d7981 */ /* 0x000ee2000c1e1500 */
[----:B------:R-:W-:-:S04]  /*2910*/  IMAD R28, R0, 0x2, R24 ;  /* 0x00000002001c7824 */ /* 0x000fc800078e0218 */
[----:B------:R-:W-:-:S05]  /*2920*/  IMAD R28, R0, 0x2, R28 ;  /* 0x00000002001c7824 */ /* 0x000fca00078e021c */
[----:B------:R-:W-:-:S05]  /*2930*/  LEA R28, R0, R28, 0x1 ;  /* 0x0000001c001c7211 */ /* 0x000fca00078e08ff */
[----:B------:R1:W-:Y:S01]  /*2940*/  STL [R1+0x54], R28 ;  /* 0x0000541c01007387 */ /* 0x0003e20000100800 */
[-C--:B----4-:R-:W-:Y:S01]  /*2950*/  LEA R14, P1, R18, R26.reuse, 0x1 ;  /* 0x0000001a120e7211 */ /* 0x090fe200078208ff */
[----:B-1----:R-:W-:Y:S01]  /*2960*/  IMAD R28, R0, 0x2, R28 ;  /* 0x00000002001c7824 */ /* 0x002fe200078e021c */
[----:B0-----:R-:W-:Y:S01]  /*2970*/  LEA R10, P0, R5, R26, 0x1 ;  /* 0x0000001a050a7211 */ /* 0x001fe200078008ff */
[----:B--2---:R0:W-:Y:S04]  /*2980*/  STL [R1+0x370], R15 ;  /* 0x0003700f01007387 */ /* 0x0041e80000100800 */
[----:B------:R-:W2:Y:S04]  /*2990*/  LDL.LU R16, [R1+0x1534] ;  /* 0x0015340001107983 */ /* 0x000ea80000300800 */
[----:B------:R1:W-:Y:S01]  /*29a0*/  STL [R1+0x44], R28 ;  /* 0x0000441c01007387 */ /* 0x0003e20000100800 */
[----:B0-----:R-:W-:-:S03]  /*29b0*/  LEA.HI.X.SX32 R15, R18, R27, 0x1, P1 ;  /* 0x0000001b120f7211 */ /* 0x001fc600008f0eff */
[----:B------:R-:W4:Y:S01]  /*29c0*/  LDL.LU R18, [R1+0x1530] ;  /* 0x0015300001127983 */ /* 0x000f220000300800 */
[----:B-1----:R-:W-:-:S03]  /*29d0*/  IMAD R28, R0, 0x2, R28 ;  /* 0x00000002001c7824 */ /* 0x002fc600078e021c */
[----:B-----5:R0:W-:Y:S04]  /*29e0*/  STL [R1+0x36c], R11 ;  /* 0x00036c0b01007387 */ /* 0x0201e80000100800 */
[----:B------:R1:W-:Y:S01]  /*29f0*/  STL [R1+0x1ec], R28 ;  /* 0x0001ec1c01007387 */ /* 0x0003e20000100800 */
[----:B0-----:R-:W-:-:S03]  /*2a00*/  LEA.HI.X.SX32 R11, R5, R27, 0x1, P0 ;  /* 0x0000001b050b7211 */ /* 0x001fc600000f0eff */
[----:B------:R-:W5:Y:S01]  /*2a10*/  LDL.LU R5, [R1+0x152c] ;  /* 0x00152c0001057983 */ /* 0x000f620000300800 */
[----:B-1----:R-:W-:-:S03]  /*2a20*/  LEA R28, R0, R28, 0x1 ;  /* 0x0000001c001c7211 */ /* 0x002fc600078e08ff */
[----:B------:R-:W2:Y:S04]  /*2a30*/  LDG.E.U16 R11, [R10.64] ;  /* 0x000000060a0b7981 */ /* 0x000ea8000c1e1500 */
[----:B------:R-:W-:Y:S04]  /*2a40*/  STL [R1+0x2c], R28 ;  /* 0x00002c1c01007387 */ /* 0x000fe80000100800 */
[----:B---3--:R0:W-:Y:S04]  /*2a50*/  STL [R1+0x368], R13 ;  /* 0x0003680d01007387 */ /* 0x0081e80000100800 */
[----:B0-----:R0:W3:Y:S01]  /*2a60*/  LDG.E.U16 R13, [R14.64] ;  /* 0x000000060e0d7981 */ /* 0x0010e2000c1e1500 */
[----:B------:R-:W-:-:S04]  /*2a70*/  IMAD R12, R0, 0x2, R28 ;  /* 0x00000002000c7824 */ /* 0x000fc800078e021c */
[----:B------:R-:W-:Y:S01]  /*2a80*/  IMAD R28, R0, 0x2, R12 ;  /* 0x00000002001c7824 */ /* 0x000fe200078e020c */
[----:B------:R1:W-:Y:S01]  /*2a90*/  STL [R1+0x50], R12 ;  /* 0x0000500c01007387 */ /* 0x0003e20000100800 */
[----:B0-----:R-:W-:-:S04]  /*2aa0*/  LEA R14, P0, R4, R26, 0x1 ;  /* 0x0000001a040e7211 */ /* 0x001fc800078008ff */
[----:B------:R-:W-:Y:S02]  /*2ab0*/  LEA.HI.X.SX32 R15, R4, R27, 0x1, P0 ;  /* 0x0000001b040f7211 */ /* 0x000fe400000f0eff */
[----:B-1----:R-:W-:-:S03]  /*2ac0*/  LEA R12, P1, R29, R26, 0x1 ;  /* 0x0000001a1d0c7211 */ /* 0x002fc600078208ff */
[----:B------:R0:W2:Y:S04]  /*2ad0*/  LDG.E.U16 R14, [R14.64] ;  /* 0x000000060e0e7981 */ /* 0x0000a8000c1e1500 */
[----:B---3--:R1:W-:Y:S04]  /*2ae0*/  STL [R1+0x364], R13 ;  /* 0x0003640d01007387 */ /* 0x0083e80000100800 */
[----:B------:R-:W3:Y:S04]  /*2af0*/  LDL.LU R4, [R1+0x1528] ;  /* 0x0015280001047983 */ /* 0x000ee80000300800 */
[----:B------:R0:W-:Y:S01]  /*2b00*/  STL [R1+0x40], R28 ;  /* 0x0000401c01007387 */ /* 0x0001e20000100800 */
[----:B-1----:R-:W-:-:S03]  /*2b10*/  LEA.HI.X.SX32 R13, R29, R27, 0x1, P1 ;  /* 0x0000001b1d0d7211 */ /* 0x002fc600008f0eff */
[----:B------:R-:W3:Y:S01]  /*2b20*/  LDL.LU R29, [R1+0x1524] ;  /* 0x00152400011d7983 */ /* 0x000ee20000300800 */
[----:B0-----:R-:W-:-:S03]  /*2b30*/  LEA R28, R0, R28, 0x1 ;  /* 0x0000001c001c7211 */ /* 0x001fc600078e08ff */
[----:B--2---:R0:W-:Y:S04]  /*2b40*/  STL [R1+0x360], R11 ;  /* 0x0003600b01007387 */ /* 0x0041e80000100800 */
[----:B------:R1:W-:Y:S01]  /*2b50*/  STL [R1+0x1e4], R28 ;  /* 0x0001e41c01007387 */ /* 0x0003e20000100800 */
[----:B------:R-:W-:-:S03]  /*2b60*/  LEA R10, P0, R25, R26, 0x1 ;  /* 0x0000001a190a7211 */ /* 0x000fc600078008ff */
[----:B------:R2:W2:Y:S04]  /*2b70*/  LDG.E.U16 R12, [R12.64] ;  /* 0x000000060c0c7981 */ /* 0x0004a8000c1e1500 */
[----:B0-----:R-:W2:Y:S01]  /*2b80*/  LDL.LU R11, [R1+0x4] ;  /* 0x00000400010b7983 */ /* 0x001ea20000300800 */
[----:B-1----:R-:W-:Y:S02]  /*2b90*/  IMAD R28, R0, 0x2, R28 ;  /* 0x00000002001c7824 */ /* 0x002fe400078e021c */
[----:B--2---:R-:W-:Y:S01]  /*2ba0*/  IMAD.MOV.U32 R15, RZ, RZ, R11 ;  /* 0x000000ffff0f7224 */ /* 0x004fe200078e000b */
[----:B------:R-:W-:Y:S02]  /*2bb0*/  LEA.HI.X.SX32 R11, R25, R27, 0x1, P0 ;  /* 0x0000001b190b7211 */ /* 0x000fe400000f0eff */
[----:B------:R-:W2:Y:S01]  /*2bc0*/  LDL.LU R25, [R1+0x1520] ;  /* 0x0015200001197983 */ /* 0x000ea20000300800 */
[----:B------:R-:W-:-:S03]  /*2bd0*/  IMAD.MOV.U32 R13, RZ, RZ, R15 ;  /* 0x000000ffff0d7224 */ /* 0x000fc600078e000f */
[----:B------:R-:W-:Y:S01]  /*2be0*/  STL [R1+0x10], R28 ;  /* 0x0000101c01007387 */ /* 0x000fe20000100800 */
[----:B------:R-:W-:-:S03]  /*2bf0*/  IMAD.MOV.U32 R15, RZ, RZ, R13 ;  /* 0x000000ffff0f7224 */ /* 0x000fc600078e000d */
[----:B------:R0:W-:Y:S04]  /*2c00*/  STL [R1+0x35c], R14 ;  /* 0x00035c0e01007387 */ /* 0x0001e80000100800 */
[----:B------:R-:W2:Y:S01]  /*2c10*/  LDG.E.U16 R11, [R10.64] ;  /* 0x000000060a0b7981 */ /* 0x000ea2000c1e1500 */
[----:B0-----:R-:W-:-:S04]  /*2c20*/  LEA R14, P0, R13, R26, 0x1 ;  /* 0x0000001a0d0e7211 */ /* 0x001fc800078008ff */
[----:B------:R-:W-:-:S05]  /*2c30*/  LEA.HI.X.SX32 R15, R15, R27, 0x1, P0 ;  /* 0x0000001b0f0f7211 */ /* 0x000fca00000f0eff */
[----:B------:R-:W4:Y:S01]  /*2c40*/  LDG.E.U16 R14, [R14.64] ;  /* 0x000000060e0e7981 */ /* 0x000f22000c1e1500 */
[----:B------:R-:W-:-:S05]  /*2c50*/  LEA R28, R0, R28, 0x1 ;  /* 0x0000001c001c7211 */ /* 0x000fca00078e08ff */
[----:B------:R0:W-:Y:S04]  /*2c60*/  STL [R1+0x60], R28 ;  /* 0x0000601c01007387 */ /* 0x0001e80000100800 */
[----:B------:R3:W-:Y:S01]  /*2c70*/  STL [R1+0x358], R12 ;  /* 0x0003580c01007387 */ /* 0x0007e20000100800 */
[----:B0-----:R-:W-:Y:S02]  /*2c80*/  LEA R28, R0, R28, 0x1 ;  /* 0x0000001c001c7211 */ /* 0x001fe400078e08ff */
[----:B---3--:R-:W-:-:S03]  /*2c90*/  LEA R12, P1, R29, R26, 0x1 ;  /* 0x0000001a1d0c7211 */ /* 0x008fc600078208ff */
[----:B------:R-:W-:Y:S01]  /*2ca0*/  IMAD R0, R0, 0x2, R28 ;  /* 0x0000000200007824 */ /* 0x000fe200078e021c */
[----:B------:R0:W-:Y:S01]  /*2cb0*/  STL [R1+0x48], R28 ;  /* 0x0000481c01007387 */ /* 0x0001e20000100800 */
[----:B------:R-:W-:-:S03]  /*2cc0*/  LEA.HI.X.SX32 R13, R29, R27, 0x1, P1 ;  /* 0x0000001b1d0d7211 */ /* 0x000fc600008f0eff */
[----:B0-----:R-:W3:Y:S04]  /*2cd0*/  LDL.LU R28, [R1+0x151c] ;  /* 0x00151c00011c7983 */ /* 0x001ee80000300800 */
[----:B------:R-:W-:Y:S04]  /*2ce0*/  STL [R1+0x1dc], R0 ;  /* 0x0001dc0001007387 */ /* 0x000fe80000100800 */
[----:B--2---:R-:W-:Y:S04]  /*2cf0*/  STL [R1+0x354], R11 ;  /* 0x0003540b01007387 */ /* 0x004fe80000100800 */
[----:B----4-:R0:W-:Y:S04]  /*2d00*/  STL [R1+0x350], R14 ;  /* 0x0003500e01007387 */ /* 0x0101e80000100800 */
[----:B0-----:R3:W2:Y:S01]  /*2d10*/  LDG.E.U16 R14, [R12.64] ;  /* 0x000000060c0e7981 */ /* 0x0016a2000c1e1500 */
[----:B------:R-:W-:Y:S01]  /*2d20*/  IMAD.MOV.U32 R29, RZ, RZ, c[0x0][0x198] ;  /* 0x00006600ff1d7624 */ /* 0x000fe200078e00ff */
[----:B------:R-:W-:-:S04]  /*2d30*/  LEA R10, P0, R25, R26, 0x1 ;  /* 0x0000001a190a7211 */ /* 0x000fc800078008ff */
[----:B------:R-:W-:Y:S02]  /*2d40*/  LEA R0, R29, R0, 0x1 ;  /* 0x000000001d007211 */ /* 0x000fe400078e08ff */
[----:B------:R-:W-:-:S03]  /*2d50*/  LEA.HI.X.SX32 R11, R25, R27, 0x1, P0 ;  /* 0x0000001b190b7211 */ /* 0x000fc600000f0eff */
[----:B------:R-:W-:-:S03]  /*2d60*/  IMAD R15, R29, 0x2, R0 ;  /* 0x000000021d0f7824 */ /* 0x000fc600078e0200 */
[----:B------:R0:W4:Y:S01]  /*2d70*/  LDG.E.U16 R11, [R10.64] ;  /* 0x000000060a0b7981 */ /* 0x000122000c1e1500 */
[----:B------:R-:W-:-:S03]  /*2d80*/  IMAD R25, R29, 0x2, R15 ;  /* 0x000000021d197824 */ /* 0x000fc600078e020f */
[----:B------:R-:W-:Y:S01]  /*2d90*/  STL [R1+0x4c], R15 ;  /* 0x00004c0f01007387 */ /* 0x000fe20000100800 */
[----:B---3--:R-:W-:-:S04]  /*2da0*/  LEA R12, P0, R28, R26, 0x1 ;  /* 0x0000001a1c0c7211 */ /* 0x008fc800078008ff */
[----:B------:R-:W-:-:S06]  /*2db0*/  LEA.HI.X.SX32 R13, R28, R27, 0x1, P0 ;  /* 0x0000001b1c0d7211 */ /* 0x000fcc00000f0eff */
[----:B------:R-:W3:Y:S04]  /*2dc0*/  LDG.E.U16 R13, [R12.64] ;  /* 0x000000060c0d7981 */ /* 0x000ee8000c1e1500 */
[----:B--2---:R1:W-:Y:S04]  /*2dd0*/  STL [R1+0x34c], R14 ;  /* 0x00034c0e01007387 */ /* 0x0043e80000100800 */
[----:B------:R2:W-:Y:S04]  /*2de0*/  STL [R1+0x38], R25 ;  /* 0x0000381901007387 */ /* 0x0005e80000100800 */
[----:B------:R-:W2:Y:S01]  /*2df0*/  LDL.LU R28, [R1+0x38] ;  /* 0x00003800011c7983 */ /* 0x000ea20000300800 */
[----:B-1----:R-:W-:-:S04]  /*2e00*/  LEA R14, P1, R4, R26, 0x1 ;  /* 0x0000001a040e7211 */ /* 0x002fc800078208ff */
[----:B------:R-:W-:Y:S02]  /*2e10*/  LEA.HI.X.SX32 R15, R4, R27, 0x1, P1 ;  /* 0x0000001b040f7211 */ /* 0x000fe400008f0eff */
[----:B-----5:R-:W-:-:S04]  /*2e20*/  LEA R4, P0, R5, R26, 0x1 ;  /* 0x0000001a05047211 */ /* 0x020fc800078008ff */
[----:B------:R-:W-:Y:S02]  /*2e30*/  LEA.HI.X.SX32 R5, R5, R27, 0x1, P0 ;  /* 0x0000001b05057211 */ /* 0x000fe400000f0eff */
[----:B0-----:R-:W-:Y:S02]  /*2e40*/  LEA R10, P0, R18, R26, 0x1 ;  /* 0x0000001a120a7211 */ /* 0x001fe400078008ff */
[----:B--2---:R-:W-:-:S05]  /*2e50*/  LEA R25, R29, R28, 0x1 ;  /* 0x0000001c1d197211 */ /* 0x004fca00078e08ff */
[----:B------:R0:W-:Y:S02]  /*2e60*/  STL [R1+0x1d8], R25 ;  /* 0x0001d81901007387 */ /* 0x0001e40000100800 */
[----:B0-----:R-:W-:-:S05]  /*2e70*/  IMAD R25, R29, 0x2, R25 ;  /* 0x000000021d197824 */ /* 0x001fca00078e0219 */
[----:B------:R0:W-:Y:S02]  /*2e80*/  STL [R1+0x28], R25 ;  /* 0x0000281901007387 */ /* 0x0001e40000100800 */
[----:B0-----:R-:W-:Y:S02]  /*2e90*/  IMAD R25, R29, 0x2, R25 ;  /* 0x000000021d197824 */ /* 0x001fe400078e0219 */
[----:B------:R0:W2:Y:S04]  /*2ea0*/  LDG.E.U16 R29, [R14.64] ;  /* 0x000000060e1d7981 */ /* 0x0000a8000c1e1500 */
[----:B----4-:R1:W-:Y:S01]  /*2eb0*/  STL [R1+0x348], R11 ;  /* 0x0003480b01007387 */ /* 0x0103e20000100800 */
[----:B0-----:R-:W-:-:S03]  /*2ec0*/  MOV R14, c[0x0][0x198] ;  /* 0x00006600000e7a02 */ /* 0x001fc60000000f00 */
[----:B------:R0:W-:Y:S01]  /*2ed0*/  STL [R1+0x34], R25 ;  /* 0x0000341901007387 */ /* 0x0001e20000100800 */
[----:B-1----:R-:W-:-:S03]  /*2ee0*/  LEA.HI.X.SX32 R11, R18, R27, 0x1, P0 ;  /* 0x0000001b120b7211 */ /* 0x002fc600000f0eff */
[----:B---3--:R-:W-:Y:S04]  /*2ef0*/  STL [R1+0x344], R13 ;  /* 0x0003440d01007387 */ /* 0x008fe80000100800 */
[----:B------:R1:W3:Y:S01]  /*2f00*/  LDG.E.U16 R18, [R10.64] ;  /* 0x000000060a127981 */ /* 0x0002e2000c1e1500 */
[----:B0-----:R-:W-:-:S04]  /*2f10*/  IMAD R25, R14, 0x2, R25 ;  /* 0x000000020e197824 */ /* 0x001fc800078e0219 */
[----:B------:R-:W-:Y:S01]  /*2f20*/  IMAD R15, R14, 0x2, R25 ;  /* 0x000000020e0f7824 */ /* 0x000fe200078e0219 */
[----:B------:R0:W-:Y:S04]  /*2f30*/  STL [R1+0x24], R25 ;  /* 0x0000241901007387 */ /* 0x0001e80000100800 */
[----:B0-----:R0:W4:Y:S04]  /*2f40*/  LDG.E.U16 R25, [R4.64] ;  /* 0x0000000604197981 */ /* 0x001128000c1e1500 */
[----:B------:R5:W-:Y:S01]  /*2f50*/  STL [R1+0x1cc], R15 ;  /* 0x0001cc0f01007387 */ /* 0x000be20000100800 */
[----:B------:R-:W-:-:S02]  /*2f60*/  LEA R12, P1, R16, R26, 0x1 ;  /* 0x0000001a100c7211 */ /* 0x000fc400078208ff */
[----:B-----5:R-:W-:Y:S02]  /*2f70*/  LEA R15, R14, R15, 0x1 ;  /* 0x0000000f0e0f7211 */ /* 0x020fe400078e08ff */
[----:B0-----:R-:W-:-:S03]  /*2f80*/  LEA R4, P0, R20, R26, 0x1 ;  /* 0x0000001a14047211 */ /* 0x001fc600078008ff */
[----:B------:R0:W-:Y:S01]  /*2f90*/  STL [R1+0x1c], R15 ;  /* 0x00001c0f01007387 */ /* 0x0001e20000100800 */
[-C--:B------:R-:W-:Y:S02]  /*2fa0*/  LEA.HI.X.SX32 R13, R16, R27.reuse, 0x1, P1 ;  /* 0x0000001b100d7211 */ /* 0x080fe400008f0eff */
[-C--:B------:R-:W-:Y:S01]  /*2fb0*/  LEA.HI.X.SX32 R5, R20, R27.reuse, 0x1, P0 ;  /* 0x0000001b14057211 */ /* 0x080fe200000f0eff */
[----:B0-----:R-:W-:Y:S01]  /*2fc0*/  IMAD R15, R14, 0x2, R15 ;  /* 0x000000020e0f7824 */ /* 0x001fe200078e020f */
[C---:B-1----:R-:W-:Y:S01]  /*2fd0*/  LEA R10, P0, R22.reuse, R26, 0x1 ;  /* 0x0000001a160a7211 */ /* 0x042fe200078008ff */
[----:B------:R0:W5:Y:S04]  /*2fe0*/  LDG.E.U16 R16, [R12.64] ;  /* 0x000000060c107981 */ /* 0x000168000c1e1500 */
[----:B------:R1:W-:Y:S01]  /*2ff0*/  STL [R1+0x20], R15 ;  /* 0x0000200f01007387 */ /* 0x0003e20000100800 */
[----:B------:R-:W-:-:S05]  /*3000*/  LEA.HI.X.SX32 R11, R22, R27, 0x1, P0 ;  /* 0x0000001b160b7211 */ /* 0x000fca00000f0eff */
[----:B------:R0:W5:Y:S01]  /*3010*/  LDG.E.U16 R20, [R10.64] ;  /* 0x000000060a147981 */ /* 0x000162000c1e1500 */
[----:B-1----:R-:W-:-:S05]  /*3020*/  IMAD R15, R14, 0x2, R15 ;  /* 0x000000020e0f7824 */ /* 0x002fca00078e020f */
[----:B------:R-:W-:Y:S04]  /*3030*/  STL [R1+0x18], R15 ;  /* 0x0000180f01007387 */ /* 0x000fe80000100800 */
[----:B--2---:R1:W-:Y:S04]  /*3040*/  STL [R1+0x340], R29 ;  /* 0x0003401d01007387 */ /* 0x0043e80000100800 */
[----:B-1----:R1:W2:Y:S01]  /*3050*/  LDG.E.U16 R29, [R4.64] ;  /* 0x00000006041d7981 */ /* 0x0022a2000c1e1500 */
[----:B------:R-:W-:Y:S02]  /*3060*/  LEA R15, R14, R15, 0x1 ;  /* 0x0000000f0e0f7211 */ /* 0x000fe400078e08ff */
[----:B0-----:R-:W-:-:S03]  /*3070*/  LEA R12, P1, R21, R26, 0x1 ;  /* 0x0000001a150c7211 */ /* 0x001fc600078208ff */
[----:B------:R0:W-:Y:S01]  /*3080*/  STL [R1+0x1c4], R15 ;  /* 0x0001c40f01007387 */ /* 0x0001e20000100800 */
[----:B------:R-:W-:Y:S01]  /*3090*/  LEA.HI.X.SX32 R13, R21, R27, 0x1, P1 ;  /* 0x0000001b150d7211 */ /* 0x000fe200008f0eff */
[----:B0-----:R-:W-:-:S05]  /*30a0*/  IMAD R15, R14, 0x2, R15 ;  /* 0x000000020e0f7824 */ /* 0x001fca00078e020f */
[----:B------:R0:W-:Y:S04]  /*30b0*/  STL [R1+0xc], R15 ;  /* 0x00000c0f01007387 */ /* 0x0001e80000100800 */
[----:B----4-:R4:W-:Y:S01]  /*30c0*/  STL [R1+0x33c], R25 ;  /* 0x00033c1901007387 */ /* 0x0109e20000100800 */
[C---:B-1----:R-:W-:Y:S01]  /*30d0*/  LEA R4, P0, R23.reuse, R26, 0x1 ;  /* 0x0000001a17047211 */ /* 0x042fe200078008ff */
[----:B0-----:R-:W-:Y:S02]  /*30e0*/  IMAD R15, R14, 0x2, R15 ;  /* 0x000000020e0f7824 */ /* 0x001fe400078e020f */
[----:B----4-:R-:W4:Y:S04]  /*30f0*/  LDL.LU R25, [R1+0x5c] ;  /* 0x00005c0001197983 */ /* 0x010f280000300800 */
[----:B---3--:R0:W-:Y:S01]  /*3100*/  STL [R1+0x338], R18 ;  /* 0x0003381201007387 */ /* 0x0081e20000100800 */
[----:B------:R-:W-:-:S03]  /*3110*/  LEA.HI.X.SX32 R5, R23, R27, 0x1, P0 ;  /* 0x0000001b17057211 */ /* 0x000fc600000f0eff */
[----:B------:R1:W-:Y:S01]  /*3120*/  STL [R1+0x14], R15 ;  /* 0x0000140f01007387 */ /* 0x0003e20000100800 */
[----:B------:R-:W-:-:S03]  /*3130*/  LEA R10, P1, R7, R26, 0x1 ;  /* 0x0000001a070a7211 */ /* 0x000fc600078208ff */
[----:B------:R3:W4:Y:S04]  /*3140*/  LDG.E.U16 R23, [R4.64] ;  /* 0x0000000604177981 */ /* 0x000728000c1e1500 */
[----:B0-----:R0:W4:Y:S01]  /*3150*/  LDG.E.U16 R18, [R12.64] ;  /* 0x000000060c127981 */ /* 0x001122000c1e1500 */
[----:B-1----:R-:W-:-:S05]  /*3160*/  LEA R15, R14, R15, 0x1 ;  /* 0x0000000f0e0f7211 */ /* 0x002fca00078e08ff */
[----:B------:R1:W-:Y:S01]  /*3170*/  STL [R1+0x8], R15 ;  /* 0x0000080f01007387 */ /* 0x0003e20000100800 */
[----:B0-----:R-:W-:-:S04]  /*3180*/  LEA R12, P0, R8, R26, 0x1 ;  /* 0x0000001a080c7211 */ /* 0x001fc800078008ff */
[-C--:B------:R-:W-:Y:S01]  /*3190*/  LEA.HI.X.SX32 R13, R8, R27.reuse, 0x1, P0 ;  /* 0x0000001b080d7211 */ /* 0x080fe200000f0eff */
[----:B-1----:R-:W-:Y:S01]  /*31a0*/  IMAD R15, R14, 0x2, R15 ;  /* 0x000000020e0f7824 */ /* 0x002fe200078e020f */
[----:B------:R-:W-:-:S03]  /*31b0*/  LEA.HI.X.SX32 R11, R7, R27, 0x1, P1 ;  /* 0x0000001b070b7211 */ /* 0x000fc600008f0eff */
[----:B------:R0:W4:Y:S01]  /*31c0*/  LDG.E.U16 R21, [R12.64] ;  /* 0x000000060c157981 */ /* 0x000122000c1e1500 */
[C---:B------:R-:W-:Y:S01]  /*31d0*/  IMAD R8, R14.reuse, 0x2, R15 ;  /* 0x000000020e087824 */ /* 0x040fe200078e020f */
[C---:B---3--:R-:W-:Y:S02]  /*31e0*/  LEA R4, P0, R9.reuse, R26, 0x1 ;  /* 0x0000001a09047211 */ /* 0x048fe400078008ff */
[----:B------:R1:W3:Y:S02]  /*31f0*/  LDG.E.U16 R22, [R10.64] ;  /* 0x000000060a167981 */ /* 0x0002e4000c1e1500 */
[----:B------:R-:W-:Y:S02]  /*3200*/  LEA R7, R14, R8, 0x1 ;  /* 0x000000080e077211 */ /* 0x000fe400078e08ff */
[----:B------:R-:W-:Y:S01]  /*3210*/  STL [R1+0x1bc], R15 ;  /* 0x0001bc0f01007387 */ /* 0x000fe20000100800 */
[-C--:B------:R-:W-:Y:S02]  /*3220*/  LEA.HI.X.SX32 R5, R9, R27.reuse, 0x1, P0 ;  /* 0x0000001b09057211 */ /* 0x080fe400000f0eff */
[C---:B0-----:R-:W-:Y:S01]  /*3230*/  LEA R12, P0, R6.reuse, R26, 0x1 ;  /* 0x0000001a060c7211 */ /* 0x041fe200078008ff */
[----:B-----5:R0:W-:Y:S04]  /*3240*/  STL [R1+0x334], R16 ;  /* 0x0003341001007387 */ /* 0x0201e80000100800 */
[----:B------:R-:W-:Y:S01]  /*3250*/  STL [R1], R8 ;  /* 0x0000000801007387 */ /* 0x000fe20000100800 */
[----:B------:R-:W-:-:S03]  /*3260*/  LEA.HI.X.SX32 R13, R6, R27, 0x1, P0 ;  /* 0x0000001b060d7211 */ /* 0x000fc600000f0eff */
[----:B------:R5:W-:Y:S01]  /*3270*/  STL [R1+0x4], R7 ;  /* 0x0000040701007387 */ /* 0x000be20000100800 */
[----:B0-----:R-:W-:Y:S01]  /*3280*/  IMAD R16, R14, 0x2, R7 ;  /* 0x000000020e107824 */ /* 0x001fe200078e0207 */
[----:B-1----:R-:W-:-:S03]  /*3290*/  LEA R10, P1, R3, R26, 0x1 ;  /* 0x0000001a030a7211 */ /* 0x002fc600078208ff */
[----:B-----5:R-:W-:Y:S01]  /*32a0*/  IMAD R7, R14, 0x2, R16 ;  /* 0x000000020e077824 */ /* 0x020fe200078e0210 */
[----:B------:R-:W-:-:S05]  /*32b0*/  LEA.HI.X.SX32 R11, R3, R27, 0x1, P1 ;  /* 0x0000001b030b7211 */ /* 0x000fca00008f0eff */
[----:B------:R0:W5:Y:S04]  /*32c0*/  LDG.E.U16 R15, [R10.64] ;  /* 0x000000060a0f7981 */ /* 0x000168000c1e1500 */
[----:B--2---:R1:W-:Y:S04]  /*32d0*/  STL [R1+0x330], R29 ;  /* 0x0003301d01007387 */ /* 0x0043e80000100800 */
[----:B-1----:R-:W2:Y:S04]  /*32e0*/  LDL.LU R29, [R1+0x58] ;  /* 0x00005800011d7983 */ /* 0x002ea80000300800 */
[----:B------:R1:W-:Y:S04]  /*32f0*/  STL [R1+0x1508], R16 ;  /* 0x0015081001007387 */ /* 0x0003e80000100800 */
[----:B------:R0:W-:Y:S04]  /*3300*/  STL [R1+0x32c], R20 ;  /* 0x00032c1401007387 */ /* 0x0001e80000100800 */
[----:B-1----:R2:W5:Y:S04]  /*3310*/  LDG.E.U16 R16, [R12.64] ;  /* 0x000000060c107981 */ /* 0x002568000c1e1500 */
[----:B0-----:R0:W5:Y:S01]  /*3320*/  LDG.E.U16 R20, [R4.64] ;  /* 0x0000000604147981 */ /* 0x001162000c1e1500 */
[----:B------:R-:W-:-:S03]  /*3330*/  LEA R9, R14, R7, 0x1 ;  /* 0x000000070e097211 */ /* 0x000fc600078e08ff */
[----:B------:R-:W-:Y:S01]  /*3340*/  STL [R1+0x1b8], R7 ;  /* 0x0001b80701007387 */ /* 0x000fe20000100800 */
[----:B0-----:R-:W-:-:S04]  /*3350*/  LEA R4, P0, R2, R26, 0x1 ;  /* 0x0000001a02047211 */ /* 0x001fc800078008ff */
[----:B------:R-:W-:Y:S02]  /*3360*/  LEA.HI.X.SX32 R5, R2, R27, 0x1, P0 ;  /* 0x0000001b02057211 */ /* 0x000fe400000f0eff */
[----:B----4-:R-:W-:Y:S01]  /*3370*/  LEA R2, P0, R25, R26, 0x1 ;  /* 0x0000001a19027211 */ /* 0x010fe200078008ff */
[----:B------:R0:W-:Y:S04]  /*3380*/  STL [R1+0x328], R18 ;  /* 0x0003281201007387 */ /* 0x0001e80000100800 */
[----:B------:R-:W-:Y:S01]  /*3390*/  STL [R1+0x150c], R9 ;  /* 0x00150c0901007387 */ /* 0x000fe20000100800 */
[----:B0-----:R-:W-:-:S04]  /*33a0*/  IMAD R18, R14, 0x2, R9 ;  /* 0x000000020e127824 */ /* 0x001fc800078e0209 */
[----:B------:R-:W-:Y:S01]  /*33b0*/  IMAD R8, R14, 0x2, R18 ;  /* 0x000000020e087824 */ /* 0x000fe200078e0212 */
[----:B------:R0:W-:Y:S01]  /*33c0*/  STL [R1+0x1500], R18 ;  /* 0x0015001201007387 */ /* 0x0001e20000100800 */
[----:B------:R-:W-:Y:S02]  /*33d0*/  LEA R10, P1, R19, R26, 0x1 ;  /* 0x0000001a130a7211 */ /* 0x000fe400078208ff */
[----:B------:R-:W-:Y:S01]  /*33e0*/  LEA.HI.X.SX32 R3, R25, R27, 0x1, P0 ;  /* 0x0000001b19037211 */ /* 0x000fe200000f0eff */
[----:B------:R-:W-:Y:S01]  /*33f0*/  STL [R1+0x324], R23 ;  /* 0x0003241701007387 */ /* 0x000fe20000100800 */
[----:B0-----:R-:W-:-:S03]  /*3400*/  MOV R18, c[0x0][0x198] ;  /* 0x0000660000127a02 */ /* 0x001fc60000000f00 */
[----:B------:R0:W-:Y:S01]  /*3410*/  STL [R1+0x1504], R8 ;  /* 0x0015040801007387 */ /* 0x0001e20000100800 */
[----:B------:R-:W-:Y:S01]  /*3420*/  LEA.HI.X.SX32 R11, R19, R27, 0x1, P1 ;  /* 0x0000001b130b7211 */ /* 0x000fe200008f0eff */
[C---:B------:R-:W-:Y:S02]  /*3430*/  IMAD R6, R18.reuse, 0x2, R8 ;  /* 0x0000000212067824 */ /* 0x040fe400078e0208 */
[----:B------:R1:W4:Y:S04]  /*3440*/  LDG.E.U16 R19, [R2.64] ;  /* 0x0000000602137981 */ /* 0x000328000c1e1500 */
[----:B0-----:R0:W4:Y:S04]  /*3450*/  LDG.E.U16 R8, [R4.64] ;  /* 0x0000000604087981 */ /* 0x001128000c1e1500 */
[----:B------:R0:W-:Y:S04]  /*3460*/  STL [R1+0x320], R21 ;  /* 0x0003201501007387 */ /* 0x0001e80000100800 */
[----:B0-----:R-:W4:Y:S04]  /*3470*/  LDL.LU R21, [R1+0x54] ;  /* 0x0000540001157983 */ /* 0x001f280000300800 */
[----:B------:R0:W-:Y:S04]  /*3480*/  STL [R1+0x1b0], R6 ;  /* 0x0001b00601007387 */ /* 0x0001e80000100800 */
[----:B---3--:R3:W-:Y:S01]  /*3490*/  STL [R1+0x31c], R22 ;  /* 0x00031c1601007387 */ /* 0x0087e20000100800 */
[----:B0-----:R-:W-:-:S03]  /*34a0*/  IMAD R6, R18, 0x2, R6 ;  /* 0x0000000212067824 */ /* 0x001fc600078e0206 */
[----:B---3--:R-:W3:Y:S02]  /*34b0*/  LDL.LU R22, [R1+0x44] ;  /* 0x0000440001167983 */ /* 0x008ee40000300800 */
[----:B-1----:R-:W-:Y:S02]  /*34c0*/  LEA R3, R18, R6, 0x1 ;  /* 0x0000000612037211 */ /* 0x002fe400078e08ff */
[----:B------:R-:W3:Y:S01]  /*34d0*/  LDL.LU R25, [R1+0x2c] ;  /* 0x00002c0001197983 */ /* 0x000ee20000300800 */
[----:B------:R-:W-:-:S03]  /*34e0*/  LEA R4, P0, R17, R26, 0x1 ;  /* 0x0000001a11047211 */ /* 0x000fc600078008ff */
[----:B------:R0:W-:Y:S01]  /*34f0*/  STL [R1+0x1510], R6 ;  /* 0x0015100601007387 */ /* 0x0001e20000100800 */
[----:B------:R-:W-:Y:S01]  /*3500*/  LEA.HI.X.SX32 R5, R17, R27, 0x1, P0 ;  /* 0x0000001b11057211 */ /* 0x000fe200000f0eff */
[----:B------:R-:W-:-:S04]  /*3510*/  IMAD R7, R18, 0x2, R3 ;  /* 0x0000000212077824 */ /* 0x000fc800078e0203 */
[----:B------:R1:W3:Y:S04]  /*3520*/  LDG.E.U16 R17, [R4.64] ;  /* 0x0000000604117981 */ /* 0x0002e8000c1e1500 */
[----:B0-----:R0:W3:Y:S02]  /*3530*/  LDG.E.U16 R6, [R10.64] ;  /* 0x000000060a067981 */ /* 0x0010e4000c1e1500 */
[----:B0-----:R-:W-:-:S04]  /*3540*/  LEA R10, P1, R24, R26, 0x1 ;  /* 0x0000001a180a7211 */ /* 0x001fc800078208ff */
[----:B------:R-:W-:-:S05]  /*3550*/  LEA.HI.X.SX32 R11, R24, R27, 0x1, P1 ;  /* 0x0000001b180b7211 */ /* 0x000fca00008f0eff */
[----:B-1----:R0:W3:Y:S01]  /*3560*/  LDG.E.U16 R4, [R10.64] ;  /* 0x000000060a047981 */ /* 0x0020e2000c1e1500 */
[----:B--2---:R-:W-:-:S04]  /*3570*/  LEA R12, P0, R29, R26, 0x1 ;  /* 0x0000001a1d0c7211 */ /* 0x004fc800078008ff */
[----:B------:R-:W-:Y:S01]  /*3580*/  LEA.HI.X.SX32 R13, R29, R27, 0x1, P0 ;  /* 0x0000001b1d0d7211 */ /* 0x000fe200000f0eff */
[C---:B------:R-:W-:Y:S01]  /*3590*/  IMAD R29, R14.reuse, 0x2, R24 ;  /* 0x000000020e1d7824 */ /* 0x040fe200078e0218 */
[----:B-----5:R-:W-:Y:S04]  /*35a0*/  STL [R1+0x318], R20 ;  /* 0x0003181401007387 */ /* 0x020fe80000100800 */
[----:B------:R-:W-:Y:S04]  /*35b0*/  STL [R1+0x14fc], R3 ;  /* 0x0014fc0301007387 */ /* 0x000fe80000100800 */
[----:B------:R-:W-:Y:S04]  /*35c0*/  STL [R1+0x314], R16 ;  /* 0x0003141001007387 */ /* 0x000fe80000100800 */
[----:B------:R-:W2:Y:S04]  /*35d0*/  LDL.LU R2, [R1+0x50] ;  /* 0x0000500001027983 */ /* 0x000ea80000300800 */
[----:B------:R-:W5:Y:S04]  /*35e0*/  LDL.LU R9, [R1+0x40] ;  /* 0x0000400001097983 */ /* 0x000f680000300800 */
[----:B------:R-:W-:Y:S04]  /*35f0*/  STL [R1+0x1514], R7 ;  /* 0x0015140701007387 */ /* 0x000fe80000100800 */
[----:B------:R1:W-:Y:S02]  /*3600*/  STL [R1+0x310], R15 ;  /* 0x0003100f01007387 */ /* 0x0003e40000100800 */
[----:B-1----:R-:W-:-:S02]  /*3610*/  LEA R15, R14, R24, 0x1 ;  /* 0x000000180e0f7211 */ /* 0x002fc400078e08ff */
[----:B------:R3:W5:Y:S01]  /*3620*/  LDG.E.U16 R24, [R12.64] ;  /* 0x000000060c187981 */ /* 0x000762000c1e1500 */
[----:B------:R-:W-:-:S04]  /*3630*/  IMAD R3, R18, 0x2, R7 ;  /* 0x0000000212037824 */ /* 0x000fc800078e0207 */
[----:B------:R-:W-:Y:S01]  /*3640*/  IMAD R5, R18, 0x2, R3 ;  /* 0x0000000212057824 */ /* 0x000fe200078e0203 */
[----:B------:R-:W-:Y:S01]  /*3650*/  STL [R1+0x138], R3 ;  /* 0x0001380301007387 */ /* 0x000fe20000100800 */
[----:B------:R-:W-:Y:S02]  /*3660*/  IMAD R29, R14, 0x2, R29 ;  /* 0x000000020e1d7824 */ /* 0x000fe400078e021d */
[----:B------:R-:W-:Y:S01]  /*3670*/  IMAD R20, R18, 0x2, R5 ;  /* 0x0000000212147824 */ /* 0x000fe200078e0205 */
[----:B------:R-:W5:Y:S02]  /*3680*/  LDL.LU R23, [R1+0x10] ;  /* 0x0000100001177983 */ /* 0x000f640000300800 */
[C---:B------:R-:W-:Y:S02]  /*3690*/  LEA R14, P0, R29.reuse, R26, 0x1 ;  /* 0x0000001a1d0e7211 */ /* 0x040fe400078008ff */
[----:B------:R-:W-:Y:S02]  /*36a0*/  MOV R16, R15 ;  /* 0x0000000f00107202 */ /* 0x000fe40000000f00 */
[----:B------:R-:W-:-:S05]  /*36b0*/  LEA.HI.X.SX32 R15, R29, R27, 0x1, P0 ;  /* 0x0000001b1d0f7211 */ /* 0x000fca00000f0eff */
[----:B------:R1:W5:Y:S04]  /*36c0*/  LDG.E.U16 R7, [R14.64] ;  /* 0x000000060e077981 */ /* 0x000368000c1e1500 */
[----:B----4-:R4:W-:Y:S04]  /*36d0*/  STL [R1+0x30c], R8 ;  /* 0x00030c0801007387 */ /* 0x0109e80000100800 */
[----:B------:R-:W-:Y:S04]  /*36e0*/  STL [R1+0x1518], R5 ;  /* 0x0015180501007387 */ /* 0x000fe80000100800 */
[----:B----4-:R-:W4:Y:S04]  /*36f0*/  LDL.LU R8, [R1+0x60] ;  /* 0x0000600001087983 */ /* 0x010f280000300800 */
[----:B------:R1:W-:Y:S01]  /*3700*/  STL [R1+0x308], R19 ;  /* 0x0003081301007387 */ /* 0x0003e20000100800 */
[----:B0-----:R-:W-:-:S03]  /*3710*/  LEA R10, P0, R21, R26, 0x1 ;  /* 0x0000001a150a7211 */ /* 0x001fc600078008ff */
[----:B------:R-:W4:Y:S01]  /*3720*/  LDL.LU R29, [R1+0x48] ;  /* 0x00004800011d7983 */ /* 0x000f220000300800 */
[----:B-1----:R-:W-:Y:S02]  /*3730*/  LEA R19, R18, R20, 0x1 ;  /* 0x0000001412137211 */ /* 0x002fe400078e08ff */
[----:B------:R-:W-:-:S03]  /*3740*/  LEA.HI.X.SX32 R11, R21, R27, 0x1, P0 ;  /* 0x0000001b150b7211 */ /* 0x000fc600000f0eff */
[----:B------:R-:W-:Y:S01]  /*3750*/  IMAD R3, R18, 0x2, R19 ;  /* 0x0000000212037824 */ /* 0x000fe200078e0213 */
[CC--:B---3--:R-:W-:Y:S01]  /*3760*/  LEA R12, P1, R22.reuse, R26.reuse, 0x1 ;  /* 0x0000001a160c7211 */ /* 0x0c8fe200078208ff */
[----:B------:R2:W3:Y:S03]  /*3770*/  LDG.E.U16 R5, [R10.64] ;  /* 0x000000060a057981 */ /* 0x0004e6000c1e1500 */
[----:B------:R-:W-:Y:S01]  /*3780*/  LEA.HI.X.SX32 R13, R22, R27, 0x1, P1 ;  /* 0x0000001b160d7211 */ /* 0x000fe200008f0eff */
[----:B------:R-:W-:Y:S01]  /*3790*/  IMAD R22, R18, 0x2, R3 ;  /* 0x0000000212167824 */ /* 0x000fe200078e0203 */
[----:B------:R-:W-:-:S04]  /*37a0*/  LEA R14, P0, R25, R26, 0x1 ;  /* 0x0000001a190e7211 */ /* 0x000fc800078008ff */
[----:B------:R-:W-:Y:S02]  /*37b0*/  LEA.HI.X.SX32 R15, R25, R27, 0x1, P0 ;  /* 0x0000001b190f7211 */ /* 0x000fe400000f0eff */
[----:B------:R-:W-:-:S05]  /*37c0*/  LEA R25, R18, R22, 0x1 ;  /* 0x0000001612197211 */ /* 0x000fca00078e08ff */
[----:B------:R-:W-:Y:S01]  /*37d0*/  IMAD R21, R18, 0x2, R25 ;  /* 0x0000000212157824 */ /* 0x000fe200078e0219 */
[----:B------:R0:W-:Y:S04]  /*37e0*/  STL [R1+0x304], R6 ;  /* 0x0003040601007387 */ /* 0x0001e80000100800 */
[----:B------:R1:W-:Y:S04]  /*37f0*/  STL [R1+0x130], R3 ;  /* 0x0001300301007387 */ /* 0x0003e80000100800 */
[----:B0-----:R0:W3:Y:S04]  /*3800*/  LDG.E.U16 R6, [R12.64] ;  /* 0x000000060c067981 */ /* 0x0010e8000c1e1500 */
[----:B-1----:R1:W3:Y:S04]  /*3810*/  LDG.E.U16 R3, [R14.64] ;  /* 0x000000060e037981 */ /* 0x0022e8000c1e1500 */
[----:B------:R0:W-:Y:S04]  /*3820*/  STL [R1+0x300], R17 ;  /* 0x0003001101007387 */ /* 0x0001e80000100800 */
[----:B0-----:R-:W3:Y:S01]  /*3830*/  LDL.LU R17, [R1+0x4c] ;  /* 0x00004c0001117983 */ /* 0x001ee20000300800 */
[----:B--2---:R-:W-:-:S04]  /*3840*/  LEA R10, P0, R2, R26, 0x1 ;  /* 0x0000001a020a7211 */ /* 0x004fc800078008ff */
[----:B------:R-:W-:Y:S01]  /*3850*/  LEA.HI.X.SX32 R11, R2, R27, 0x1, P0 ;  /* 0x0000001b020b7211 */ /* 0x000fe200000f0eff */
[----:B------:R-:W-:-:S05]  /*3860*/  IMAD R2, R18, 0x2, R21 ;  /* 0x0000000212027824 */ /* 0x000fca00078e0215 */
[----:B------:R-:W-:Y:S04]  /*3870*/  STL [R1+0x134], R2 ;  /* 0x0001340201007387 */ /* 0x000fe80000100800 */
[----:B-----5:R-:W-:Y:S04]  /*3880*/  STL [R1+0x2fc], R24 ;  /* 0x0002fc1801007387 */ /* 0x020fe80000100800 */
[----:B------:R0:W-:Y:S04]  /*3890*/  STL [R1+0x2f8], R4 ;  /* 0x0002f80401007387 */ /* 0x0001e80000100800 */
[----:B0-----:R4:W2:Y:S01]  /*38a0*/  LDG.E.U16 R4, [R10.64] ;  /* 0x000000060a047981 */ /* 0x0018a2000c1e1500 */
[----:B------:R-:W-:Y:S01]  /*38b0*/  IMAD R24, R18, 0x2, R2 ;  /* 0x0000000212187824 */ /* 0x000fe200078e0202 */
[----:B-1----:R-:W-:-:S03]  /*38c0*/  LEA R14, P0, R23, R26, 0x1 ;  /* 0x0000001a170e7211 */ /* 0x002fc600078008ff */
[C---:B------:R-:W-:Y:S01]  /*38d0*/  IMAD R2, R18.reuse, 0x2, R24 ;  /* 0x0000000212027824 */ /* 0x040fe200078e0218 */
[----:B------:R-:W-:Y:S02]  /*38e0*/  LEA R12, P1, R9, R26, 0x1 ;  /* 0x0000001a090c7211 */ /* 0x000fe400078208ff */
[-C--:B------:R-:W-:Y:S02]  /*38f0*/  LEA.HI.X.SX32 R15, R23, R27.reuse, 0x1, P0 ;  /* 0x0000001b170f7211 */ /* 0x080fe400000f0eff */
[C---:B------:R-:W-:Y:S02]  /*3900*/  LEA R23, R18.reuse, R2, 0x1 ;  /* 0x0000000212177211 */ /* 0x040fe400078e08ff */
[----:B------:R-:W-:Y:S02]  /*3910*/  LEA.HI.X.SX32 R13, R9, R27, 0x1, P1 ;  /* 0x0000001b090d7211 */ /* 0x000fe400008f0eff */
[----:B------:R-:W-:Y:S01]  /*3920*/  MOV R9, R16 ;  /* 0x0000001000097202 */ /* 0x000fe20000000f00 */
[----:B------:R-:W-:Y:S01]  /*3930*/  IMAD R2, R18, 0x2, R23 ;  /* 0x0000000212027824 */ /* 0x000fe200078e0217 */
[----:B------:R-:W5:Y:S01]  /*3940*/  LDL.LU R16, [R1+0x28] ;  /* 0x0000280001107983 */ /* 0x000f620000300800 */
[----:B----4-:R-:W-:-:S03]  /*3950*/  LEA R10, P0, R8, R26, 0x1 ;  /* 0x0000001a080a7211 */ /* 0x010fc600078008ff */
[----:B------:R0:W-:Y:S01]  /*3960*/  STL [R1+0x2f4], R7 ;  /* 0x0002f40701007387 */ /* 0x0001e20000100800 */
[----:B------:R-:W-:-:S03]  /*3970*/  LEA.HI.X.SX32 R11, R8, R27, 0x1, P0 ;  /* 0x0000001b080b7211 */ /* 0x000fc600000f0eff */
[----:B------:R-:W4:Y:S04]  /*3980*/  LDL.LU R8, [R1+0x34] ;  /* 0x0000340001087983 */ /* 0x000f280000300800 */
[----:B0-----:R0:W4:Y:S04]  /*3990*/  LDG.E.U16 R7, [R12.64] ;  /* 0x000000060c077981 */ /* 0x001128000c1e1500 */
[----:B---3--:R1:W-:Y:S01]  /*39a0*/  STL [R1+0x2f0], R5 ;  /* 0x0002f00501007387 */ /* 0x0083e20000100800 */
[----:B0-----:R-:W-:-:S03]  /*39b0*/  LEA R12, P1, R29, R26, 0x1 ;  /* 0x0000001a1d0c7211 */ /* 0x001fc600078208ff */
[----:B-1----:R-:W3:Y:S01]  /*39c0*/  LDL.LU R5, [R1+0x24] ;  /* 0x0000240001057983 */ /* 0x002ee20000300800 */
[----:B------:R-:W-:Y:S01]  /*39d0*/  LEA.HI.X.SX32 R13, R29, R27, 0x1, P1 ;  /* 0x0000001b1d0d7211 */ /* 0x000fe200008f0eff */
[----:B------:R-:W-:Y:S02]  /*39e0*/  IMAD R29, R18, 0x2, R2 ;  /* 0x00000002121d7824 */ /* 0x000fe400078e0202 */
[----:B------:R0:W-:Y:S04]  /*39f0*/  STL [R1+0x2ec], R6 ;  /* 0x0002ec0601007387 */ /* 0x0001e80000100800 */
[----:B------:R1:W-:Y:S04]  /*3a00*/  STL [R1+0x148], R2 ;  /* 0x0001480201007387 */ /* 0x0003e80000100800 */
[----:B------:R1:W-:Y:S04]  /*3a10*/  STL [R1+0x2e8], R3 ;  /* 0x0002e80301007387 */ /* 0x0003e80000100800 */
[----:B0-----:R0:W3:Y:S04]  /*3a20*/  LDG.E.U16 R6, [R14.64] ;  /* 0x000000060e067981 */ /* 0x0010e8000c1e1500 */
[----:B-1----:R-:W3:Y:S04]  /*3a30*/  LDL.LU R2, [R1+0x1c] ;  /* 0x00001c0001027983 */ /* 0x002ee80000300800 */
[----:B------:R1:W3:Y:S01]  /*3a40*/  LDG.E.U16 R3, [R10.64] ;  /* 0x000000060a037981 */ /* 0x0002e2000c1e1500 */
[----:B0-----:R-:W-:-:S04]  /*3a50*/  LEA R14, P0, R0, R26, 0x1 ;  /* 0x0000001a000e7211 */ /* 0x001fc800078008ff */
[----:B------:R-:W-:Y:S02]  /*3a60*/  LEA.HI.X.SX32 R15, R0, R27, 0x1, P0 ;  /* 0x0000001b000f7211 */ /* 0x000fe400000f0eff */
[----:B-1----:R-:W-:-:S04]  /*3a70*/  LEA R10, P0, R17, R26, 0x1 ;  /* 0x0000001a110a7211 */ /* 0x002fc800078008ff */
[----:B------:R5:W3:Y:S01]  /*3a80*/  LDG.E.U16 R15, [R14.64] ;  /* 0x000000060e0f7981 */ /* 0x000ae2000c1e1500 */
[----:B------:R-:W-:-:S06]  /*3a90*/  LEA.HI.X.SX32 R11, R17, R27, 0x1, P0 ;  /* 0x0000001b110b7211 */ /* 0x000fcc00000f0eff */
[----:B------:R0:W3:Y:S04]  /*3aa0*/  LDG.E.U16 R11, [R10.64] ;  /* 0x000000060a0b7981 */ /* 0x0000e8000c1e1500 */
[----:B--2---:R1:W-:Y:S04]  /*3ab0*/  STL [R1+0x2e4], R4 ;  /* 0x0002e40401007387 */ /* 0x0043e80000100800 */
[----:B-1----:R1:W2:Y:S01]  /*3ac0*/  LDG.E.U16 R4, [R12.64] ;  /* 0x000000060c047981 */ /* 0x0022a2000c1e1500 */
[----:B------:R-:W-:Y:S02]  /*3ad0*/  LEA R0, R18, R29, 0x1 ;  /* 0x0000001d12007211 */ /* 0x000fe400078e08ff */
[C---:B-1----:R-:W-:Y:S01]  /*3ae0*/  LEA R12, P1, R28.reuse, R26, 0x1 ;  /* 0x0000001a1c0c7211 */ /* 0x042fe200078208ff */
[----:B----4-:R1:W-:Y:S04]  /*3af0*/  STL [R1+0x2e0], R7 ;  /* 0x0002e00701007387 */ /* 0x0103e80000100800 */
[----:B-1----:R-:W4:Y:S01]  /*3b00*/  LDL.LU R7, [R1+0x20] ;  /* 0x0000200001077983 */ /* 0x002f220000300800 */
[----:B------:R-:W-:-:S02]  /*3b10*/  LEA.HI.X.SX32 R13, R28, R27, 0x1, P1 ;  /* 0x0000001b1c0d7211 */ /* 0x000fc400008f0eff */
[----:B-----5:R-:W-:-:S04]  /*3b20*/  LEA R14, P0, R16, R26, 0x1 ;  /* 0x0000001a100e7211 */ /* 0x020fc800078008ff */
[----:B------:R1:W5:Y:S04]  /*3b30*/  LDG.E.U16 R13, [R12.64] ;  /* 0x000000060c0d7981 */ /* 0x000368000c1e1500 */
[----:B---3--:R3:W-:Y:S04]  /*3b40*/  STL [R1+0x2dc], R6 ;  /* 0x0002dc0601007387 */ /* 0x0087e80000100800 */
[----:B---3--:R-:W3:Y:S04]  /*3b50*/  LDL.LU R6, [R1+0x18] ;  /* 0x0000180001067983 */ /* 0x008ee80000300800 */
[----:B------:R0:W-:Y:S02]  /*3b60*/  STL [R1+0x2d8], R3 ;  /* 0x0002d80301007387 */ /* 0x0001e40000100800 */
[----:B0-----:R-:W-:-:S05]  /*3b70*/  IMAD R3, R18, 0x2, R0 ;  /* 0x0000000212037824 */ /* 0x001fca00078e0200 */
[----:B------:R-:W-:Y:S04]  /*3b80*/  STL [R1+0x3c], R3 ;  /* 0x00003c0301007387 */ /* 0x000fe80000100800 */
[----:B--2---:R0:W-:Y:S02]  /*3b90*/  STL [R1+0x2d4], R4 ;  /* 0x0002d40401007387 */ /* 0x0041e40000100800 */
[----:B0-----:R-:W-:Y:S01]  /*3ba0*/  IMAD R4, R18, 0x2, R3 ;  /* 0x0000000212047824 */ /* 0x001fe200078e0203 */
[----:B------:R-:W-:-:S04]  /*3bb0*/  MOV R3, R9 ;  /* 0x0000000900037202 */ /* 0x000fc80000000f00 */
[----:B------:R-:W-:Y:S04]  /*3bc0*/  STL [R1+0x13c], R4 ;  /* 0x00013c0401007387 */ /* 0x000fe80000100800 */
[----:B------:R-:W2:Y:S04]  /*3bd0*/  LDL.LU R17, [R1+0xc] ;  /* 0x00000c0001117983 */ /* 0x000ea80000300800 */
[----:B------:R0:W-:Y:S04]  /*3be0*/  STL [R1+0x2d0], R15 ;  /* 0x0002d00f01007387 */ /* 0x0001e80000100800 */
[----:B------:R-:W2:Y:S01]  /*3bf0*/  LDL.LU R9, [R1+0x14] ;  /* 0x0000140001097983 */ /* 0x000ea20000300800 */
[----:B0-----:R-:W-:-:S02]  /*3c00*/  LEA.HI.X.SX32 R15, R16, R27, 0x1, P0 ;  /* 0x0000001b100f7211 */ /* 0x001fc400000f0eff */
[C---:B------:R-:W-:Y:S01]  /*3c10*/  LEA R10, P0, R8.reuse, R26, 0x1 ;  /* 0x0000001a080a7211 */ /* 0x040fe200078008ff */
[----:B------:R-:W2:Y:S04]  /*3c20*/  LDL.LU R16, [R1+0x8] ;  /* 0x0000080001107983 */ /* 0x000ea80000300800 */
[----:B------:R0:W-:Y:S04]  /*3c30*/  STL [R1+0x2cc], R11 ;  /* 0x0002cc0b01007387 */ /* 0x0001e80000100800 */
[----:B------:R1:W2:Y:S01]  /*3c40*/  LDG.E.U16 R15, [R14.64] ;  /* 0x000000060e0f7981 */ /* 0x0002a2000c1e1500 */
[----:B0-----:R-:W-:-:S06]  /*3c50*/  LEA.HI.X.SX32 R11, R8, R27, 0x1, P0 ;  /* 0x0000001b080b7211 */ /* 0x001fcc00000f0eff */
[----:B------:R4:W3:Y:S01]  /*3c60*/  LDG.E.U16 R11, [R10.64] ;  /* 0x000000060a0b7981 */ /* 0x0008e2000c1e1500 */
[----:B------:R-:W-:-:S04]  /*3c70*/  IMAD R28, R18, 0x2, R4 ;  /* 0x00000002121c7824 */ /* 0x000fc800078e0204 */
[----:B------:R-:W-:Y:S01]  /*3c80*/  IMAD R4, R18, 0x2, R28 ;  /* 0x0000000212047824 */ /* 0x000fe200078e021c */
[----:B-1----:R-:W-:-:S04]  /*3c90*/  LEA R12, P1, R5, R26, 0x1 ;  /* 0x0000001a050c7211 */ /* 0x002fc800078208ff */
[----:B------:R0:W-:Y:S01]  /*3ca0*/  STL [R1+0x28], R4 ;  /* 0x0000280401007387 */ /* 0x0001e20000100800 */
[----:B------:R-:W-:-:S03]  /*3cb0*/  LEA R14, P0, R2, R26, 0x1 ;  /* 0x0000001a020e7211 */ /* 0x000fc600078008ff */
[----:B-----5:R1:W-:Y:S04]  /*3cc0*/  STL [R1+0x2c8], R13 ;  /* 0x0002c80d01007387 */ /* 0x0203e80000100800 */
[----:B------:R-:W5:Y:S01]  /*3cd0*/  LDL.LU R8, [R1] ;  /* 0x0000000001087983 */ /* 0x000f620000300800 */
[----:B0-----:R-:W-:Y:S02]  /*3ce0*/  LEA R4, R18, R4, 0x1 ;  /* 0x0000000412047211 */ /* 0x001fe400078e08ff */
[----:B-1----:R-:W-:-:S03]  /*3cf0*/  LEA.HI.X.SX32 R13, R5, R27, 0x1, P1 ;  /* 0x0000001b050d7211 */ /* 0x002fc600008f0eff */
[----:B------:R0:W-:Y:S04]  /*3d00*/  STL [R1+0x44], R4 ;  /* 0x0000440401007387 */ /* 0x0001e80000100800 */
[----:B------:R-:W5:Y:S04]  /*3d10*/  LDL.LU R5, [R1+0x1518] ;  /* 0x0015180001057983 */ /* 0x000f680000300800 */
[----:B------:R1:W5:Y:S01]  /*3d20*/  LDG.E.U16 R13, [R12.64] ;  /* 0x000000060c0d7981 */ /* 0x000362000c1e1500 */
[----:B0-----:R-:W-:-:S03]  /*3d30*/  IMAD R4, R18, 0x2, R4 ;  /* 0x0000000212047824 */ /* 0x001fc600078e0204 */
[----:B--2---:R0:W-:Y:S04]  /*3d40*/  STL [R1+0x2c4], R15 ;  /* 0x0002c40f01007387 */ /* 0x0041e80000100800 */
[----:B------:R-:W-:Y:S01]  /*3d50*/  STL [R1+0x140], R4 ;  /* 0x0001400401007387 */ /* 0x000fe20000100800 */
[-C--:B0-----:R-:W-:Y:S02]  /*3d60*/  LEA.HI.X.SX32 R15, R2, R27.reuse, 0x1, P0 ;  /* 0x0000001b020f7211 */ /* 0x081fe400000f0eff */
[C---:B----4-:R-:W-:Y:S01]  /*3d70*/  LEA R10, P0, R7.reuse, R26, 0x1 ;  /* 0x0000001a070a7211 */ /* 0x050fe200078008ff */
[----:B---3--:R0:W-:Y:S04]  /*3d80*/  STL [R1+0x2c0], R11 ;  /* 0x0002c00b01007387 */ /* 0x0081e80000100800 */
[----:B------:R2:W3:Y:S01]  /*3d90*/  LDG.E.U16 R15, [R14.64] ;  /* 0x000000060e0f7981 */ /* 0x0004e2000c1e1500 */
[----:B0-----:R-:W-:-:S06]  /*3da0*/  LEA.HI.X.SX32 R11, R7, R27, 0x1, P0 ;  /* 0x0000001b070b7211 */ /* 0x001fcc00000f0eff */
[----:B------:R-:W4:Y:S01]  /*3db0*/  LDG.E.U16 R11, [R10.64] ;  /* 0x000000060a0b7981 */ /* 0x000f22000c1e1500 */
[----:B------:R-:W-:-:S05]  /*3dc0*/  IMAD R4, R18, 0x2, R4 ;  /* 0x0000000212047824 */ /* 0x000fca00078e0204 */
[----:B------:R-:W-:-:S05]  /*3dd0*/  LEA R2, R18, R4, 0x1 ;  /* 0x0000000412027211 */ /* 0x000fca00078e08ff */
[----:B------:R0:W-:Y:S01]  /*3de0*/  STL [R1+0x24], R2 ;  /* 0x0000240201007387 */ /* 0x0001e20000100800 */
[----:B-1----:R-:W-:-:S03]  /*3df0*/  LEA R12, P1, R6, R26, 0x1 ;  /* 0x0000001a060c7211 */ /* 0x002fc600078208ff */
[----:B-----5:R1:W-:Y:S04]  /*3e00*/  STL [R1+0x2bc], R13 ;  /* 0x0002bc0d01007387 */ /* 0x0203e80000100800 */
[----:B------:R-:W5:Y:S01]  /*3e10*/  LDL.LU R7, [R1+0x1514] ;  /* 0x0015140001077983 */ /* 0x000f620000300800 */
[----:B0-----:R-:W-:-:S05]  /*3e20*/  IMAD R2, R18, 0x2, R2 ;  /* 0x0000000212027824 */ /* 0x001fca00078e0202 */
[----:B------:R0:W-:Y:S01]  /*3e30*/  STL [R1+0x40], R2 ;  /* 0x0000400201007387 */ /* 0x0001e20000100800 */
[----:B-1----:R-:W-:Y:S02]  /*3e40*/  LEA.HI.X.SX32 R13, R6, R27, 0x1, P1 ;  /* 0x0000001b060d7211 */ /* 0x002fe400008f0eff */
[----:B--2---:R-:W-:Y:S01]  /*3e50*/  LEA R14, P0, R17, R26, 0x1 ;  /* 0x0000001a110e7211 */ /* 0x004fe200078008ff */
[----:B------:R-:W2:Y:S01]  /*3e60*/  LDL.LU R6, [R1+0x1510] ;  /* 0x0015100001067983 */ /* 0x000ea20000300800 */
[----:B0-----:R-:W-:-:S05]  /*3e70*/  IMAD R2, R18, 0x2, R2 ;  /* 0x0000000212027824 */ /* 0x001fca00078e0202 */
[----:B------:R-:W-:Y:S04]  /*3e80*/  STL [R1+0x144], R2 ;  /* 0x0001440201007387 */ /* 0x000fe80000100800 */
[----:B---3--:R0:W-:Y:S02]  /*3e90*/  STL [R1+0x2b8], R15 ;  /* 0x0002b80f01007387 */ /* 0x0081e40000100800 */
[----:B0-----:R-:W-:Y:S02]  /*3ea0*/  LEA.HI.X.SX32 R15, R17, R27, 0x1, P0 ;  /* 0x0000001b110f7211 */ /* 0x001fe400000f0eff */
[----:B----4-:R0:W-:Y:S04]  /*3eb0*/  STL [R1+0x2b4], R11 ;  /* 0x0002b40b01007387 */ /* 0x0101e80000100800 */
[----:B------:R-:W3:Y:S04]  /*3ec0*/  LDG.E.U16 R15, [R14.64] ;  /* 0x000000060e0f7981 */ /* 0x000ee8000c1e1500 */
[----:B0-----:R0:W4:Y:S01]  /*3ed0*/  LDG.E.U16 R11, [R12.64] ;  /* 0x000000060c0b7981 */ /* 0x001122000c1e1500 */
[----:B------:R-:W-:-:S05]  /*3ee0*/  LEA R2, R18, R2, 0x1 ;  /* 0x0000000212027211 */ /* 0x000fca00078e08ff */
[----:B------:R-:W-:Y:S01]  /*3ef0*/  IMAD R10, R18, 0x2, R2 ;  /* 0x00000002120a7824 */ /* 0x000fe200078e0202 */
[----:B0-----:R-:W-:-:S03]  /*3f00*/  LEA R12, P0, R9, R26, 0x1 ;  /* 0x0000001a090c7211 */ /* 0x001fc600078008ff */
[----:B------:R-:W-:Y:S01]  /*3f10*/  IMAD R17, R18, 0x2, R10 ;  /* 0x0000000212117824 */ /* 0x000fe200078e020a */
[----:B------:R0:W-:Y:S01]  /*3f20*/  STL [R1+0x18], R10 ;  /* 0x0000180a01007387 */ /* 0x0001e20000100800 */
[----:B------:R-:W-:-:S05]  /*3f30*/  LEA.HI.X.SX32 R13, R9, R27, 0x1, P0 ;  /* 0x0000001b090d7211 */ /* 0x000fca00000f0eff */
[----:B------:R-:W2:Y:S01]  /*3f40*/  LDG.E.U16 R12, [R12.64] ;  /* 0x000000060c0c7981 */ /* 0x000ea2000c1e1500 */
[----:B0-----:R-:W-:-:S03]  /*3f50*/  LEA R10, P1, R16, R26, 0x1 ;  /* 0x0000001a100a7211 */ /* 0x001fc600078208ff */
[----:B----4-:R0:W-:Y:S04]  /*3f60*/  STL [R1+0x2b0], R11 ;  /* 0x0002b00b01007387 */ /* 0x0101e80000100800 */
[----:B------:R-:W4:Y:S04]  /*3f70*/  LDL.LU R9, [R1+0x150c] ;  /* 0x00150c0001097983 */ /* 0x000f280000300800 */
[----:B------:R1:W-:Y:S01]  /*3f80*/  STL [R1+0x38], R17 ;  /* 0x0000381101007387 */ /* 0x0003e20000100800 */
[----:B0-----:R-:W-:-:S03]  /*3f90*/  LEA.HI.X.SX32 R11, R16, R27, 0x1, P1 ;  /* 0x0000001b100b7211 */ /* 0x001fc600008f0eff */
[----:B------:R-:W4:Y:S01]  /*3fa0*/  LDL.LU R16, [R1+0x1508] ;  /* 0x0015080001107983 */ /* 0x000f220000300800 */
[----:B-1----:R-:W-:-:S03]  /*3fb0*/  LEA R17, R18, R17, 0x1 ;  /* 0x0000001112117211 */ /* 0x002fc600078e08ff */
[----:B---3--:R0:W-:Y:S04]  /*3fc0*/  STL [R1+0x2ac], R15 ;  /* 0x0002ac0f01007387 */ /* 0x0081e80000100800 */
[----:B------:R-:W-:Y:S04]  /*3fd0*/  STL [R1+0x190], R17 ;  /* 0x0001901101007387 */ /* 0x000fe80000100800 */
[----:B0-----:R-:W3:Y:S01]  /*3fe0*/  LDL.LU R15, [R1+0x4] ;  /* 0x00000400010f7983 */ /* 0x001ee20000300800 */
[----:B------:R-:W-:-:S03]  /*3ff0*/  LEA R14, P0, R8, R26, 0x1 ;  /* 0x0000001a080e7211 */ /* 0x000fc600078008ff */
[----:B--2---:R0:W-:Y:S04]  /*4000*/  STL [R1+0x2a8], R12 ;  /* 0x0002a80c01007387 */ /* 0x0041e80000100800 */
[----:B0-----:R0:W2:Y:S01]  /*4010*/  LDG.E.U16 R12, [R10.64] ;  /* 0x000000060a0c7981 */ /* 0x0010a2000c1e1500 */
[----:B------:R-:W-:Y:S02]  /*4020*/  IMAD R17, R18, 0x2, R17 ;  /* 0x0000000212117824 */ /* 0x000fe400078e0211 */
[----:B---3--:R-:W-:Y:S01]  /*4030*/  IMAD.MOV.U32 R13, RZ, RZ, R15 ;  /* 0x000000ffff0d7224 */ /* 0x008fe200078e000f */
[----:B------:R-:W-:-:S06]  /*4040*/  LEA.HI.X.SX32 R15, R8, R27, 0x1, P0 ;  /* 0x0000001b080f7211 */ /* 0x000fcc00000f0eff */
[----:B------:R-:W3:Y:S01]  /*4050*/  LDG.E.U16 R15, [R14.64] ;  /* 0x000000060e0f7981 */ /* 0x000ee2000c1e1500 */
[----:B------:R-:W-:-:S05]  /*4060*/  LEA R8, R18, R17, 0x1 ;  /* 0x0000001112087211 */ /* 0x000fca00078e08ff */
[----:B------:R1:W-:Y:S01]  /*4070*/  STL [R1+0x14], R8 ;  /* 0x0000140801007387 */ /* 0x0003e20000100800 */
[----:B0-----:R-:W-:Y:S01]  /*4080*/  LEA R10, P0, R13, R26, 0x1 ;  /* 0x0000001a0d0a7211 */ /* 0x001fe200078008ff */
[----:B------:R-:W-:Y:S02]  /*4090*/  IMAD.MOV.U32 R11, RZ, RZ, R13 ;  /* 0x000000ffff0b7224 */ /* 0x000fe400078e000d */
[C---:B-1----:R-:W-:Y:S01]  /*40a0*/  IMAD R8, R18.reuse, 0x2, R8 ;  /* 0x0000000212087824 */ /* 0x042fe200078e0208 */
[----:B--2---:R4:W-:Y:S04]  /*40b0*/  STL [R1+0x2a4], R12 ;  /* 0x0002a40c01007387 */ /* 0x0049e80000100800 */
[----:B------:R-:W-:Y:S01]  /*40c0*/  LEA R13, R18, R8, 0x1 ;  /* 0x00000008120d7211 */ /* 0x000fe200078e08ff */
[----:B------:R0:W-:Y:S01]  /*40d0*/  STL [R1+0x34], R8 ;  /* 0x0000340801007387 */ /* 0x0001e20000100800 */
[----:B------:R-:W-:-:S02]  /*40e0*/  LEA.HI.X.SX32 R11, R11, R27, 0x1, P0 ;  /* 0x0000001b0b0b7211 */ /* 0x000fc400000f0eff */
[----:B----4-:R-:W-:-:S03]  /*40f0*/  LEA R12, P1, R16, R26, 0x1 ;  /* 0x0000001a100c7211 */ /* 0x010fc600078208ff */
[----:B------:R1:W2:Y:S04]  /*4100*/  LDG.E.U16 R10, [R10.64] ;  /* 0x000000060a0a7981 */ /* 0x0002a8000c1e1500 */
[----:B0-----:R-:W4:Y:S04]  /*4110*/  LDL.LU R8, [R1+0x1504] ;  /* 0x0015040001087983 */ /* 0x001f280000300800 */
[----:B------:R0:W-:Y:S02]  /*4120*/  STL [R1+0x14c], R13 ;  /* 0x00014c0d01007387 */ /* 0x0001e40000100800 */
[----:B0-----:R-:W-:-:S05]  /*4130*/  LEA.HI.X.SX32 R13, R16, R27, 0x1, P1 ;  /* 0x0000001b100d7211 */ /* 0x001fca00008f0eff */
[----:B------:R0:W4:Y:S04]  /*4140*/  LDG.E.U16 R12, [R12.64] ;  /* 0x000000060c0c7981 */ /* 0x000128000c1e1500 */
[----:B---3--:R3:W-:Y:S02]  /*4150*/  STL [R1+0x2a0], R15 ;  /* 0x0002a00f01007387 */ /* 0x0087e40000100800 */
[----:B---3--:R-:W-:-:S05]  /*4160*/  IMAD R15, R18, 0x2, R17 ;  /* 0x00000002120f7824 */ /* 0x008fca00078e0211 */
[----:B------:R-:W-:-:S05]  /*4170*/  LEA R15, R18, R15, 0x1 ;  /* 0x0000000f120f7211 */ /* 0x000fca00078e08ff */
[----:B------:R-:W-:Y:S02]  /*4180*/  IMAD R15, R18, 0x2, R15 ;  /* 0x00000002120f7824 */ /* 0x000fe400078e020f */
[----:B------:R-:W3:Y:S01]  /*4190*/  LDL.LU R18, [R1+0x1500] ;  /* 0x0015000001127983 */ /* 0x000ee20000300800 */
[----:B------:R-:W-:Y:S01]  /*41a0*/  IMAD.MOV.U32 R16, RZ, RZ, c[0x0][0x198] ;  /* 0x00006600ff107624 */ /* 0x000fe200078e00ff */
[----:B-1----:R-:W-:Y:S02]  /*41b0*/  MOV R11, R3 ;  /* 0x00000003000b7202 */ /* 0x002fe40000000f00 */
[C---:B------:R-:W-:Y:S01]  /*41c0*/  LEA R14, P0, R9.reuse, R26, 0x1 ;  /* 0x0000001a090e7211 */ /* 0x040fe200078008ff */
[----:B------:R-:W-:Y:S01]  /*41d0*/  IMAD R16, R16, 0x2, R15 ;  /* 0x0000000210107824 */ /* 0x000fe200078e020f */
[----:B0-----:R-:W-:Y:S02]  /*41e0*/  MOV R13, R11 ;  /* 0x0000000b000d7202 */ /* 0x001fe40000000f00 */
[----:B------:R-:W-:Y:S01]  /*41f0*/  LEA.HI.X.SX32 R15, R9, R27, 0x1, P0 ;  /* 0x0000001b090f7211 */ /* 0x000fe200000f0eff */
[----:B------:R-:W-:-:S02]  /*4200*/  IMAD.MOV.U32 R9, RZ, RZ, c[0x0][0x198] ;  /* 0x00006600ff097624 */ /* 0x000fc400078e00ff */
[----:B------:R-:W-:Y:S02]  /*4210*/  IMAD.MOV.U32 R11, RZ, RZ, R13 ;  /* 0x000000ffff0b7224 */ /* 0x000fe400078e000d */
[C---:B------:R-:W-:Y:S01]  /*4220*/  IMAD R3, R9.reuse, 0x2, R16 ;  /* 0x0000000209037824 */ /* 0x040fe200078e0210 */
[----:B--2---:R-:W-:Y:S02]  /*4230*/  STL [R1+0x29c], R10 ;  /* 0x00029c0a01007387 */ /* 0x004fe40000100800 */
[----:B------:R-:W-:Y:S02]  /*4240*/  MOV R13, R11 ;  /* 0x0000000b000d7202 */ /* 0x000fe40000000f00 */
[----:B------:R0:W-:Y:S02]  /*4250*/  STL [R1+0xc], R3 ;  /* 0x00000c0301007387 */ /* 0x0001e40000100800 */
[----:B0-----:R-:W-:Y:S02]  /*4260*/  IMAD R3, R9, 0x2, R3 ;  /* 0x0000000209037824 */ /* 0x001fe400078e0203 */
[----:B----4-:R-:W-:Y:S04]  /*4270*/  STL [R1+0x298], R12 ;  /* 0x0002980c01007387 */ /* 0x010fe80000100800 */
[----:B------:R0:W-:Y:S01]  /*4280*/  STL [R1+0x30], R3 ;  /* 0x0000300301007387 */ /* 0x0001e20000100800 */
[----:B---3--:R-:W-:-:S04]  /*4290*/  LEA R10, P0, R18, R26, 0x1 ;  /* 0x0000001a120a7211 */ /* 0x008fc800078008ff */
[----:B------:R-:W-:Y:S01]  /*42a0*/  LEA.HI.X.SX32 R11, R18, R27, 0x1, P0 ;  /* 0x0000001b120b7211 */ /* 0x000fe200000f0eff */
[----:B------:R-:W-:Y:S02]  /*42b0*/  IMAD.MOV.U32 R18, RZ, RZ, R13 ;  /* 0x000000ffff127224 */ /* 0x000fe400078e000d */
[----:B------:R-:W-:Y:S02]  /*42c0*/  IMAD R13, R9, 0x2, R3 ;  /* 0x00000002090d7824 */ /* 0x000fe400078e0203 */
[----:B0-----:R-:W2:Y:S04]  /*42d0*/  LDL.LU R3, [R1+0x14fc] ;  /* 0x0014fc0001037983 */ /* 0x001ea80000300800 */
[----:B------:R0:W-:Y:S01]  /*42e0*/  STL [R1+0x150], R13 ;  /* 0x0001500d01007387 */ /* 0x0001e20000100800 */
[----:B------:R-:W-:-:S03]  /*42f0*/  LEA R12, P1, R8, R26, 0x1 ;  /* 0x0000001a080c7211 */ /* 0x000fc600078208ff */
[----:B------:R-:W3:Y:S04]  /*4300*/  LDG.E.U16 R11, [R10.64] ;  /* 0x000000060a0b7981 */ /* 0x000ee8000c1e1500 */
[----:B0-----:R0:W4:Y:S02]  /*4310*/  LDG.E.U16 R13, [R14.64] ;  /* 0x000000060e0d7981 */ /* 0x001124000c1e1500 */
[----:B0-----:R-:W-:Y:S02]  /*4320*/  LEA R14, R9, R16, 0x1 ;  /* 0x00000010090e7211 */ /* 0x001fe400078e08ff */
[----:B------:R-:W-:-:S03]  /*4330*/  MOV R15, c[0x0][0x198] ;  /* 0x00006600000f7a02 */ /* 0x000fc60000000f00 */
[----:B------:R-:W-:Y:S01]  /*4340*/  IMAD R14, R9, 0x2, R14 ;  /* 0x00000002090e7824 */ /* 0x000fe200078e020e */
[----:B----4-:R0:W-:Y:S02]  /*4350*/  STL [R1+0x294], R13 ;  /* 0x0002940d01007387 */ /* 0x0101e40000100800 */
[----:B0-----:R-:W-:-:S05]  /*4360*/  LEA.HI.X.SX32 R13, R8, R27, 0x1, P1 ;  /* 0x0000001b080d7211 */ /* 0x001fca00008f0eff */
[----:B------:R0:W4:Y:S01]  /*4370*/  LDG.E.U16 R12, [R12.64] ;  /* 0x000000060c0c7981 */ /* 0x000122000c1e1500 */
[----:B------:R-:W-:Y:S01]  /*4380*/  IMAD R14, R9, 0x2, R14 ;  /* 0x00000002090e7824 */ /* 0x000fe200078e020e */
[----:B------:R-:W-:-:S03]  /*4390*/  LEA R8, P0, R6, R26, 0x1 ;  /* 0x0000001a06087211 */ /* 0x000fc600078008ff */
[----:B------:R-:W-:Y:S01]  /*43a0*/  IMAD R14, R15, 0x2, R14 ;  /* 0x000000020f0e7824 */ /* 0x000fe200078e020e */
[----:B------:R-:W-:-:S03]  /*43b0*/  LEA.HI.X.SX32 R9, R6, R27, 0x1, P0 ;  /* 0x0000001b06097211 */ /* 0x000fc600000f0eff */
[C---:B------:R-:W-:Y:S01]  /*43c0*/  IMAD R6, R15.reuse, 0x2, R14 ;  /* 0x000000020f067824 */ /* 0x040fe200078e020e */
[----:B---3--:R-:W-:Y:S04]  /*43d0*/  STL [R1+0x290], R11 ;  /* 0x0002900b01007387 */ /* 0x008fe80000100800 */
[C---:B0-----:R-:W-:Y:S01]  /*43e0*/  LEA R13, R15.reuse, R6, 0x1 ;  /* 0x000000060f0d7211 */ /* 0x041fe200078e08ff */
[----:B------:R-:W-:Y:S04]  /*43f0*/  STL [R1+0x8], R6 ;  /* 0x0000080601007387 */ /* 0x000fe80000100800 */
[----:B------:R-:W-:Y:S04]  /*4400*/  STL [R1+0x20], R13 ;  /* 0x0000200d01007387 */ /* 0x000fe80000100800 */
[----:B----4-:R0:W-:Y:S02]  /*4410*/  STL [R1+0x28c], R12 ;  /* 0x00028c0c01007387 */ /* 0x0101e40000100800 */
[----:B0-----:R-:W-:-:S02]  /*4420*/  IMAD R12, R15, 0x2, R13 ;  /* 0x000000020f0c7824 */ /* 0x001fc400078e020d */
[----:B------:R0:W3:Y:S01]  /*4430*/  LDG.E.U16 R13, [R8.64] ;  /* 0x00000006080d7981 */ /* 0x0000e2000c1e1500 */
[----:B--2---:R-:W-:-:S04]  /*4440*/  LEA R10, P0, R3, R26, 0x1 ;  /* 0x0000001a030a7211 */ /* 0x004fc800078008ff */
[----:B------:R-:W-:Y:S01]  /*4450*/  LEA.HI.X.SX32 R11, R3, R27, 0x1, P0 ;  /* 0x0000001b030b7211 */ /* 0x000fe200000f0eff */
[----:B------:R-:W-:Y:S01]  /*4460*/  STL [R1+0x154], R12 ;  /* 0x0001540c01007387 */ /* 0x000fe20000100800 */
[----:B-----5:R-:W-:-:S04]  /*4470*/  LEA R6, P1, R7, R26, 0x1 ;  /* 0x0000001a07067211 */ /* 0x020fc800078208ff */
[----:B------:R-:W-:-:S06]  /*4480*/  LEA.HI.X.SX32 R7, R7, R27, 0x1, P1 ;  /* 0x0000001b07077211 */ /* 0x000fcc00008f0eff */
[----:B------:R1:W2:Y:S01]  /*4490*/  LDG.E.U16 R7, [R6.64] ;  /* 0x0000000606077981 */ /* 0x0002a2000c1e1500 */
[----:B0-----:R-:W-:-:S04]  /*44a0*/  LEA R8, P0, R5, R26, 0x1 ;  /* 0x0000001a05087211 */ /* 0x001fc800078008ff */
[----:B------:R-:W-:Y:S01]  /*44b0*/  LEA.HI.X.SX32 R9, R5, R27, 0x1, P0 ;  /* 0x0000001b05097211 */ /* 0x000fe200000f0eff */
[----:B---3--:R0:W-:Y:S04]  /*44c0*/  STL [R1+0x288], R13 ;  /* 0x0002880d01007387 */ /* 0x0081e80000100800 */
[----:B0-----:R0:W3:Y:S02]  /*44d0*/  LDG.E.U16 R13, [R10.64] ;  /* 0x000000060a0d7981 */ /* 0x0010e4000c1e1500 */
[----:B0-----:R-:W-:-:S04]  /*44e0*/  LEA R10, P0, R20, R26, 0x1 ;  /* 0x0000001a140a7211 */ /* 0x001fc800078008ff */
[----:B------:R-:W-:Y:S02]  /*44f0*/  LEA.HI.X.SX32 R11, R20, R27, 0x1, P0 ;  /* 0x0000001b140b7211 */ /* 0x000fe400000f0eff */
[----:B------:R0:W4:Y:S01]  /*4500*/  LDG.E.U16 R20, [R8.64] ;  /* 0x0000000608147981 */ /* 0x000122000c1e1500 */
[----:B------:R-:W-:Y:S02]  /*4510*/  IMAD R3, R15, 0x2, R12 ;  /* 0x000000020f037824 */ /* 0x000fe400078e020c */
[----:B-1----:R-:W-:-:S03]  /*4520*/  IMAD.MOV.U32 R6, RZ, RZ, c[0x0][0x198] ;  /* 0x00006600ff067624 */ /* 0x002fc600078e00ff */
[----:B------:R-:W-:-:S05]  /*4530*/  LEA R12, R15, R3, 0x1 ;  /* 0x000000030f0c7211 */ /* 0x000fca00078e08ff */
[----:B------:R-:W-:Y:S01]  /*4540*/  IMAD R5, R6, 0x2, R12 ;  /* 0x0000000206057824 */ /* 0x000fe200078e020c */
[----:B------:R1:W-:Y:S01]  /*4550*/  STL [R1], R12 ;  /* 0x0000000c01007387 */ /* 0x0003e20000100800 */
[CC--:B0-----:R-:W-:Y:S02]  /*4560*/  LEA R8, P0, R22.reuse, R26.reuse, 0x1 ;  /* 0x0000001a16087211 */ /* 0x0c1fe400078008ff */
[C---:B-1----:R-:W-:Y:S02]  /*4570*/  LEA R12, P1, R19.reuse, R26, 0x1 ;  /* 0x0000001a130c7211 */ /* 0x042fe400078208ff */
[-C--:B------:R-:W-:Y:S02]  /*4580*/  LEA.HI.X.SX32 R9, R22, R27.reuse, 0x1, P0 ;  /* 0x0000001b16097211 */ /* 0x080fe400000f0eff */
[----:B------:R-:W-:Y:S01]  /*4590*/  MOV R15, R18 ;  /* 0x00000012000f7202 */ /* 0x000fe20000000f00 */
[----:B---3--:R0:W-:Y:S04]  /*45a0*/  STL [R1+0x284], R13 ;  /* 0x0002840d01007387 */ /* 0x0081e80000100800 */
[----:B------:R1:W-:Y:S01]  /*45b0*/  STL [R1+0x1c], R5 ;  /* 0x00001c0501007387 */ /* 0x0003e20000100800 */
[----:B0-----:R-:W-:-:S03]  /*45c0*/  LEA.HI.X.SX32 R13, R19, R27, 0x1, P1 ;  /* 0x0000001b130d7211 */ /* 0x001fc600008f0eff */
[----:B------:R0:W3:Y:S01]  /*45d0*/  LDG.E.U16 R19, [R10.64] ;  /* 0x000000060a137981 */ /* 0x0000e2000c1e1500 */
[----:B-1----:R-:W-:-:S03]  /*45e0*/  IMAD R5, R6, 0x2, R5 ;  /* 0x0000000206057824 */ /* 0x002fc600078e0205 */
[----:B------:R1:W5:Y:S04]  /*45f0*/  LDG.E.U16 R22, [R12.64] ;  /* 0x000000060c167981 */ /* 0x000368000c1e1500 */
[----:B------:R-:W-:Y:S04]  /*4600*/  STL [R1+0x17c], R5 ;  /* 0x00017c0501007387 */ /* 0x000fe80000100800 */
[----:B--2---:R2:W-:Y:S01]  /*4610*/  STL [R1+0x280], R7 ;  /* 0x0002800701007387 */ /* 0x0045e20000100800 */
[----:B0-----:R-:W-:Y:S01]  /*4620*/  LEA R10, P0, R25, R26, 0x1 ;  /* 0x0000001a190a7211 */ /* 0x001fe200078008ff */
[----:B--2---:R-:W-:-:S05]  /*4630*/  IMAD R7, R6, 0x2, R5 ;  /* 0x0000000206077824 */ /* 0x004fca00078e0205 */
[C---:B------:R-:W-:Y:S02]  /*4640*/  LEA R18, R6.reuse, R7, 0x1 ;  /* 0x0000000706127211 */ /* 0x040fe400078e08ff */
[----:B------:R-:W-:Y:S01]  /*4650*/  LEA.HI.X.SX32 R11, R25, R27, 0x1, P0 ;  /* 0x0000001b190b7211 */ /* 0x000fe200000f0eff */
[----:B------:R-:W-:Y:S02]  /*4660*/  IMAD.MOV.U32 R25, RZ, RZ, c[0x0][0x198] ;  /* 0x00006600ff197624 */ /* 0x000fe400078e00ff */
[----:B------:R-:W-:Y:S01]  /*4670*/  IMAD R5, R6, 0x2, R18 ;  /* 0x0000000206057824 */ /* 0x000fe200078e0212 */
[----:B------:R0:W-:Y:S04]  /*4680*/  STL [R1+0x14ec], R18 ;  /* 0x0014ec1201007387 */ /* 0x0001e80000100800 */
[----:B------:R2:W-:Y:S04]  /*4690*/  STL [R1+0x4], R5 ;  /* 0x0000040501007387 */ /* 0x0005e80000100800 */
[----:B0-----:R0:W5:Y:S01]  /*46a0*/  LDG.E.U16 R18, [R8.64] ;  /* 0x0000000608127981 */ /* 0x001162000c1e1500 */
[----:B--2---:R-:W-:-:S05]  /*46b0*/  LEA R5, R25, R5, 0x1 ;  /* 0x0000000519057211 */ /* 0x004fca00078e08ff */
[----:B------:R-:W-:Y:S04]  /*46c0*/  STL [R1+0x174], R5 ;  /* 0x0001740501007387 */ /* 0x000fe80000100800 */
[----:B----4-:R2:W-:Y:S04]  /*46d0*/  STL [R1+0x27c], R20 ;  /* 0x00027c1401007387 */ /* 0x0105e80000100800 */
[----:B--2---:R2:W4:Y:S01]  /*46e0*/  LDG.E.U16 R20, [R10.64] ;  /* 0x000000060a147981 */ /* 0x004522000c1e1500 */
[----:B-1----:R-:W-:-:S04]  /*46f0*/  LEA R12, P1, R21, R26, 0x1 ;  /* 0x0000001a150c7211 */ /* 0x002fc800078208ff */
[----:B------:R-:W-:Y:S01]  /*4700*/  LEA.HI.X.SX32 R13, R21, R27, 0x1, P1 ;  /* 0x0000001b150d7211 */ /* 0x000fe200008f0eff */
[----:B------:R-:W-:Y:S01]  /*4710*/  IMAD R5, R25, 0x2, R5 ;  /* 0x0000000219057824 */ /* 0x000fe200078e0205 */
[----:B0-----:R-:W-:Y:S01]  /*4720*/  LEA R8, P0, R24, R26, 0x1 ;  /* 0x0000001a18087211 */ /* 0x001fe200078008ff */
[----:B------:R-:W-:-:S03]  /*4730*/  IMAD R6, R6, 0x2, R24 ;  /* 0x0000000206067824 */ /* 0x000fc600078e0218 */
[----:B------:R-:W-:Y:S02]  /*4740*/  LEA.HI.X.SX32 R9, R24, R27, 0x1, P0 ;  /* 0x0000001b18097211 */ /* 0x000fe400000f0eff */
[----:B--2---:R-:W-:-:S03]  /*4750*/  LEA R10, P0, R6, R26, 0x1 ;  /* 0x0000001a060a7211 */ /* 0x004fc600078008ff */
[----:B------:R0:W2:Y:S01]  /*4760*/  LDG.E.U16 R21, [R8.64] ;  /* 0x0000000608157981 */ /* 0x0000a2000c1e1500 */
[----:B------:R-:W-:-:S03]  /*4770*/  LEA.HI.X.SX32 R11, R6, R27, 0x1, P0 ;  /* 0x0000001b060b7211 */ /* 0x000fc600000f0eff */
[----:B---3--:R1:W-:Y:S04]  /*4780*/  STL [R1+0x278], R19 ;  /* 0x0002781301007387 */ /* 0x0083e80000100800 */
[----:B-----5:R3:W-:Y:S01]  /*4790*/  STL [R1+0x274], R22 ;  /* 0x0002741601007387 */ /* 0x0207e20000100800 */
[----:B-1----:R-:W-:-:S03]  /*47a0*/  LEA R19, R25, R5, 0x1 ;  /* 0x0000000519137211 */ /* 0x002fc600078e08ff */
[----:B---3--:R1:W3:Y:S02]  /*47b0*/  LDG.E.U16 R22, [R12.64] ;  /* 0x000000060c167981 */ /* 0x0082e4000c1e1500 */
[C---:B------:R-:W-:Y:S02]  /*47c0*/  IMAD R24, R25.reuse, 0x2, R19 ;  /* 0x0000000219187824 */ /* 0x040fe400078e0213 */
[----:B------:R-:W-:Y:S03]  /*47d0*/  STL [R1+0x14f0], R19 ;  /* 0x0014f01301007387 */ /* 0x000fe60000100800 */
[----:B------:R-:W-:Y:S02]  /*47e0*/  LEA R6, R25, R24, 0x1 ;  /* 0x0000001819067211 */ /* 0x000fe400078e08ff */
[----:B-1----:R-:W-:-:S04]  /*47f0*/  LEA R12, P1, R23, R26, 0x1 ;  /* 0x0000001a170c7211 */ /* 0x002fc800078208ff */
[----:B------:R-:W-:Y:S01]  /*4800*/  LEA.HI.X.SX32 R13, R23, R27, 0x1, P1 ;  /* 0x0000001b170d7211 */ /* 0x000fe200008f0eff */
[----:B------:R-:W-:Y:S04]  /*4810*/  STL [R1+0x270], R18 ;  /* 0x0002701201007387 */ /* 0x000fe80000100800 */
[----:B------:R1:W-:Y:S04]  /*4820*/  STL [R1+0x14e8], R24 ;  /* 0x0014e81801007387 */ /* 0x0003e80000100800 */
[----:B------:R-:W-:Y:S04]  /*4830*/  STL [R1+0x170], R6 ;  /* 0x0001700601007387 */ /* 0x000fe80000100800 */
[----:B-1----:R1:W5:Y:S04]  /*4840*/  LDG.E.U16 R24, [R12.64] ;  /* 0x000000060c187981 */ /* 0x002368000c1e1500 */
[----:B----4-:R4:W-:Y:S04]  /*4850*/  STL [R1+0x26c], R20 ;  /* 0x00026c1401007387 */ /* 0x0109e80000100800 */
[----:B----4-:R4:W5:Y:S01]  /*4860*/  LDG.E.U16 R20, [R10.64] ;  /* 0x000000060a147981 */ /* 0x010962000c1e1500 */
[----:B------:R-:W-:Y:S01]  /*4870*/  IMAD R6, R25, 0x2, R6 ;  /* 0x0000000219067824 */ /* 0x000fe200078e0206 */
[----:B0-----:R-:W-:-:S04]  /*4880*/  LEA R8, P0, R29, R26, 0x1 ;  /* 0x0000001a1d087211 */ /* 0x001fc800078008ff */
[-C--:B------:R-:W-:Y:S02]  /*4890*/  LEA.HI.X.SX32 R9, R29, R27.reuse, 0x1, P0 ;  /* 0x0000001b1d097211 */ /* 0x080fe400000f0eff */
[-C--:B-1----:R-:W-:Y:S02]  /*48a0*/  LEA R12, P0, R0, R26.reuse, 0x1 ;  /* 0x0000001a000c7211 */ /* 0x082fe400078008ff */
[----:B----4-:R-:W-:Y:S02]  /*48b0*/  LEA R10, P1, R28, R26, 0x1 ;  /* 0x0000001a1c0a7211 */ /* 0x010fe400078208ff */
[-C--:B------:R-:W-:Y:S02]  /*48c0*/  LEA.HI.X.SX32 R13, R0, R27.reuse, 0x1, P0 ;  /* 0x0000001b000d7211 */ /* 0x080fe400000f0eff */
[----:B------:R-:W-:-:S03]  /*48d0*/  LEA.HI.X.SX32 R11, R28, R27, 0x1, P1 ;  /* 0x0000001b1c0b7211 */ /* 0x000fc600008f0eff */
[----:B------:R0:W4:Y:S04]  /*48e0*/  LDG.E.U16 R19, [R12.64] ;  /* 0x000000060c137981 */ /* 0x000128000c1e1500 */
[----:B------:R1:W4:Y:S01]  /*48f0*/  LDG.E.U16 R29, [R10.64] ;  /* 0x000000060a1d7981 */ /* 0x000322000c1e1500 */
[----:B0-----:R-:W-:-:S04]  /*4900*/  LEA R12, P1, R17, R26, 0x1 ;  /* 0x0000001a110c7211 */ /* 0x001fc800078208ff */
[----:B------:R-:W-:-:S05]  /*4910*/  LEA.HI.X.SX32 R13, R17, R27, 0x1, P1 ;  /* 0x0000001b110d7211 */ /* 0x000fca00008f0eff */
[----:B------:R0:W4:Y:S04]  /*4920*/  LDG.E.U16 R17, [R12.64] ;  /* 0x000000060c117981 */ /* 0x000128000c1e1500 */
[----:B---3--:R3:W-:Y:S02]  /*4930*/  STL [R1+0x268], R22 ;  /* 0x0002681601007387 */ /* 0x0087e40000100800 */
[----:B---3--:R-:W-:-:S05]  /*4940*/  IMAD R22, R25, 0x2, R6 ;  /* 0x0000000219167824 */ /* 0x008fca00078e0206 */
[C---:B------:R-:W-:Y:S01]  /*4950*/  LEA R23, R25.reuse, R22, 0x1 ;  /* 0x0000001619177211 */ /* 0x040fe200078e08ff */
[----:B------:R3:W-:Y:S04]  /*4960*/  STL [R1+0x14f4], R22 ;  /* 0x0014f41601007387 */ /* 0x0007e80000100800 */
[----:B---3--:R3:W4:Y:S01]  /*4970*/  LDG.E.U16 R22, [R8.64] ;  /* 0x0000000608167981 */ /* 0x008722000c1e1500 */
[----:B------:R-:W-:Y:S01]  /*4980*/  IMAD R0, R25, 0x2, R23 ;  /* 0x0000000219007824 */ /* 0x000fe200078e0217 */
[C---:B---3--:R-:W-:Y:S02]  /*4990*/  LEA R8, P0, R4.reuse, R26, 0x1 ;  /* 0x0000001a04087211 */ /* 0x048fe400078008ff */
[----:B------:R3:W-:Y:S02]  /*49a0*/  STL [R1+0x14f8], R23 ;  /* 0x0014f81701007387 */ /* 0x0007e40000100800 */
[----:B------:R-:W-:-:S02]  /*49b0*/  LEA.HI.X.SX32 R9, R4, R27, 0x1, P0 ;  /* 0x0000001b04097211 */ /* 0x000fc400000f0eff */
[C---:B-1----:R-:W-:Y:S01]  /*49c0*/  LEA R10, P0, R2.reuse, R26, 0x1 ;  /* 0x0000001a020a7211 */ /* 0x042fe200078008ff */
[----:B------:R-:W-:Y:S03]  /*49d0*/  STL [R1+0x164], R0 ;  /* 0x0001640001007387 */ /* 0x000fe60000100800 */
[----:B------:R-:W-:Y:S01]  /*49e0*/  LEA.HI.X.SX32 R11, R2, R27, 0x1, P0 ;  /* 0x0000001b020b7211 */ /* 0x000fe200000f0eff */
[----:B--2---:R-:W-:Y:S04]  /*49f0*/  STL [R1+0x264], R21 ;  /* 0x0002641501007387 */ /* 0x004fe80000100800 */
[----:B---3--:R1:W2:Y:S04]  /*4a00*/  LDG.E.U16 R23, [R10.64] ;  /* 0x000000060a177981 */ /* 0x0082a8000c1e1500 */
[----:B-----5:R-:W-:Y:S04]  /*4a10*/  STL [R1+0x260], R20 ;  /* 0x0002601401007387 */ /* 0x020fe80000100800 */
[----:B------:R3:W-:Y:S04]  /*4a20*/  STL [R1+0x25c], R24 ;  /* 0x00025c1801007387 */ /* 0x0007e80000100800 */
[----:B---3--:R3:W5:Y:S01]  /*4a30*/  LDG.E.U16 R24, [R8.64] ;  /* 0x0000000608187981 */ /* 0x008762000c1e1500 */
[----:B------:R-:W-:-:S02]  /*4a40*/  IMAD.MOV.U32 R18, RZ, RZ, R15 ;  /* 0x000000ffff127224 */ /* 0x000fc400078e000f */
[----:B------:R-:W-:-:S05]  /*4a50*/  IMAD R15, R25, 0x2, R0 ;  /* 0x00000002190f7824 */ /* 0x000fca00078e0200 */
[----:B------:R-:W-:-:S05]  /*4a60*/  LEA R21, R25, R15, 0x1 ;  /* 0x0000000f19157211 */ /* 0x000fca00078e08ff */
[----:B------:R-:W-:-:S04]  /*4a70*/  IMAD R20, R25, 0x2, R21 ;  /* 0x0000000219147824 */ /* 0x000fc800078e0215 */
[----:B------:R-:W-:Y:S01]  /*4a80*/  IMAD R0, R25, 0x2, R20 ;  /* 0x0000000219007824 */ /* 0x000fe200078e0214 */
[----:B---3--:R-:W-:-:S04]  /*4a90*/  LEA R8, P0, R16, R26, 0x1 ;  /* 0x0000001a10087211 */ /* 0x008fc800078008ff */
[----:B------:R-:W-:Y:S02]  /*4aa0*/  LEA R2, R25, R0, 0x1 ;  /* 0x0000000019027211 */ /* 0x000fe400078e08ff */
[----:B------:R-:W-:-:S03]  /*4ab0*/  LEA.HI.X.SX32 R9, R16, R27, 0x1, P0 ;  /* 0x0000001b10097211 */ /* 0x000fc600000f0eff */
[----:B------:R-:W-:-:S04]  /*4ac0*/  IMAD R4, R25, 0x2, R2 ;  /* 0x0000000219047824 */ /* 0x000fc800078e0202 */
[----:B------:R-:W-:Y:S01]  /*4ad0*/  IMAD R16, R25, 0x2, R4 ;  /* 0x0000000219107824 */ /* 0x000fe200078e0204 */
[----:B------:R3:W-:Y:S01]  /*4ae0*/  STL [R1+0x15c], R0 ;  /* 0x00015c0001007387 */ /* 0x0007e20000100800 */
[CC--:B-1----:R-:W-:Y:S02]  /*4af0*/  LEA R10, P0, R14.reuse, R26.reuse, 0x1 ;  /* 0x0000001a0e0a7211 */ /* 0x0c2fe400078008ff */
[----:B0-----:R-:W-:Y:S02]  /*4b00*/  LEA R12, P1, R3, R26, 0x1 ;  /* 0x0000001a030c7211 */ /* 0x001fe400078208ff */
[----:B------:R-:W-:Y:S02]  /*4b10*/  LEA.HI.X.SX32 R11, R14, R27, 0x1, P0 ;  /* 0x0000001b0e0b7211 */ /* 0x000fe400000f0eff */
[----:B---3--:R-:W-:-:S03]  /*4b20*/  LEA R0, R25, R16, 0x1 ;  /* 0x0000001019007211 */ /* 0x008fc600078e08ff */
[----:B------:R0:W3:Y:S01]  /*4b30*/  LDG.E.U16 R28, [R10.64] ;  /* 0x000000060a1c7981 */ /* 0x0000e2000c1e1500 */
[----:B------:R-:W-:Y:S01]  /*4b40*/  LEA.HI.X.SX32 R13, R3, R27, 0x1, P1 ;  /* 0x0000001b030d7211 */ /* 0x000fe200008f0eff */
[----:B------:R-:W-:Y:S02]  /*4b50*/  IMAD R3, R25, 0x2, R0 ;  /* 0x0000000219037824 */ /* 0x000fe400078e0200 */
[----:B----4-:R1:W-:Y:S04]  /*4b60*/  STL [R1+0x258], R22 ;  /* 0x0002581601007387 */ /* 0x0103e80000100800 */
[----:B-1----:R1:W4:Y:S02]  /*4b70*/  LDG.E.U16 R22, [R8.64] ;  /* 0x0000000608167981 */ /* 0x002324000c1e1500 */
[----:B-1----:R-:W-:-:S04]  /*4b80*/  LEA R8, P0, R7, R26, 0x1 ;  /* 0x0000001a07087211 */ /* 0x002fc800078008ff */
[----:B------:R-:W-:Y:S01]  /*4b90*/  LEA.HI.X.SX32 R9, R7, R27, 0x1, P0 ;  /* 0x0000001b07097211 */ /* 0x000fe200000f0eff */
[----:B------:R-:W-:Y:S01]  /*4ba0*/  IMAD R7, R25, 0x2, R3 ;  /* 0x0000000219077824 */ /* 0x000fe200078e0203 */
[----:B------:R1:W-:Y:S01]  /*4bb0*/  STL [R1+0x254], R19 ;  /* 0x0002541301007387 */ /* 0x0003e20000100800 */
[----:B0-----:R-:W-:-:S03]  /*4bc0*/  LEA R10, P0, R5, R26, 0x1 ;  /* 0x0000001a050a7211 */ /* 0x001fc600078008ff */
[----:B------:R-:W-:Y:S01]  /*4bd0*/  LEA R14, R25, R7, 0x1 ;  /* 0x00000007190e7211 */ /* 0x000fe200078e08ff */
[----:B------:R0:W-:Y:S04]  /*4be0*/  STL [R1+0x250], R29 ;  /* 0x0002501d01007387 */ /* 0x0001e80000100800 */
[----:B-1----:R1:W3:Y:S01]  /*4bf0*/  LDG.E.U16 R19, [R12.64] ;  /* 0x000000060c137981 */ /* 0x0022e2000c1e1500 */
[----:B------:R-:W-:Y:S01]  /*4c00*/  LEA.HI.X.SX32 R11, R5, R27, 0x1, P0 ;  /* 0x0000001b050b7211 */ /* 0x000fe200000f0eff */
[----:B0-----:R-:W-:-:S05]  /*4c10*/  IMAD R29, R25, 0x2, R14 ;  /* 0x00000002191d7824 */ /* 0x001fca00078e020e */
[----:B------:R0:W3:Y:S01]  /*4c20*/  LDG.E.U16 R11, [R10.64] ;  /* 0x000000060a0b7981 */ /* 0x0000e2000c1e1500 */
[----:B-1----:R-:W-:-:S03]  /*4c30*/  LEA R12, P1, R6, R26, 0x1 ;  /* 0x0000001a060c7211 */ /* 0x002fc600078208ff */
[----:B-----5:R1:W-:Y:S01]  /*4c40*/  STL [R1+0x24c], R24 ;  /* 0x00024c1801007387 */ /* 0x0203e20000100800 */
[----:B------:R-:W-:-:S03]  /*4c50*/  LEA.HI.X.SX32 R13, R6, R27, 0x1, P1 ;  /* 0x0000001b060d7211 */ /* 0x000fc600008f0eff */
[----:B--2---:R2:W-:Y:S04]  /*4c60*/  STL [R1+0x248], R23 ;  /* 0x0002481701007387 */ /* 0x0045e80000100800 */
[----:B-1----:R1:W5:Y:S04]  /*4c70*/  LDG.E.U16 R24, [R8.64] ;  /* 0x0000000608187981 */ /* 0x002368000c1e1500 */
[----:B--2---:R-:W2:Y:S04]  /*4c80*/  LDL.LU R23, [R1+0x28] ;  /* 0x0000280001177983 */ /* 0x004ea80000300800 */
[----:B------:R0:W-:Y:S01]  /*4c90*/  STL [R1+0x244], R17 ;  /* 0x0002441101007387 */ /* 0x0001e20000100800 */
[----:B-1----:R-:W-:-:S04]  /*4ca0*/  LEA R8, P0, R15, R26, 0x1 ;  /* 0x0000001a0f087211 */ /* 0x002fc800078008ff */
[----:B------:R-:W-:Y:S01]  /*4cb0*/  LEA.HI.X.SX32 R9, R15, R27, 0x1, P0 ;  /* 0x0000001b0f097211 */ /* 0x000fe200000f0eff */
[----:B0-----:R-:W-:Y:S02]  /*4cc0*/  IMAD R17, R25, 0x2, R29 ;  /* 0x0000000219117824 */ /* 0x001fe400078e021d */
[----:B------:R0:W2:Y:S02]  /*4cd0*/  LDG.E.U16 R25, [R12.64] ;  /* 0x000000060c197981 */ /* 0x0000a4000c1e1500 */
[----:B0-----:R-:W-:-:S04]  /*4ce0*/  LEA R12, P0, R2, R26, 0x1 ;  /* 0x0000001a020c7211 */ /* 0x001fc800078008ff */
[----:B------:R-:W-:Y:S02]  /*4cf0*/  LEA.HI.X.SX32 R13, R2, R27, 0x1, P0 ;  /* 0x0000001b020d7211 */ /* 0x000fe400000f0eff */
[----:B------:R0:W2:Y:S04]  /*4d00*/  LDG.E.U16 R2, [R8.64] ;  /* 0x0000000608027981 */ /* 0x0000a8000c1e1500 */
[----:B------:R-:W2:Y:S01]  /*4d10*/  LDG.E.U16 R13, [R12.64] ;  /* 0x000000060c0d7981 */ /* 0x000ea2000c1e1500 */
[-C--:B------:R-:W-:Y:S01]  /*4d20*/  LEA R10, P1, R3, R26.reuse, 0x1 ;  /* 0x0000001a030a7211 */ /* 0x080fe200078208ff */
[----:B------:R-:W-:Y:S01]  /*4d30*/  IMAD.MOV.U32 R15, RZ, RZ, c[0x0][0x198] ;  /* 0x00006600ff0f7624 */ /* 0x000fe200078e00ff */
[----:B0-----:R-:W-:-:S03]  /*4d40*/  LEA R8, P0, R17, R26, 0x1 ;  /* 0x0000001a11087211 */ /* 0x001fc600078008ff */
[----:B------:R-:W-:Y:S01]  /*4d50*/  IMAD R5, R15, 0x2, R17 ;  /* 0x000000020f057824 */ /* 0x000fe200078e0211 */
[----:B------:R-:W-:-:S06]  /*4d60*/  LEA.HI.X.SX32 R9, R17, R27, 0x1, P0 ;  /* 0x0000001b11097211 */ /* 0x000fcc00000f0eff */
[----:B------:R-:W2:Y:S04]  /*4d70*/  LDG.E.U16 R9, [R8.64] ;  /* 0x0000000608097981 */ /* 0x000ea8000c1e1500 */
[----:B----4-:R0:W-:Y:S04]  /*4d80*/  STL [R1+0x240], R22 ;  /* 0x0002401601007387 */ /* 0x0101e80000100800 */
[----:B0-----:R-:W4:Y:S04]  /*4d90*/  LDL.LU R22, [R1+0x24] ;  /* 0x0000240001167983 */ /* 0x001f280000300800 */
[----:B---3--:R0:W-:Y:S02]  /*4da0*/  STL [R1+0x23c], R28 ;  /* 0x00023c1c01007387 */ /* 0x0081e40000100800 */
[----:B0-----:R-:W-:-:S02]  /*4db0*/  MOV R28, R18 ;  /* 0x00000012001c7202 */ /* 0x001fc40000000f00 */
[----:B------:R0:W-:Y:S04]  /*4dc0*/  STL [R1+0x238], R19 ;  /* 0x0002381301007387 */ /* 0x0001e80000100800 */
[----:B0-----:R-:W3:Y:S04]  /*4dd0*/  LDL.LU R19, [R1+0x18] ;  /* 0x0000180001137983 */ /* 0x001ee80000300800 */
[----:B------:R-:W3:Y:S04]  /*4de0*/  LDL.LU R18, [R1+0x14] ;  /* 0x0000140001127983 */ /* 0x000ee80000300800 */
[----:B-----5:R0:W-:Y:S04]  /*4df0*/  STL [R1+0x234], R24 ;  /* 0x0002341801007387 */ /* 0x0201e80000100800 */
[----:B0-----:R-:W5:Y:S04]  /*4e00*/  LDL.LU R24, [R1+0xc] ;  /* 0x00000c0001187983 */ /* 0x001f680000300800 */
[----:B------:R0:W-:Y:S04]  /*4e10*/  STL [R1+0x230], R11 ;  /* 0x0002300b01007387 */ /* 0x0001e80000100800 */
[----:B--2---:R-:W-:Y:S01]  /*4e20*/  STL [R1+0x22c], R25 ;  /* 0x00022c1901007387 */ /* 0x004fe20000100800 */
[----:B0-----:R-:W-:-:S03]  /*4e30*/  LEA.HI.X.SX32 R11, R3, R27, 0x1, P1 ;  /* 0x0000001b030b7211 */ /* 0x001fc600008f0eff */
[----:B------:R-:W2:Y:S04]  /*4e40*/  LDL.LU R3, [R1] ;  /* 0x0000000001037983 */ /* 0x000ea80000300800 */
[----:B------:R-:W2:Y:S04]  /*4e50*/  LDG.E.U16 R11, [R10.64] ;  /* 0x000000060a0b7981 */ /* 0x000ea8000c1e1500 */
[----:B------:R-:W-:Y:S04]  /*4e60*/  STL [R1+0x228], R2 ;  /* 0x0002280201007387 */ /* 0x000fe80000100800 */
[----:B------:R-:W3:Y:S04]  /*4e70*/  LDL.LU R17, [R1+0x8] ;  /* 0x0000080001117983 */ /* 0x000ee80000300800 */
[----:B------:R0:W-:Y:S04]  /*4e80*/  STL [R1+0x224], R13 ;  /* 0x0002240d01007387 */ /* 0x0001e80000100800 */
[----:B0-----:R-:W3:Y:S01]  /*4e90*/  LDL.LU R13, [R1+0x3c] ;  /* 0x00003c00010d7983 */ /* 0x001ee20000300800 */
[----:B------:R-:W-:-:S05]  /*4ea0*/  LEA R6, R15, R5, 0x1 ;  /* 0x000000050f067211 */ /* 0x000fca00078e08ff */
[----:B------:R-:W-:-:S04]  /*4eb0*/  IMAD R25, R15, 0x2, R6 ;  /* 0x000000020f197824 */ /* 0x000fc800078e0206 */
[----:B------:R-:W-:-:S05]  /*4ec0*/  IMAD R2, R15, 0x2, R25 ;  /* 0x000000020f027824 */ /* 0x000fca00078e0219 */
[CC--:B------:R-:W-:Y:S01]  /*4ed0*/  LEA R12, P1, R2.reuse, R26.reuse, 0x1 ;  /* 0x0000001a020c7211 */ /* 0x0c0fe200078208ff */
[----:B--2---:R0:W-:Y:S04]  /*4ee0*/  STL [R1+0x220], R11 ;  /* 0x0002200b01007387 */ /* 0x0041e80000100800 */
[----:B------:R1:W-:Y:S01]  /*4ef0*/  STL [R1+0x21c], R9 ;  /* 0x00021c0901007387 */ /* 0x0003e20000100800 */
[----:B---3--:R-:W-:Y:S02]  /*4f00*/  LEA R10, P0, R13, R26, 0x1 ;  /* 0x0000001a0d0a7211 */ /* 0x008fe400078008ff */
[----:B0-----:R-:W-:Y:S02]  /*4f10*/  MOV R11, R13 ;  /* 0x0000000d000b7202 */ /* 0x001fe40000000f00 */
[----:B------:R-:W-:-:S02]  /*4f20*/  LEA.HI.X.SX32 R13, R2, R27, 0x1, P1 ;  /* 0x0000001b020d7211 */ /* 0x000fc400008f0eff */
[----:B------:R-:W-:-:S03]  /*4f30*/  LEA.HI.X.SX32 R11, R11, R27, 0x1, P0 ;  /* 0x0000001b0b0b7211 */ /* 0x000fc600000f0eff */
[----:B-1----:R4:W2:Y:S04]  /*4f40*/  LDG.E.U16 R9, [R12.64] ;  /* 0x000000060c097981 */ /* 0x0028a8000c1e1500 */
[----:B------:R-:W3:Y:S01]  /*4f50*/  LDG.E.U16 R11, [R10.64] ;  /* 0x000000060a0b7981 */ /* 0x000ee2000c1e1500 */
[-C--:B------:R-:W-:Y:S02]  /*4f60*/  LEA R8, P0, R23, R26.reuse, 0x1 ;  /* 0x0000001a17087211 */ /* 0x080fe400078008ff */
[----:B----4-:R-:W-:-:S04]  /*4f70*/  LEA R12, P1, R22, R26, 0x1 ;  /* 0x0000001a160c7211 */ /* 0x010fc800078208ff */
[----:B------:R-:W-:-:S06]  /*4f80*/  LEA.HI.X.SX32 R13, R22, R27, 0x1, P1 ;  /* 0x0000001b160d7211 */ /* 0x000fcc00008f0eff */
[----:B------:R-:W4:Y:S04]  /*4f90*/  LDG.E.U16 R13, [R12.64] ;  /* 0x000000060c0d7981 */ /* 0x000f28000c1e1500 */
[----:B--2---:R0:W-:Y:S02]  /*4fa0*/  STL [R1+0x218], R9 ;  /* 0x0002180901007387 */ /* 0x0041e40000100800 */
[----:B0-----:R-:W-:Y:S02]  /*4fb0*/  LEA.HI.X.SX32 R9, R23, R27, 0x1, P0 ;  /* 0x0000001b17097211 */ /* 0x001fe400000f0eff */
[----:B------:R-:W2:Y:S04]  /*4fc0*/  LDL.LU R23, [R1+0x14f8] ;  /* 0x0014f80001177983 */ /* 0x000ea80000300800 */
[----:B------:R-:W2:Y:S04]  /*4fd0*/  LDL.LU R22, [R1+0x14f4] ;  /* 0x0014f40001167983 */ /* 0x000ea80000300800 */
[----:B---3--:R0:W-:Y:S04]  /*4fe0*/  STL [R1+0x214], R11 ;  /* 0x0002140b01007387 */ /* 0x0081e80000100800 */
[----:B0-----:R0:W3:Y:S01]  /*4ff0*/  LDG.E.U16 R11, [R8.64] ;  /* 0x00000006080b7981 */ /* 0x0010e2000c1e1500 */
[----:B------:R-:W-:-:S02]  /*5000*/  LEA R10, P0, R19, R26, 0x1 ;  /* 0x0000001a130a7211 */ /* 0x000fc400078008ff */
[----:B0-----:R-:W-:-:S04]  /*5010*/  LEA R8, P1, R18, R26, 0x1 ;  /* 0x0000001a12087211 */ /* 0x001fc800078208ff */
[----:B------:R-:W-:-:S06]  /*5020*/  LEA.HI.X.SX32 R9, R18, R27, 0x1, P1 ;  /* 0x0000001b12097211 */ /* 0x000fcc00008f0eff */
[----:B------:R0:W2:Y:S04]  /*5030*/  LDG.E.U16 R9, [R8.64] ;  /* 0x0000000608097981 */ /* 0x0000a8000c1e1500 */
[----:B---3--:R1:W-:Y:S02]  /*5040*/  STL [R1+0x210], R11 ;  /* 0x0002100b01007387 */ /* 0x0083e40000100800 */
[----:B-1----:R-:W-:Y:S02]  /*5050*/  LEA.HI.X.SX32 R11, R19, R27, 0x1, P0 ;  /* 0x0000001b130b7211 */ /* 0x002fe400000f0eff */
[----:B------:R-:W3:Y:S04]  /*5060*/  LDL.LU R19, [R1+0x14f0] ;  /* 0x0014f00001137983 */ /* 0x000ee80000300800 */
[----:B------:R-:W2:Y:S04]  /*5070*/  LDL.LU R18, [R1+0x14ec] ;  /* 0x0014ec0001127983 */ /* 0x000ea80000300800 */
[----:B----4-:R1:W-:Y:S04]  /*5080*/  STL [R1+0x20c], R13 ;  /* 0x00020c0d01007387 */ /* 0x0103e80000100800 */
[----:B-1----:R1:W4:Y:S01]  /*5090*/  LDG.E.U16 R13, [R10.64] ;  /* 0x000000060a0d7981 */ /* 0x002322000c1e1500 */
[----:B-----5:R-:W-:-:S02]  /*50a0*/  LEA R12, P0, R24, R26, 0x1 ;  /* 0x0000001a180c7211 */ /* 0x020fc400078008ff */
[----:B-1----:R-:W-:-:S04]  /*50b0*/  LEA R10, P1, R17, R26, 0x1 ;  /* 0x0000001a110a7211 */ /* 0x002fc800078208ff */
[-C--:B------:R-:W-:Y:S01]  /*50c0*/  LEA.HI.X.SX32 R11, R17, R27.reuse, 0x1, P1 ;  /* 0x0000001b110b7211 */ /* 0x080fe200008f0eff */
[----:B----4-:R1:W-:Y:S02]  /*50d0*/  STL [R1+0x208], R13 ;  /* 0x0002080d01007387 */ /* 0x0103e40000100800 */
[----:B-1----:R-:W-:Y:S02]  /*50e0*/  LEA.HI.X.SX32 R13, R24, R27, 0x1, P0 ;  /* 0x0000001b180d7211 */ /* 0x002fe400000f0eff */
[----:B------:R-:W4:Y:S04]  /*50f0*/  LDL.LU R24, [R1+0x14e8] ;  /* 0x0014e80001187983 */ /* 0x000f280000300800 */
[----:B------:R-:W5:Y:S01]  /*5100*/  LDG.E.U16 R17, [R12.64] ;  /* 0x000000060c117981 */ /* 0x000f62000c1e1500 */
[----:B0-----:R-:W-:-:S03]  /*5110*/  LEA R8, P0, R3, R26, 0x1 ;  /* 0x0000001a03087211 */ /* 0x001fc600078008ff */
[----:B--2---:R0:W-:Y:S02]  /*5120*/  STL [R1+0x204], R9 ;  /* 0x0002040901007387 */ /* 0x0041e40000100800 */
[----:B0-----:R-:W-:Y:S02]  /*5130*/  LEA.HI.X.SX32 R9, R3, R27, 0x1, P0 ;  /* 0x0000001b03097211 */ /* 0x001fe400000f0eff */
[----:B------:R0:W2:Y:S04]  /*5140*/  LDG.E.U16 R3, [R10.64] ;  /* 0x000000060a037981 */ /* 0x0000a8000c1e1500 */
[----:B-----5:R1:W-:Y:S04]  /*5150*/  STL [R1+0x200], R17 ;  /* 0x0002001101007387 */ /* 0x0203e80000100800 */
[----:B-1----:R-:W5:Y:S01]  /*5160*/  LDG.E.U16 R17, [R8.64] ;  /* 0x0000000608117981 */ /* 0x002f62000c1e1500 */
[----:B------:R-:W-:-:S04]  /*5170*/  LEA R12, P1, R18, R26, 0x1 ;  /* 0x0000001a120c7211 */ /* 0x000fc800078208ff */
[-C--:B------:R-:W-:Y:S02]  /*5180*/  LEA.HI.X.SX32 R13, R18, R27.reuse, 0x1, P1 ;  /* 0x0000001b120d7211 */ /* 0x080fe400008f0eff */
[CC--:B---3--:R-:W-:Y:S02]  /*5190*/  LEA R18, P0, R19.reuse, R26.reuse, 0x1 ;  /* 0x0000001a13127211 */ /* 0x0c8fe400078008ff */
[C---:B0-----:R-:W-:Y:S02]  /*51a0*/  LEA R10, P1, R22.reuse, R26, 0x1 ;  /* 0x0000001a160a7211 */ /* 0x041fe400078208ff */
[-C--:B------:R-:W-:Y:S01]  /*51b0*/  LEA.HI.X.SX32 R19, R19, R27.reuse, 0x1, P0 ;  /* 0x0000001b13137211 */ /* 0x080fe200000f0eff */
[----:B--2---:R0:W-:Y:S01]  /*51c0*/  STL [R1+0x1fc], R3 ;  /* 0x0001fc0301007387 */ /* 0x0041e20000100800 */
[----:B------:R-:W-:-:S03]  /*51d0*/  LEA.HI.X.SX32 R11, R22, R27, 0x1, P1 ;  /* 0x0000001b160b7211 */ /* 0x000fc600008f0eff */
[----:B0-----:R0:W2:Y:S04]  /*51e0*/  LDG.E.U16 R3, [R12.64] ;  /* 0x000000060c037981 */ /* 0x0010a8000c1e1500 */
[----:B0-----:R-:W3:Y:S04]  /*51f0*/  LDG.E.U16 R13, [R10.64] ;  /* 0x000000060a0d7981 */ /* 0x001ee8000c1e1500 */
[----:B-----5:R0:W-:Y:S04]  /*5200*/  STL [R1+0x1f8], R17 ;  /* 0x0001f81101007387 */ /* 0x0201e80000100800 */
[----:B0-----:R0:W5:Y:S01]  /*5210*/  LDG.E.U16 R17, [R18.64] ;  /* 0x0000000612117981 */ /* 0x001162000c1e1500 */
[----:B------:R-:W-:-:S04]  /*5220*/  LEA R8, P0, R21, R26, 0x1 ;  /* 0x0000001a15087211 */ /* 0x000fc800078008ff */
[----:B------:R-:W-:Y:S01]  /*5230*/  LEA.HI.X.SX32 R9, R21, R27, 0x1, P0 ;  /* 0x0000001b15097211 */ /* 0x000fe200000f0eff */
[----:B0-----:R-:W3:Y:S04]  /*5240*/  LDL.LU R18, [R1+0x34] ;  /* 0x0000340001127983 */ /* 0x001ee80000300800 */
[----:B------:R-:W3:Y:S01]  /*5250*/  LDL.LU R19, [R1+0x30] ;  /* 0x0000300001137983 */ /* 0x000ee20000300800 */
[----:B------:R-:W-:-:S03]  /*5260*/  LEA R12, P0, R4, R26, 0x1 ;  /* 0x0000001a040c7211 */ /* 0x000fc600078008ff */
[----:B------:R-:W3:Y:S04]  /*5270*/  LDL.LU R22, [R1+0x20] ;  /* 0x0000200001167983 */ /* 0x000ee80000300800 */
[----:B------:R-:W4:Y:S04]  /*5280*/  LDL.LU R21, [R1+0x38] ;  /* 0x0000380001157983 */ /* 0x000f280000300800 */
[----:B--2---:R0:W-:Y:S04]  /*5290*/  STL [R1+0x1f0], R3 ;  /* 0x0001f00301007387 */ /* 0x0041e80000100800 */
[----:B------:R-:W2:Y:S01]  /*52a0*/  LDG.E.U16 R9, [R8.64] ;  /* 0x0000000608097981 */ /* 0x000ea2000c1e1500 */
[----:B0-----:R-:W-:-:S03]  /*52b0*/  IMAD.MOV.U32 R3, RZ, RZ, R28 ;  /* 0x000000ffff037224 */ /* 0x001fc600078e001c */
[----:B-----5:R0:W-:Y:S04]  /*52c0*/  STL [R1+0x1e8], R17 ;  /* 0x0001e81101007387 */ /* 0x0201e80000100800 */
[----:B0-----:R-:W5:Y:S04]  /*52d0*/  LDL.LU R17, [R1+0x1c] ;  /* 0x00001c0001117983 */ /* 0x001f680000300800 */
[----:B------:R-:W4:Y:S04]  /*52e0*/  LDL.LU R28, [R1+0x4] ;  /* 0x00000400011c7983 */ /* 0x000f280000300800 */
[----:B---3--:R0:W-:Y:S02]  /*52f0*/  STL [R1+0x1e0], R13 ;  /* 0x0001e00d01007387 */ /* 0x0081e40000100800 */
[----:B0-----:R-:W-:-:S05]  /*5300*/  LEA.HI.X.SX32 R13, R4, R27, 0x1, P0 ;  /* 0x0000001b040d7211 */ /* 0x001fca00000f0eff */
[----:B------:R0:W3:Y:S01]  /*5310*/  LDG.E.U16 R12, [R12.64] ;  /* 0x000000060c0c7981 */ /* 0x0000e2000c1e1500 */
[----:B------:R-:W-:-:S04]  /*5320*/  LEA R10, P1, R7, R26, 0x1 ;  /* 0x0000001a070a7211 */ /* 0x000fc800078208ff */
[----:B------:R-:W-:Y:S02]  /*5330*/  LEA.HI.X.SX32 R11, R7, R27, 0x1, P1 ;  /* 0x0000001b070b7211 */ /* 0x000fe400008f0eff */
[----:B------:R-:W4:Y:S04]  /*5340*/  LDL.LU R7, [R1+0x40] ;  /* 0x0000400001077983 */ /* 0x000f280000300800 */
[----:B0-----:R-:W4:Y:S04]  /*5350*/  LDL.LU R13, [R1+0x44] ;  /* 0x00004400010d7983 */ /* 0x001f280000300800 */
[----:B--2---:R-:W-:Y:S04]  /*5360*/  STL [R1+0x1d4], R9 ;  /* 0x0001d40901007387 */ /* 0x004fe80000100800 */
[----:B---3--:R0:W-:Y:S04]  /*5370*/  STL [R1+0x1d0], R12 ;  /* 0x0001d00c01007387 */ /* 0x0081e80000100800 */
[----:B0-----:R4:W2:Y:S01]  /*5380*/  LDG.E.U16 R12, [R10.64] ;  /* 0x000000060a0c7981 */ /* 0x0018a2000c1e1500 */
[----:B------:R-:W-:Y:S01]  /*5390*/  IMAD R2, R15, 0x2, R2 ;  /* 0x000000020f027824 */ /* 0x000fe200078e0202 */
[----:B------:R-:W-:-:S04]  /*53a0*/  LEA R4, P0, R5, R26, 0x1 ;  /* 0x0000001a05047211 */ /* 0x000fc800078008ff */
[CC--:B------:R-:W-:Y:S02]  /*53b0*/  LEA R8, P1, R2.reuse, R26.reuse, 0x1 ;  /* 0x0000001a02087211 */ /* 0x0c0fe400078208ff */
[-C--:B------:R-:W-:Y:S02]  /*53c0*/  LEA.HI.X.SX32 R5, R5, R27.reuse, 0x1, P0 ;  /* 0x0000001b05057211 */ /* 0x080fe400000f0eff */
[C---:B----4-:R-:W-:Y:S02]  /*53d0*/  LEA R10, P0, R13.reuse, R26, 0x1 ;  /* 0x0000001a0d0a7211 */ /* 0x050fe400078008ff */
[-C--:B------:R-:W-:Y:S02]  /*53e0*/  LEA.HI.X.SX32 R9, R2, R27.reuse, 0x1, P1 ;  /* 0x0000001b02097211 */ /* 0x080fe400008f0eff */
[----:B------:R-:W-:-:S03]  /*53f0*/  LEA.HI.X.SX32 R11, R13, R27, 0x1, P0 ;  /* 0x0000001b0d0b7211 */ /* 0x000fc600000f0eff */
[----:B------:R0:W3:Y:S04]  /*5400*/  LDG.E.U16 R13, [R8.64] ;  /* 0x00000006080d7981 */ /* 0x0000e8000c1e1500 */
[----:B--2---:R1:W-:Y:S04]  /*5410*/  STL [R1+0x1c8], R12 ;  /* 0x0001c80c01007387 */ /* 0x0043e80000100800 */
[----:B-1----:R1:W2:Y:S01]  /*5420*/  LDG.E.U16 R12, [R4.64] ;  /* 0x00000006040c7981 */ /* 0x0022a2000c1e1500 */
[-C--:B0-----:R-:W-:Y:S02]  /*5430*/  LEA R8, P0, R21, R26.reuse, 0x1 ;  /* 0x0000001a15087211 */ /* 0x081fe400078008ff */
[----:B-1----:R-:W-:-:S04]  /*5440*/  LEA R4, P1, R7, R26, 0x1 ;  /* 0x0000001a07047211 */ /* 0x002fc800078208ff */
[-C--:B------:R-:W-:Y:S02]  /*5450*/  LEA.HI.X.SX32 R5, R7, R27.reuse, 0x1, P1 ;  /* 0x0000001b07057211 */ /* 0x080fe400008f0eff */
[----:B------:R-:W-:-:S05]  /*5460*/  LEA.HI.X.SX32 R9, R21, R27, 0x1, P0 ;  /* 0x0000001b15097211 */ /* 0x000fca00000f0eff */
[----:B------:R0:W4:Y:S04]  /*5470*/  LDG.E.U16 R7, [R8.64] ;  /* 0x0000000608077981 */ /* 0x000128000c1e1500 */
[----:B--2---:R1:W-:Y:S04]  /*5480*/  STL [R1+0x1c0], R12 ;  /* 0x0001c00c01007387 */ /* 0x0043e80000100800 */
[----:B---3--:R2:W-:Y:S04]  /*5490*/  STL [R1+0x1b4], R13 ;  /* 0x0001b40d01007387 */ /* 0x0085e80000100800 */
[----:B-1----:R1:W3:Y:S04]  /*54a0*/  LDG.E.U16 R12, [R10.64] ;  /* 0x000000060a0c7981 */ /* 0x0022e8000c1e1500 */
[----:B--2---:R2:W3:Y:S01]  /*54b0*/  LDG.E.U16 R13, [R4.64] ;  /* 0x00000006040d7981 */ /* 0x0044e2000c1e1500 */
[----:B-1----:R-:W-:-:S04]  /*54c0*/  LEA R10, P1, R18, R26, 0x1 ;  /* 0x0000001a120a7211 */ /* 0x002fc800078208ff */
[----:B------:R-:W-:-:S05]  /*54d0*/  LEA.HI.X.SX32 R11, R18, R27, 0x1, P1 ;  /* 0x0000001b120b7211 */ /* 0x000fca00008f0eff */
[----:B------:R5:W4:Y:S01]  /*54e0*/  LDG.E.U16 R21, [R10.64] ;  /* 0x000000060a157981 */ /* 0x000b22000c1e1500 */
[CC--:B--2---:R-:W-:Y:S02]  /*54f0*/  LEA R4, P0, R19.reuse, R26.reuse, 0x1 ;  /* 0x0000001a13047211 */ /* 0x0c4fe400078008ff */
[CC--:B0-----:R-:W-:Y:S02]  /*5500*/  LEA R8, P1, R22.reuse, R26.reuse, 0x1 ;  /* 0x0000001a16087211 */ /* 0x0c1fe400078208ff */
[-C--:B------:R-:W-:Y:S02]  /*5510*/  LEA.HI.X.SX32 R5, R19, R27.reuse, 0x1, P0 ;  /* 0x0000001b13057211 */ /* 0x080fe400000f0eff */
[-C--:B------:R-:W-:Y:S02]  /*5520*/  LEA.HI.X.SX32 R9, R22, R27.reuse, 0x1, P1 ;  /* 0x0000001b16097211 */ /* 0x080fe400008f0eff */
[CC--:B-----5:R-:W-:Y:S01]  /*5530*/  LEA R10, P0, R17.reuse, R26.reuse, 0x1 ;  /* 0x0000001a110a7211 */ /* 0x0e0fe200078008ff */
[----:B------:R0:W2:Y:S03]  /*5540*/  LDG.E.U16 R18, [R4.64] ;  /* 0x0000000604127981 */ /* 0x0000a6000c1e1500 */
[----:B------:R-:W-:Y:S01]  /*5550*/  LEA.HI.X.SX32 R11, R17, R27, 0x1, P0 ;  /* 0x0000001b110b7211 */ /* 0x000fe200000f0eff */
[----:B------:R1:W5:Y:S04]  /*5560*/  LDG.E.U16 R19, [R8.64] ;  /* 0x0000000608137981 */ /* 0x000368000c1e1500 */
[----:B------:R-:W-:Y:S01]  /*5570*/  STL [R1+0x14e4], R25 ;  /* 0x0014e41901007387 */ /* 0x000fe20000100800 */
[----:B0-----:R-:W-:-:S03]  /*5580*/  LEA R4, P1, R28, R26, 0x1 ;  /* 0x0000001a1c047211 */ /* 0x001fc600078208ff */
[----:B------:R0:W2:Y:S01]  /*5590*/  LDG.E.U16 R17, [R10.64] ;  /* 0x000000060a117981 */ /* 0x0000a2000c1e1500 */
[-C--:B-1----:R-:W-:Y:S02]  /*55a0*/  LEA R8, P0, R24, R26.reuse, 0x1 ;  /* 0x0000001a18087211 */ /* 0x082fe400078008ff */
[-C--:B------:R-:W-:Y:S02]  /*55b0*/  LEA.HI.X.SX32 R5, R28, R27.reuse, 0x1, P1 ;  /* 0x0000001b1c057211 */ /* 0x080fe400008f0eff */
[----:B------:R-:W-:Y:S02]  /*55c0*/  LEA.HI.X.SX32 R9, R24, R27, 0x1, P0 ;  /* 0x0000001b18097211 */ /* 0x000fe400000f0eff */
[----:B0-----:R-:W-:-:S04]  /*55d0*/  LEA R10, P1, R23, R26, 0x1 ;  /* 0x0000001a170a7211 */ /* 0x001fc800078208ff */
[----:B------:R-:W-:-:S05]  /*55e0*/  LEA.HI.X.SX32 R11, R23, R27, 0x1, P1 ;  /* 0x0000001b170b7211 */ /* 0x000fca00008f0eff */
[----:B------:R0:W5:Y:S04]  /*55f0*/  LDG.E.U16 R22, [R10.64] ;  /* 0x000000060a167981 */ /* 0x000168000c1e1500 */
[----:B---3--:R-:W-:Y:S04]  /*5600*/  STL [R1+0x1a8], R13 ;  /* 0x0001a80d01007387 */ /* 0x008fe80000100800 */
[----:B------:R1:W-:Y:S04]  /*5610*/  STL [R1+0x1ac], R12 ;  /* 0x0001ac0c01007387 */ /* 0x0003e80000100800 */
[----:B----4-:R3:W-:Y:S01]  /*5620*/  STL [R1+0x1a4], R7 ;  /* 0x0001a40701007387 */ /* 0x0107e20000100800 */
[----:B-1----:R-:W-:-:S04]  /*5630*/  LEA R12, P0, R20, R26, 0x1 ;  /* 0x0000001a140c7211 */ /* 0x002fc800078008ff */
[----:B------:R-:W-:Y:S01]  /*5640*/  LEA.HI.X.SX32 R13, R20, R27, 0x1, P0 ;  /* 0x0000001b140d7211 */ /* 0x000fe200000f0eff */
[----:B---3--:R1:W3:Y:S04]  /*5650*/  LDG.E.U16 R7, [R4.64] ;  /* 0x0000000604077981 */ /* 0x0082e8000c1e1500 */
[----:B------:R-:W4:Y:S04]  /*5660*/  LDL.LU R20, [R1+0xc4] ;  /* 0x0000c40001147983 */ /* 0x000f280000300800 */
[----:B------:R0:W-:Y:S04]  /*5670*/  STL [R1+0x1a0], R21 ;  /* 0x0001a01501007387 */ /* 0x0001e80000100800 */
[----:B------:R2:W4:Y:S01]  /*5680*/  LDG.E.U16 R13, [R12.64] ;  /* 0x000000060c0d7981 */ /* 0x000522000c1e1500 */
[----:B-1----:R-:W-:-:S03]  /*5690*/  LEA R4, P0, R16, R26, 0x1 ;  /* 0x0000001a10047211 */ /* 0x002fc600078008ff */
[----:B------:R-:W4:Y:S04]  /*56a0*/  LDL.LU R23, [R1+0xc8] ;  /* 0x0000c80001177983 */ /* 0x000f280000300800 */
[----:B0-----:R0:W4:Y:S01]  /*56b0*/  LDG.E.U16 R21, [R8.64] ;  /* 0x0000000608157981 */ /* 0x001122000c1e1500 */
[----:B------:R-:W-:Y:S02]  /*56c0*/  LEA.HI.X.SX32 R5, R16, R27, 0x1, P0 ;  /* 0x0000001b10057211 */ /* 0x000fe400000f0eff */
[----:B------:R-:W-:Y:S01]  /*56d0*/  LEA R10, P0, R6, R26, 0x1 ;  /* 0x0000001a060a7211 */ /* 0x000fe200078008ff */
[----:B------:R-:W4:Y:S01]  /*56e0*/  LDL.LU R25, [R1+0xc0] ;  /* 0x0000c00001197983 */ /* 0x000f220000300800 */
[----:B------:R-:W-:-:S03]  /*56f0*/  LEA R28, R15, R2, 0x1 ;  /* 0x000000020f1c7211 */ /* 0x000fc600078e08ff */
[----:B------:R-:W4:Y:S01]  /*5700*/  LDL.LU R24, [R1+0xbc] ;  /* 0x0000bc0001187983 */ /* 0x000f220000300800 */
[----:B0-----:R-:W-:-:S03]  /*5710*/  LEA R8, P1, R14, R26, 0x1 ;  /* 0x0000001a0e087211 */ /* 0x001fc600078208ff */
[----:B--2---:R0:W-:Y:S01]  /*5720*/  STL [R1+0x19c], R18 ;  /* 0x00019c1201007387 */ /* 0x0041e20000100800 */
[-C--:B------:R-:W-:Y:S02]  /*5730*/  LEA.HI.X.SX32 R11, R6, R27.reuse, 0x1, P0 ;  /* 0x0000001b060b7211 */ /* 0x080fe400000f0eff */
[-C--:B------:R-:W-:Y:S02]  /*5740*/  LEA.HI.X.SX32 R9, R14, R27.reuse, 0x1, P1 ;  /* 0x0000001b0e097211 */ /* 0x080fe400008f0eff */
[C---:B------:R-:W-:Y:S01]  /*5750*/  LEA R2, P0, R28.reuse, R26, 0x1 ;  /* 0x0000001a1c027211 */ /* 0x040fe200078008ff */
[----:B------:R1:W2:Y:S04]  /*5760*/  LDG.E.U16 R14, [R4.64] ;  /* 0x00000006040e7981 */ /* 0x0002a8000c1e1500 */
[----:B0-----:R-:W2:Y:S04]  /*5770*/  LDL.LU R18, [R1+0xb4] ;  /* 0x0000b40001127983 */ /* 0x001ea80000300800 */
[----:B------:R-:W2:Y:S04]  /*5780*/  LDL.LU R16, [R1+0xcc] ;  /* 0x0000cc0001107983 */ /* 0x000ea80000300800 */
[----:B-----5:R0:W-:Y:S04]  /*5790*/  STL [R1+0x198], R19 ;  /* 0x0001981301007387 */ /* 0x0201e80000100800 */
[----:B------:R5:W-:Y:S04]  /*57a0*/  STL [R1+0x194], R17 ;  /* 0x0001941101007387 */ /* 0x000be80000100800 */
[----:B------:R2:W2:Y:S01]  /*57b0*/  LDG.E.U16 R12, [R8.64] ;  /* 0x00000006080c7981 */ /* 0x0004a2000c1e1500 */
[----:B0-----:R-:W-:Y:S01]  /*57c0*/  IMAD.MOV.U32 R19, RZ, RZ, R3 ;  /* 0x000000ffff137224 */ /* 0x001fe200078e0003 */
[----:B------:R-:W-:-:S02]  /*57d0*/  LEA.HI.X.SX32 R3, R28, R27, 0x1, P0 ;  /* 0x0000001b1c037211 */ /* 0x000fc400000f0eff */
[----:B------:R0:W2:Y:S04]  /*57e0*/  LDG.E.U16 R11, [R10.64] ;  /* 0x000000060a0b7981 */ /* 0x0000a8000c1e1500 */
[----:B-----5:R-:W5:Y:S01]  /*57f0*/  LDL.LU R17, [R1+0xb8] ;  /* 0x0000b80001117983 */ /* 0x020f620000300800 */
[----:B------:R-:W-:-:S03]  /*5800*/  IMAD R28, R15, 0x2, R28 ;  /* 0x000000020f1c7824 */ /* 0x000fc600078e021c */
[----:B---3--:R3:W-:Y:S04]  /*5810*/  STL [R1+0x18c], R7 ;  /* 0x00018c0701007387 */ /* 0x0087e80000100800 */
[----:B---3--:R-:W3:Y:S04]  /*5820*/  LDL.LU R7, [R1+0xb0] ;  /* 0x0000b00001077983 */ /* 0x008ee80000300800 */
[----:B----4-:R4:W-:Y:S04]  /*5830*/  STL [R1+0x188], R21 ;  /* 0x0001881501007387 */ /* 0x0109e80000100800 */
[----:B----4-:R-:W4:Y:S04]  /*5840*/  LDL.LU R21, [R1+0xac] ;  /* 0x0000ac0001157983 */ /* 0x010f280000300800 */
[----:B------:R0:W-:Y:S04]  /*5850*/  STL [R1+0x184], R22 ;  /* 0x0001841601007387 */ /* 0x0001e80000100800 */
[----:B0-----:R-:W3:Y:S04]  /*5860*/  LDL.LU R22, [R1+0xa8] ;  /* 0x0000a80001167983 */ /* 0x001ee80000300800 */
[----:B------:R0:W-:Y:S04]  /*5870*/  STL [R1+0x180], R13 ;  /* 0x0001800d01007387 */ /* 0x0001e80000100800 */
[----:B------:R-:W3:Y:S01]  /*5880*/  LDL.LU R15, [R1+0xa4] ;  /* 0x0000a400010f7983 */ /* 0x000ee20000300800 */
[----:B--2---:R-:W-:-:S02]  /*5890*/  LEA R8, P0, R16, R26, 0x1 ;  /* 0x0000001a10087211 */ /* 0x004fc400078008ff */
[-C--:B-1----:R-:W-:Y:S01]  /*58a0*/  LEA R4, P1, R20, R26.reuse, 0x1 ;  /* 0x0000001a14047211 */ /* 0x082fe200078208ff */
[----:B------:R-:W2:Y:S04]  /*58b0*/  LDL.LU R6, [R1+0xa0] ;  /* 0x0000a00001067983 */ /* 0x000ea80000300800 */
[----:B0-----:R0:W2:Y:S01]  /*58c0*/  LDG.E.U16 R13, [R2.64] ;  /* 0x00000006020d7981 */ /* 0x0010a2000c1e1500 */
[-C--:B------:R-:W-:Y:S02]  /*58d0*/  LEA.HI.X.SX32 R9, R16, R27.reuse, 0x1, P0 ;  /* 0x0000001b10097211 */ /* 0x080fe400000f0eff */
[----:B------:R-:W-:Y:S01]  /*58e0*/  LEA.HI.X.SX32 R5, R20, R27, 0x1, P1 ;  /* 0x0000001b14057211 */ /* 0x000fe200008f0eff */
[----:B------:R1:W-:Y:S01]  /*58f0*/  STL [R1+0x178], R14 ;  /* 0x0001780e01007387 */ /* 0x0003e20000100800 */
[----:B------:R-:W-:-:S03]  /*5900*/  LEA R10, P0, R23, R26, 0x1 ;  /* 0x0000001a170a7211 */ /* 0x000fc600078008ff */
[----:B-1----:R-:W3:Y:S04]  /*5910*/  LDL.LU R14, [R1+0x9c] ;  /* 0x00009c00010e7983 */ /* 0x002ee80000300800 */
[----:B------:R1:W-:Y:S04]  /*5920*/  STL [R1+0x16c], R12 ;  /* 0x00016c0c01007387 */ /* 0x0003e80000100800 */
[----:B-1----:R-:W3:Y:S04]  /*5930*/  LDL.LU R12, [R1+0x98] ;  /* 0x00009800010c7983 */ /* 0x002ee80000300800 */
[----:B------:R1:W-:Y:S04]  /*5940*/  STL [R1+0x168], R11 ;  /* 0x0001680b01007387 */ /* 0x0003e80000100800 */
[----:B------:R0:W-:Y:S04]  /*5950*/  STL.64 [R1+0x128], R8 ;  /* 0x0001280801007387 */ /* 0x0001e80000100a00 */
[----:B------:R5:W-:Y:S01]  /*5960*/  STL.64 [R1+0x120], R4 ;  /* 0x0001200401007387 */ /* 0x000be20000100a00 */
[----:B-1----:R-:W-:-:S02]  /*5970*/  LEA.HI.X.SX32 R11, R23, R27, 0x1, P0 ;  /* 0x0000001b170b7211 */ /* 0x002fc400000f0eff */
[CC--:B0-----:R-:W-:Y:S02]  /*5980*/  LEA R8, P1, R25.reuse, R26.reuse, 0x1 ;  /* 0x0000001a19087211 */ /* 0x0c1fe400078208ff */
[-C--:B------:R-:W-:Y:S02]  /*5990*/  LEA R2, P3, R18, R26.reuse, 0x1 ;  /* 0x0000001a12027211 */ /* 0x080fe400078608ff */
[-C--:B------:R-:W-:Y:S02]  /*59a0*/  LEA.HI.X.SX32 R9, R25, R27.reuse, 0x1, P1 ;  /* 0x0000001b19097211 */ /* 0x080fe400008f0eff */
[----:B-----5:R-:W-:Y:S02]  /*59b0*/  LEA R4, P2, R24, R26, 0x1 ;  /* 0x0000001a18047211 */ /* 0x020fe400078408ff */
[-C--:B------:R-:W-:Y:S02]  /*59c0*/  LEA.HI.X.SX32 R3, R18, R27.reuse, 0x1, P3 ;  /* 0x0000001b12037211 */ /* 0x080fe400018f0eff */
[----:B------:R-:W-:-:S02]  /*59d0*/  LEA.HI.X.SX32 R5, R24, R27, 0x1, P2 ;  /* 0x0000001b18057211 */ /* 0x000fc400010f0eff */
[----:B------:R-:W-:Y:S01]  /*59e0*/  MOV R25, R19 ;  /* 0x0000001300197202 */ /* 0x000fe20000000f00 */
[----:B--2---:R0:W-:Y:S04]  /*59f0*/  STL [R1+0x160], R13 ;  /* 0x0001600d01007387 */ /* 0x0041e80000100800 */
[----:B0-----:R-:W2:Y:S04]  /*5a00*/  LDL.LU R13, [R1+0x94] ;  /* 0x00009400010d7983 */ /* 0x001ea80000300800 */
[----:B------:R-:W5:Y:S04]  /*5a10*/  LDL.LU R16, [R1+0x90] ;  /* 0x0000900001107983 */ /* 0x000f680000300800 */
[----:B------:R0:W-:Y:S04]  /*5a20*/  STL.64 [R1+0x118], R10 ;  /* 0x0001180a01007387 */ /* 0x0001e80000100a00 */
[----:B------:R-:W5:Y:S04]  /*5a30*/  LDL.LU R20, [R1+0x88] ;  /* 0x0000880001147983 */ /* 0x000f680000300800 */
[----:B------:R3:W-:Y:S04]  /*5a40*/  STL.64 [R1+0x110], R8 ;  /* 0x0001100801007387 */ /* 0x0007e80000100a00 */
[----:B------:R-:W5:Y:S01]  /*5a50*/  LDL.LU R23, [R1+0x80] ;  /* 0x0000800001177983 */ /* 0x000f620000300800 */
[----:B0-----:R-:W-:-:S03]  /*5a60*/  LEA R10, P0, R17, R26, 0x1 ;  /* 0x0000001a110a7211 */ /* 0x001fc600078008ff */
[----:B------:R4:W-:Y:S01]  /*5a70*/  STL.64 [R1+0x108], R4 ;  /* 0x0001080401007387 */ /* 0x0009e20000100a00 */
[-C--:B------:R-:W-:Y:S02]  /*5a80*/  LEA.HI.X.SX32 R11, R17, R27.reuse, 0x1, P0 ;  /* 0x0000001b110b7211 */ /* 0x080fe400000f0eff */
[CC--:B---3--:R-:W-:Y:S01]  /*5a90*/  LEA R8, P1, R7.reuse, R26.reuse, 0x1 ;  /* 0x0000001a07087211 */ /* 0x0c8fe200078208ff */
[----:B------:R0:W-:Y:S03]  /*5aa0*/  STL.64 [R1+0x100], R2 ;  /* 0x0001000201007387 */ /* 0x0001e60000100a00 */
[----:B------:R-:W-:Y:S01]  /*5ab0*/  LEA.HI.X.SX32 R9, R7, R27, 0x1, P1 ;  /* 0x0000001b07097211 */ /* 0x000fe200008f0eff */
[----:B------:R-:W3:Y:S01]  /*5ac0*/  LDL.LU R18, [R1+0x8c] ;  /* 0x00008c0001127983 */ /* 0x000ee20000300800 */
[----:B----4-:R-:W-:-:S03]  /*5ad0*/  LEA R4, P2, R21, R26, 0x1 ;  /* 0x0000001a15047211 */ /* 0x010fc600078408ff */
[----:B------:R-:W4:Y:S01]  /*5ae0*/  LDL.LU R24, [R1+0x84] ;  /* 0x0000840001187983 */ /* 0x000f220000300800 */
[----:B0-----:R-:W-:-:S03]  /*5af0*/  LEA R2, P3, R22, R26, 0x1 ;  /* 0x0000001a16027211 */ /* 0x001fc600078608ff */
[----:B------:R-:W4:Y:S01]  /*5b00*/  LDL.LU R19, [R1+0x78] ;  /* 0x0000780001137983 */ /* 0x000f220000300800 */
[-C--:B------:R-:W-:Y:S02]  /*5b10*/  LEA.HI.X.SX32 R5, R21, R27.reuse, 0x1, P2 ;  /* 0x0000001b15057211 */ /* 0x080fe400010f0eff */
[----:B------:R-:W-:Y:S01]  /*5b20*/  LEA.HI.X.SX32 R3, R22, R27, 0x1, P3 ;  /* 0x0000001b16037211 */ /* 0x000fe200018f0eff */
[----:B------:R0:W-:Y:S04]  /*5b30*/  STL.64 [R1+0xf8], R10 ;  /* 0x0000f80a01007387 */ /* 0x0001e80000100a00 */
[----:B------:R-:W4:Y:S04]  /*5b40*/  LDL.LU R17, [R1+0x70] ;  /* 0x0000700001117983 */ /* 0x000f280000300800 */
[----:B------:R1:W-:Y:S01]  /*5b50*/  STL.64 [R1+0xf0], R8 ;  /* 0x0000f00801007387 */ /* 0x0003e20000100a00 */
[----:B0-----:R-:W-:-:S03]  /*5b60*/  LEA R10, P0, R15, R26, 0x1 ;  /* 0x0000001a0f0a7211 */ /* 0x001fc600078008ff */
[----:B------:R0:W-:Y:S01]  /*5b70*/  STL.64 [R1+0xe8], R4 ;  /* 0x0000e80401007387 */ /* 0x0001e20000100a00 */
[----:B------:R-:W-:-:S03]  /*5b80*/  LEA.HI.X.SX32 R11, R15, R27, 0x1, P0 ;  /* 0x0000001b0f0b7211 */ /* 0x000fc600000f0eff */
[----:B------:R0:W-:Y:S04]  /*5b90*/  STL.64 [R1+0xe0], R2 ;  /* 0x0000e00201007387 */ /* 0x0001e80000100a00 */
[----:B------:R-:W4:Y:S04]  /*5ba0*/  LDL.LU R15, [R1+0x7c] ;  /* 0x00007c00010f7983 */ /* 0x000f280000300800 */
[----:B------:R-:W4:Y:S04]  /*5bb0*/  LDL.LU R7, [R1+0x74] ;  /* 0x0000740001077983 */ /* 0x000f280000300800 */
[----:B------:R-:W4:Y:S04]  /*5bc0*/  LDL.LU R21, [R1+0x6c] ;  /* 0x00006c0001157983 */ /* 0x000f280000300800 */
[----:B------:R2:W-:Y:S04]  /*5bd0*/  STL.64 [R1+0xd8], R10 ;  /* 0x0000d80a01007387 */ /* 0x0005e80000100a00 */
[----:B------:R-:W4:Y:S01]  /*5be0*/  LDL.LU R22, [R1+0x64] ;  /* 0x0000640001167983 */ /* 0x000f220000300800 */
[----:B-1----:R-:W-:-:S02]  /*5bf0*/  LEA R8, P1, R6, R26, 0x1 ;  /* 0x0000001a06087211 */ /* 0x002fc400078208ff */
[-C--:B0-----:R-:W-:Y:S02]  /*5c00*/  LEA R4, P2, R14, R26.reuse, 0x1 ;  /* 0x0000001a0e047211 */ /* 0x081fe400078408ff */
[-C--:B------:R-:W-:Y:S02]  /*5c10*/  LEA.HI.X.SX32 R9, R6, R27.reuse, 0x1, P1 ;  /* 0x0000001b06097211 */ /* 0x080fe400008f0eff */
[-C--:B------:R-:W-:Y:S02]  /*5c20*/  LEA.HI.X.SX32 R5, R14, R27.reuse, 0x1, P2 ;  /* 0x0000001b0e057211 */ /* 0x080fe400010f0eff */
[C---:B------:R-:W-:Y:S01]  /*5c30*/  LEA R2, P3, R12.reuse, R26, 0x1 ;  /* 0x0000001a0c027211 */ /* 0x040fe200078608ff */
[----:B------:R5:W-:Y:S04]  /*5c40*/  STL.64 [R1+0xd0], R8 ;  /* 0x0000d00801007387 */ /* 0x000be80000100a00 */
[----:B------:R0:W-:Y:S01]  /*5c50*/  STL.64 [R1+0xc8], R4 ;  /* 0x0000c80401007387 */ /* 0x0001e20000100a00 */
[----:B------:R-:W-:-:S05]  /*5c60*/  LEA.HI.X.SX32 R3, R12, R27, 0x1, P3 ;  /* 0x0000001b0c037211 */ /* 0x000fca00018f0eff */
[----:B------:R1:W-:Y:S01]  /*5c70*/  STL.64 [R1+0xc0], R2 ;  /* 0x0000c00201007387 */ /* 0x0003e20000100a00 */
[CC--:B--2---:R-:W-:Y:S02]  /*5c80*/  LEA R10, P0, R13.reuse, R26.reuse, 0x1 ;  /* 0x0000001a0d0a7211 */ /* 0x0c4fe400078008ff */
[-C--:B-----5:R-:W-:Y:S02]  /*5c90*/  LEA R8, P1, R16, R26.reuse, 0x1 ;  /* 0x0000001a10087211 */ /* 0x0a0fe400078208ff */
[-C--:B------:R-:W-:Y:S02]  /*5ca0*/  LEA.HI.X.SX32 R11, R13, R27.reuse, 0x1, P0 ;  /* 0x0000001b0d0b7211 */ /* 0x080fe400000f0eff */
[-C--:B0-----:R-:W-:Y:S02]  /*5cb0*/  LEA R4, P2, R20, R26.reuse, 0x1 ;  /* 0x0000001a14047211 */ /* 0x081fe400078408ff */
[-C--:B------:R-:W-:Y:S02]  /*5cc0*/  LEA.HI.X.SX32 R9, R16, R27.reuse, 0x1, P1 ;  /* 0x0000001b10097211 */ /* 0x080fe400008f0eff */
[----:B------:R-:W-:Y:S01]  /*5cd0*/  LEA.HI.X.SX32 R5, R20, R27, 0x1, P2 ;  /* 0x0000001b14057211 */ /* 0x000fe200010f0eff */
[----:B------:R4:W-:Y:S01]  /*5ce0*/  STL.64 [R1+0xb8], R10 ;  /* 0x0000b80a01007387 */ /* 0x0009e20000100a00 */
[----:B-1----:R-:W-:-:S03]  /*5cf0*/  LEA R2, P3, R23, R26, 0x1 ;  /* 0x0000001a17027211 */ /* 0x002fc600078608ff */
[----:B------:R-:W-:Y:S01]  /*5d00*/  STL.64 [R1+0xa8], R4 ;  /* 0x0000a80401007387 */ /* 0x000fe20000100a00 */
[----:B------:R-:W-:-:S03]  /*5d10*/  LEA.HI.X.SX32 R3, R23, R27, 0x1, P3 ;  /* 0x0000001b17037211 */ /* 0x000fc600018f0eff */
[----:B------:R0:W-:Y:S04]  /*5d20*/  STL.64 [R1+0xb0], R8 ;  /* 0x0000b00801007387 */ /* 0x0001e80000100a00 */
[----:B------:R-:W2:Y:S04]  /*5d30*/  LDL.LU R6, [R1+0x1ec] ;  /* 0x0001ec0001067983 */ /* 0x000ea80000300800 */
[----:B------:R-:W5:Y:S01]  /*5d40*/  LDL.LU R14, [R1+0x1e4] ;  /* 0x0001e400010e7983 */ /* 0x000f620000300800 */
[----:B---3--:R-:W-:-:S03]  /*5d50*/  LEA R12, P0, R18, R26, 0x1 ;  /* 0x0000001a120c7211 */ /* 0x008fc600078008ff */
[----:B------:R1:W-:Y:S01]  /*5d60*/  STL.64 [R1+0xa0], R2 ;  /* 0x0000a00201007387 */ /* 0x0003e20000100a00 */
[----:B----4-:R-:W-:-:S03]  /*5d70*/  LEA R10, P1, R24, R26, 0x1 ;  /* 0x0000001a180a7211 */ /* 0x010fc600078208ff */
[----:B------:R-:W3:Y:S01]  /*5d80*/  LDL.LU R16, [R1+0x1dc] ;  /* 0x0001dc0001107983 */ /* 0x000ee20000300800 */
[----:B0-----:R-:W-:-:S03]  /*5d90*/  LEA R8, P2, R19, R26, 0x1 ;  /* 0x0000001a13087211 */ /* 0x001fc600078408ff */
[----:B------:R-:W4:Y:S01]  /*5da0*/  LDL.LU R20, [R1+0x1d8] ;  /* 0x0001d80001147983 */ /* 0x000f220000300800 */
[-C--:B------:R-:W-:Y:S02]  /*5db0*/  LEA.HI.X.SX32 R13, R18, R27.reuse, 0x1, P0 ;  /* 0x0000001b120d7211 */ /* 0x080fe400000f0eff */
[----:B------:R-:W-:Y:S01]  /*5dc0*/  LEA.HI.X.SX32 R11, R24, R27, 0x1, P1 ;  /* 0x0000001b180b7211 */ /* 0x000fe200008f0eff */
[----:B------:R-:W4:Y:S01]  /*5dd0*/  LDL.LU R23, [R1+0x1cc] ;  /* 0x0001cc0001177983 */ /* 0x000f220000300800 */
[----:B-1----:R-:W-:-:S03]  /*5de0*/  LEA R2, P3, R17, R26, 0x1 ;  /* 0x0000001a11027211 */ /* 0x002fc600078608ff */
[----:B------:R-:W4:Y:S01]  /*5df0*/  LDL.LU R18, [R1+0x1c4] ;  /* 0x0001c40001127983 */ /* 0x000f220000300800 */
[-C--:B------:R-:W-:Y:S01]  /*5e00*/  LEA.HI.X.SX32 R9, R19, R27.reuse, 0x1, P2 ;  /* 0x0000001b13097211 */ /* 0x080fe200010f0eff */
[----:B------:R-:W-:Y:S01]  /*5e10*/  IMAD.MOV.U32 R5, RZ, RZ, R25 ;  /* 0x000000ffff057224 */ /* 0x000fe200078e0019 */
[----:B------:R-:W-:Y:S01]  /*5e20*/  LEA.HI.X.SX32 R3, R17, R27, 0x1, P3 ;  /* 0x0000001b11037211 */ /* 0x000fe200018f0eff */
[----:B------:R0:W-:Y:S01]  /*5e30*/  STL.64 [R1+0x98], R12 ;  /* 0x0000980c01007387 */ /* 0x0001e20000100a00 */
[----:B------:R-:W-:-:S03]  /*5e40*/  LEA R24, P0, R15, R26, 0x1 ;  /* 0x0000001a0f187211 */ /* 0x000fc600078008ff */
[----:B0-----:R-:W4:Y:S01]  /*5e50*/  LDL.LU R12, [R1+0x1bc] ;  /* 0x0001bc00010c7983 */ /* 0x001f220000300800 */
[----:B------:R-:W-:-:S03]  /*5e60*/  LEA.HI.X.SX32 R25, R15, R27, 0x1, P0 ;  /* 0x0000001b0f197211 */ /* 0x000fc600000f0eff */
[----:B------:R0:W-:Y:S04]  /*5e70*/  STL.64 [R1+0x90], R10 ;  /* 0x0000900a01007387 */ /* 0x0001e80000100a00 */
[----:B------:R1:W-:Y:S04]  /*5e80*/  STL.64 [R1+0x88], R8 ;  /* 0x0000880801007387 */ /* 0x0003e80000100a00 */
[----:B------:R-:W-:Y:S04]  /*5e90*/  STL.64 [R1+0x80], R2 ;  /* 0x0000800201007387 */ /* 0x000fe80000100a00 */
[----:B------:R1:W-:Y:S01]  /*5ea0*/  STL.64 [R1+0x78], R24 ;  /* 0x0000781801007387 */ /* 0x0003e20000100a00 */
[----:B0-----:R-:W-:-:S02]  /*5eb0*/  LEA R10, P1, R7, R26, 0x1 ;  /* 0x0000001a070a7211 */ /* 0x001fc400078208ff */
[----:B-1----:R-:W-:Y:S01]  /*5ec0*/  LEA R8, P2, R21, R26, 0x1 ;  /* 0x0000001a15087211 */ /* 0x002fe200078408ff */
[----:B------:R-:W4:Y:S04]  /*5ed0*/  LDL.LU R25, [R1+0x14e4] ;  /* 0x0014e40001197983 */ /* 0x000f280000300800 */
[----:B------:R-:W4:Y:S04]  /*5ee0*/  LDL.LU R19, [R1+0x1b8] ;  /* 0x0001b80001137983 */ /* 0x000f280000300800 */
[----:B------:R-:W4:Y:S04]  /*5ef0*/  LDL.LU R17, [R1+0x1b0] ;  /* 0x0001b00001117983 */ /* 0x000f280000300800 */
[----:B------:R-:W4:Y:S04]  /*5f00*/  LDL.LU R15, [R1+0x138] ;  /* 0x00013800010f7983 */ /* 0x000f280000300800 */
[----:B------:R-:W4:Y:S01]  /*5f10*/  LDL.LU R24, [R1+0x130] ;  /* 0x0001300001187983 */ /* 0x000f220000300800 */
[----:B------:R-:W-:-:S02]  /*5f20*/  LEA.HI.X.SX32 R11, R7, R27, 0x1, P1 ;  /* 0x0000001b070b7211 */ /* 0x000fc400008f0eff */
[-C--:B------:R-:W-:Y:S02]  /*5f30*/  LEA.HI.X.SX32 R9, R21, R27.reuse, 0x1, P2 ;  /* 0x0000001b15097211 */ /* 0x080fe400010f0eff */
[CC--:B------:R-:W-:Y:S01]  /*5f40*/  LEA R2, P3, R22.reuse, R26.reuse, 0x1 ;  /* 0x0000001a16027211 */ /* 0x0c0fe200078608ff */
[----:B------:R-:W4:Y:S03]  /*5f50*/  LDL.LU R21, [R1+0x134] ;  /* 0x0001340001157983 */ /* 0x000f260000300800 */
[----:B------:R-:W-:Y:S01]  /*5f60*/  LEA.HI.X.SX32 R3, R22, R27, 0x1, P3 ;  /* 0x0000001b16037211 */ /* 0x000fe200018f0eff */
[----:B------:R0:W-:Y:S04]  /*5f70*/  STL.64 [R1+0x70], R10 ;  /* 0x0000700a01007387 */ /* 0x0001e80000100a00 */
[----:B------:R-:W4:Y:S04]  /*5f80*/  LDL.LU R22, [R1+0x148] ;  /* 0x0001480001167983 */ /* 0x000f280000300800 */
[----:B------:R2:W-:Y:S01]  /*5f90*/  STL.64 [R1+0x68], R8 ;  /* 0x0000680801007387 */ /* 0x0005e20000100a00 */
[----:B0-----:R-:W-:Y:S01]  /*5fa0*/  IMAD.MOV.U32 R11, RZ, RZ, R5 ;  /* 0x000000ffff0b7224 */ /* 0x001fe200078e0005 */
[----:B------:R-:W-:-:S02]  /*5fb0*/  LEA R10, P0, R5, R26, 0x1 ;  /* 0x0000001a050a7211 */ /* 0x000fc400078008ff */
[----:B------:R-:W4:Y:S02]  /*5fc0*/  LDL.LU R13, [R1+0x13c] ;  /* 0x00013c00010d7983 */ /* 0x000f240000300800 */
[----:B------:R-:W-:Y:S02]  /*5fd0*/  LEA.HI.X.SX32 R11, R11, R27, 0x1, P0 ;  /* 0x0000001b0b0b7211 */ /* 0x000fe400000f0eff */
[----:B------:R3:W-:Y:S04]  /*5fe0*/  STL.64 [R1+0x60], R2 ;  /* 0x0000600201007387 */ /* 0x0007e80000100a00 */
[----:B------:R-:W4:Y:S04]  /*5ff0*/  LDL.LU R7, [R1+0x140] ;  /* 0x0001400001077983 */ /* 0x000f280000300800 */
[----:B------:R4:W-:Y:S01]  /*6000*/  STL.64 [R1+0x58], R10 ;  /* 0x0000580a01007387 */ /* 0x0009e20000100a00 */
[----:B--2---:R-:W-:-:S02]  /*6010*/  LEA R8, P1, R6, R26, 0x1 ;  /* 0x0000001a06087211 */ /* 0x004fc400078208ff */
[-C--:B-----5:R-:W-:Y:S02]  /*6020*/  LEA R4, P2, R14, R26.reuse, 0x1 ;  /* 0x0000001a0e047211 */ /* 0x0a0fe400078408ff */
[-C--:B------:R-:W-:Y:S02]  /*6030*/  LEA.HI.X.SX32 R9, R6, R27.reuse, 0x1, P1 ;  /* 0x0000001b06097211 */ /* 0x080fe400008f0eff */
[----:B------:R-:W-:Y:S02]  /*6040*/  LEA.HI.X.SX32 R5, R14, R27, 0x1, P2 ;  /* 0x0000001b0e057211 */ /* 0x000fe400010f0eff */
[-C--:B---3--:R-:W-:Y:S01]  /*6050*/  LEA R2, P3, R16, R26.reuse, 0x1 ;  /* 0x0000001a10027211 */ /* 0x088fe200078608ff */
[----:B------:R0:W-:Y:S01]  /*6060*/  STL.64 [R1+0x50], R8 ;  /* 0x0000500801007387 */ /* 0x0001e20000100a00 */
[----:B----4-:R-:W-:-:S03]  /*6070*/  LEA R10, P0, R20, R26, 0x1 ;  /* 0x0000001a140a7211 */ /* 0x010fc600078008ff */
[----:B------:R1:W-:Y:S01]  /*6080*/  STL.64 [R1+0x48], R4 ;  /* 0x0000480401007387 */ /* 0x0003e20000100a00 */
[-C--:B------:R-:W-:Y:S02]  /*6090*/  LEA.HI.X.SX32 R3, R16, R27.reuse, 0x1, P3 ;  /* 0x0000001b10037211 */ /* 0x080fe400018f0eff */
[----:B------:R-:W-:Y:S02]  /*60a0*/  LEA.HI.X.SX32 R11, R20, R27, 0x1, P0 ;  /* 0x0000001b140b7211 */ /* 0x000fe400000f0eff */
[-C--:B0-----:R-:W-:Y:S01]  /*60b0*/  LEA R8, P1, R23, R26.reuse, 0x1 ;  /* 0x0000001a17087211 */ /* 0x081fe200078208ff */
[----:B------:R0:W-:Y:S01]  /*60c0*/  STL.64 [R1+0x40], R2 ;  /* 0x0000400201007387 */ /* 0x0001e20000100a00 */
[----:B-1----:R-:W-:-:S03]  /*60d0*/  LEA R4, P2, R18, R26, 0x1 ;  /* 0x0000001a12047211 */ /* 0x002fc600078408ff */
[----:B------:R-:W2:Y:S01]  /*60e0*/  LDL.LU R16, [R1+0x144] ;  /* 0x0001440001107983 */ /* 0x000ea20000300800 */
[-C--:B------:R-:W-:Y:S02]  /*60f0*/  LEA.HI.X.SX32 R9, R23, R27.reuse, 0x1, P1 ;  /* 0x0000001b17097211 */ /* 0x080fe400008f0eff */
[----:B------:R-:W-:Y:S01]  /*6100*/  LEA.HI.X.SX32 R5, R18, R27, 0x1, P2 ;  /* 0x0000001b12057211 */ /* 0x000fe200010f0eff */
[----:B------:R1:W-:Y:S04]  /*6110*/  STL.64 [R1+0x38], R10 ;  /* 0x0000380a01007387 */ /* 0x0003e80000100a00 */
[----:B------:R-:W3:Y:S01]  /*6120*/  LDL.LU R20, [R1+0x190] ;  /* 0x0001900001147983 */ /* 0x000ee20000300800 */
[----:B0-----:R-:W-:-:S03]  /*6130*/  LEA R2, P3, R12, R26, 0x1 ;  /* 0x0000001a0c027211 */ /* 0x001fc600078608ff */
[----:B------:R0:W-:Y:S01]  /*6140*/  STL.64 [R1+0x30], R8 ;  /* 0x0000300801007387 */ /* 0x0001e20000100a00 */
[----:B------:R-:W-:-:S03]  /*6150*/  LEA.HI.X.SX32 R3, R12, R27, 0x1, P3 ;  /* 0x0000001b0c037211 */ /* 0x000fc600018f0eff */
[----:B------:R-:W4:Y:S04]  /*6160*/  LDL.LU R23, [R1+0x14c] ;  /* 0x00014c0001177983 */ /* 0x000f280000300800 */
[----:B------:R5:W-:Y:S04]  /*6170*/  STL.64 [R1+0x28], R4 ;  /* 0x0000280401007387 */ /* 0x000be80000100a00 */
[----:B------:R-:W4:Y:S04]  /*6180*/  LDL.LU R18, [R1+0x150] ;  /* 0x0001500001127983 */ /* 0x000f280000300800 */
[----:B------:R0:W-:Y:S01]  /*6190*/  STL.64 [R1+0x20], R2 ;  /* 0x0000200201007387 */ /* 0x0001e20000100a00 */
[----:B-1----:R-:W-:-:S02]  /*61a0*/  LEA R10, P0, R19, R26, 0x1 ;  /* 0x0000001a130a7211 */ /* 0x002fc400078008ff */
[-C--:B0-----:R-:W-:Y:S02]  /*61b0*/  LEA R8, P1, R17, R26.reuse, 0x1 ;  /* 0x0000001a11087211 */ /* 0x081fe400078208ff */
[-C--:B------:R-:W-:Y:S02]  /*61c0*/  LEA.HI.X.SX32 R11, R19, R27.reuse, 0x1, P0 ;  /* 0x0000001b130b7211 */ /* 0x080fe400000f0eff */
[-C--:B-----5:R-:W-:Y:S01]  /*61d0*/  LEA R4, P2, R15, R26.reuse, 0x1 ;  /* 0x0000001a0f047211 */ /* 0x0a0fe200078408ff */
[----:B------:R-:W5:Y:S01]  /*61e0*/  LDL.LU R19, [R1+0x154] ;  /* 0x0001540001137983 */ /* 0x000f620000300800 */
[-C--:B------:R-:W-:Y:S02]  /*61f0*/  LEA.HI.X.SX32 R9, R17, R27.reuse, 0x1, P1 ;  /* 0x0000001b11097211 */ /* 0x080fe400008f0eff */
[----:B------:R-:W-:Y:S01]  /*6200*/  LEA R2, P3, R24, R26, 0x1 ;  /* 0x0000001a18027211 */ /* 0x000fe200078608ff */
[----:B------:R0:W-:Y:S01]  /*6210*/  STL.64 [R1+0x18], R10 ;  /* 0x0000180a01007387 */ /* 0x0001e20000100a00 */
[----:B------:R-:W-:-:S02]  /*6220*/  LEA.HI.X.SX32 R5, R15, R27, 0x1, P2 ;  /* 0x0000001b0f057211 */ /* 0x000fc400010f0eff */
[----:B------:R-:W-:Y:S01]  /*6230*/  LEA.HI.X.SX32 R3, R24, R27, 0x1, P3 ;  /* 0x0000001b18037211 */ /* 0x000fe200018f0eff */
[----:B------:R-:W5:Y:S04]  /*6240*/  LDL.LU R17, [R1+0x17c] ;  /* 0x00017c0001117983 */ /* 0x000f680000300800 */
[----:B------:R-:W-:Y:S01]  /*6250*/  STL.64 [R1+0x10], R8 ;  /* 0x0000100801007387 */ /* 0x000fe20000100a00 */
[----:B0-----:R-:W-:-:S03]  /*6260*/  LEA R10, P0, R21, R26, 0x1 ;  /* 0x0000001a150a7211 */ /* 0x001fc600078008ff */
[----:B------:R-:W5:Y:S01]  /*6270*/  LDL.LU R15, [R1+0x174] ;  /* 0x00017400010f7983 */ /* 0x000f620000300800 */
[----:B------:R-:W-:-:S03]  /*6280*/  LEA.HI.X.SX32 R11, R21, R27, 0x1, P0 ;  /* 0x0000001b150b7211 */ /* 0x000fc600000f0eff */
[----:B------:R-:W-:Y:S04]  /*6290*/  STL.64 [R1+0x8], R4 ;  /* 0x0000080401007387 */ /* 0x000fe80000100a00 */
[----:B------:R0:W-:Y:S04]  /*62a0*/  STL.64 [R1], R2 ;  /* 0x0000000201007387 */ /* 0x0001e80000100a00 */
[----:B------:R-:W5:Y:S04]  /*62b0*/  LDL.LU R24, [R1+0x170] ;  /* 0x0001700001187983 */ /* 0x000f680000300800 */
[----:B------:R-:W5:Y:S01]  /*62c0*/  LDL.LU R21, [R1+0x164] ;  /* 0x0001640001157983 */ /* 0x000f620000300800 */
[----:B0-----:R-:W-:-:S03]  /*62d0*/  LEA R2, P1, R22, R26, 0x1 ;  /* 0x0000001a16027211 */ /* 0x001fc600078208ff */
[----:B------:R2:W-:Y:S01]  /*62e0*/  STL.64 [R1+0x130], R10 ;  /* 0x0001300a01007387 */ /* 0x0005e20000100a00 */
[----:B------:R-:W-:-:S03]  /*62f0*/  LEA.HI.X.SX32 R3, R22, R27, 0x1, P1 ;  /* 0x0000001b16037211 */ /* 0x000fc600008f0eff */
[----:B------:R-:W5:Y:S01]  /*6300*/  LDL.LU R22, [R1+0x15c] ;  /* 0x00015c0001167983 */ /* 0x000f620000300800 */
[-C--:B------:R-:W-:Y:S02]  /*6310*/  LEA R4, P3, R7, R26.reuse, 0x1 ;  /* 0x0000001a07047211 */ /* 0x080fe400078608ff */
[----:B------:R-:W-:Y:S02]  /*6320*/  LEA R8, P2, R13, R26, 0x1 ;  /* 0x0000001a0d087211 */ /* 0x000fe400078408ff */
[-C--:B------:R-:W-:Y:S01]  /*6330*/  LEA.HI.X.SX32 R5, R7, R27.reuse, 0x1, P3 ;  /* 0x0000001b07057211 */ /* 0x080fe200018f0eff */
[----:B------:R-:W-:Y:S01]  /*6340*/  STL [R1+0x13b8], R3 ;  /* 0x0013b80301007387 */ /* 0x000fe20000100800 */
[----:B------:R-:W-:-:S03]  /*6350*/  LEA.HI.X.SX32 R9, R13, R27, 0x1, P2 ;  /* 0x0000001b0d097211 */ /* 0x000fc600010f0eff */
[----:B------:R4:W-:Y:S04]  /*6360*/  STL [R1+0x13bc], R2 ;  /* 0x0013bc0201007387 */ /* 0x0009e80000100800 */
[----:B------:R-:W-:Y:S04]  /*6370*/  STL [R1+0x13c0], R5 ;  /* 0x0013c00501007387 */ /* 0x000fe80000100800 */
[----:B------:R-:W-:Y:S04]  /*6380*/  STL [R1+0x13c4], R4 ;  /* 0x0013c40401007387 */ /* 0x000fe80000100800 */
[----:B------:R0:W-:Y:S01]  /*6390*/  STL.64 [R1+0x138], R8 ;  /* 0x0001380801007387 */ /* 0x0001e20000100a00 */
[----:B--2---:R-:W-:-:S02]  /*63a0*/  LEA R10, P0, R16, R26, 0x1 ;  /* 0x0000001a100a7211 */ /* 0x004fc400078008ff */
[-C--:B---3--:R-:W-:Y:S02]  /*63b0*/  LEA R6, P1, R20, R26.reuse, 0x1 ;  /* 0x0000001a14067211 */ /* 0x088fe400078208ff */
[-C--:B------:R-:W-:Y:S02]  /*63c0*/  LEA.HI.X.SX32 R11, R16, R27.reuse, 0x1, P0 ;  /* 0x0000001b100b7211 */ /* 0x080fe400000f0eff */
[----:B------:R-:W-:Y:S02]  /*63d0*/  LEA.HI.X.SX32 R7, R20, R27, 0x1, P1 ;  /* 0x0000001b14077211 */ /* 0x000fe400008f0eff */
[----:B----4-:R-:W-:-:S03]  /*63e0*/  LEA R2, P2, R23, R26, 0x1 ;  /* 0x0000001a17027211 */ /* 0x010fc600078408ff */
[----:B------:R-:W-:Y:S01]  /*63f0*/  STL [R1+0x13c8], R7 ;  /* 0x0013c80701007387 */ /* 0x000fe20000100800 */
[----:B0-----:R-:W-:-:S03]  /*6400*/  LEA R8, P3, R18, R26, 0x1 ;  /* 0x0000001a12087211 */ /* 0x001fc600078608ff */
[----:B------:R-:W-:Y:S01]  /*6410*/  STL [R1+0x13cc], R6 ;  /* 0x0013cc0601007387 */ /* 0x000fe20000100800 */
[-C--:B------:R-:W-:Y:S02]  /*6420*/  LEA.HI.X.SX32 R3, R23, R27.reuse, 0x1, P2 ;  /* 0x0000001b17037211 */ /* 0x080fe400010f0eff */
[----:B------:R-:W-:Y:S01]  /*6430*/  LEA.HI.X.SX32 R9, R18, R27, 0x1, P3 ;  /* 0x0000001b12097211 */ /* 0x000fe200018f0eff */
[----:B------:R-:W-:Y:S04]  /*6440*/  STL.64 [R1+0x140], R10 ;  /* 0x0001400a01007387 */ /* 0x000fe80000100a00 */
[----:B------:R-:W-:Y:S04]  /*6450*/  STL [R1+0x13d0], R9 ;  /* 0x0013d00901007387 */ /* 0x000fe80000100800 */
[----:B------:R-:W-:Y:S04]  /*6460*/  STL [R1+0x13d4], R8 ;  /* 0x0013d40801007387 */ /* 0x000fe80000100800 */
[----:B------:R5:W-:Y:S02]  /*6470*/  STL.64 [R1+0x148], R2 ;  /* 0x0001480201007387 */ /* 0x000be40000100a00 */
[----:B-----5:R-:W-:-:S02]  /*6480*/  LEA R2, P0, R19, R26, 0x1 ;  /* 0x0000001a13027211 */ /* 0x020fc400078008ff */
[-C--:B------:R-:W-:Y:S02]  /*6490*/  LEA R10, P1, R17, R26.reuse, 0x1 ;  /* 0x0000001a110a7211 */ /* 0x080fe400078208ff */
[-C--:B------:R-:W-:Y:S02]  /*64a0*/  LEA.HI.X.SX32 R3, R19, R27.reuse, 0x1, P0 ;  /* 0x0000001b13037211 */ /* 0x080fe400000f0eff */
[----:B------:R-:W-:Y:S02]  /*64b0*/  LEA.HI.X.SX32 R11, R17, R27, 0x1, P1 ;  /* 0x0000001b110b7211 */ /* 0x000fe400008f0eff */
[----:B------:R-:W-:-:S03]  /*64c0*/  LEA R12, P2, R15, R26, 0x1 ;  /* 0x0000001a0f0c7211 */ /* 0x000fc600078408ff */
[----:B------:R-:W-:Y:S01]  /*64d0*/  STL [R1+0x13d8], R11 ;  /* 0x0013d80b01007387 */ /* 0x000fe20000100800 */
[----:B------:R-:W-:-:S03]  /*64e0*/  LEA.HI.X.SX32 R13, R15, R27, 0x1, P2 ;  /* 0x0000001b0f0d7211 */ /* 0x000fc600010f0eff */
[----:B------:R-:W-:Y:S01]  /*64f0*/  STL [R1+0x13dc], R10 ;  /* 0x0013dc0a01007387 */ /* 0x000fe20000100800 */
[CC--:B------:R-:W-:Y:S02]  /*6500*/  LEA R14, P0, R24.reuse, R26.reuse, 0x1 ;  /* 0x0000001a180e7211 */ /* 0x0c0fe400078008ff */
[C---:B------:R-:W-:Y:S02]  /*6510*/  LEA R16, P1, R21.reuse, R26, 0x1 ;  /* 0x0000001a15107211 */ /* 0x040fe400078208ff */
[-C--:B------:R-:W-:Y:S01]  /*6520*/  LEA.HI.X.SX32 R15, R24, R27.reuse, 0x1, P0 ;  /* 0x0000001b180f7211 */ /* 0x080fe200000f0eff */
[----:B------:R0:W-:Y:S01]  /*6530*/  STL.64 [R1+0x150], R2 ;  /* 0x0001500201007387 */ /* 0x0001e20000100a00 */
[----:B------:R-:W-:-:S03]  /*6540*/  LEA.HI.X.SX32 R17, R21, R27, 0x1, P1 ;  /* 0x0000001b15117211 */ /* 0x000fc600008f0eff */
[----:B------:R-:W-:Y:S01]  /*6550*/  STL [R1+0x13e0], R13 ;  /* 0x0013e00d01007387 */ /* 0x000fe20000100800 */
[----:B------:R-:W-:-:S03]  /*6560*/  LEA R18, P2, R22, R26, 0x1 ;  /* 0x0000001a16127211 */ /* 0x000fc600078408ff */
[----:B------:R-:W-:Y:S01]  /*6570*/  STL [R1+0x13e4], R12 ;  /* 0x0013e40c01007387 */ /* 0x000fe20000100800 */
[----:B------:R-:W-:Y:S02]  /*6580*/  LEA R20, P0, R0, R26, 0x1 ;  /* 0x0000001a00147211 */ /* 0x000fe400078008ff */
[-C--:B------:R-:W-:Y:S01]  /*6590*/  LEA.HI.X.SX32 R19, R22, R27.reuse, 0x1, P2 ;  /* 0x0000001b16137211 */ /* 0x080fe200010f0eff */
[----:B------:R-:W-:Y:S04]  /*65a0*/  STL [R1+0x13e8], R15 ;  /* 0x0013e80f01007387 */ /* 0x000fe80000100800 */
[----:B------:R-:W-:Y:S01]  /*65b0*/  STL [R1+0x13ec], R14 ;  /* 0x0013ec0e01007387 */ /* 0x000fe20000100800 */
[----:B------:R-:W-:-:S03]  /*65c0*/  LEA.HI.X.SX32 R21, R0, R27, 0x1, P0 ;  /* 0x0000001b00157211 */ /* 0x000fc600000f0eff */
[----:B------:R-:W-:Y:S04]  /*65d0*/  STL [R1+0x13f0], R17 ;  /* 0x0013f01101007387 */ /* 0x000fe80000100800 */
[----:B------:R-:W-:Y:S04]  /*65e0*/  STL [R1+0x13f4], R16 ;  /* 0x0013f41001007387 */ /* 0x000fe80000100800 */
[----:B------:R-:W-:Y:S04]  /*65f0*/  STL [R1+0x13f8], R19 ;  /* 0x0013f81301007387 */ /* 0x000fe80000100800 */
[----:B------:R1:W-:Y:S04]  /*6600*/  STL [R1+0x13fc], R18 ;  /* 0x0013fc1201007387 */ /* 0x0003e80000100800 */
[----:B------:R-:W2:Y:S04]  /*6610*/  LDL.LU R0, [R1+0x14e0] ;  /* 0x0014e00001007983 */ /* 0x000ea80000300800 */
[----:B------:R-:W2:Y:S04]  /*6620*/  LDL.LU R5, [R1+0x4b8] ;  /* 0x0004b80001057983 */ /* 0x000ea80000300800 */
[----:B0-----:R-:W3:Y:S04]  /*6630*/  LDL.LU R3, [R1+0x4a8] ;  /* 0x0004a80001037983 */ /* 0x001ee80000300800 */
[----:B-1----:R-:W4:Y:S04]  /*6640*/  LDL.LU R18, [R1+0x448] ;  /* 0x0004480001127983 */ /* 0x002f280000300800 */
[----:B------:R-:W5:Y:S04]  /*6650*/  LDL.LU R19, [R1+0x438] ;  /* 0x0004380001137983 */ /* 0x000f680000300800 */
[----:B------:R-:W4:Y:S04]  /*6660*/  LDL.LU R16, [R1+0x42c] ;  /* 0x00042c0001107983 */ /* 0x000f280000300800 */
[----:B------:R-:W4:Y:S04]  /*6670*/  LDL.LU R17, [R1+0x420] ;  /* 0x0004200001117983 */ /* 0x000f280000300800 */
[----:B------:R-:W4:Y:S04]  /*6680*/  LDL.LU R7, [R1+0x414] ;  /* 0x0004140001077983 */ /* 0x000f280000300800 */
[----:B------:R-:W4:Y:S04]  /*6690*/  LDL.LU R14, [R1+0x408] ;  /* 0x00040800010e7983 */ /* 0x000f280000300800 */
[----:B------:R-:W5:Y:S04]  /*66a0*/  LDL.LU R15, [R1+0x3fc] ;  /* 0x0003fc00010f7983 */ /* 0x000f680000300800 */
[----:B------:R-:W5:Y:S04]  /*66b0*/  LDL.LU R12, [R1+0x3f0] ;  /* 0x0003f000010c7983 */ /* 0x000f680000300800 */
[----:B------:R-:W5:Y:S04]  /*66c0*/  LDL.LU R13, [R1+0x3e4] ;  /* 0x0003e400010d7983 */ /* 0x000f680000300800 */
[----:B------:R-:W5:Y:S04]  /*66d0*/  LDL.LU R10, [R1+0x3d8] ;  /* 0x0003d800010a7983 */ /* 0x000f680000300800 */
[----:B------:R-:W5:Y:S04]  /*66e0*/  LDL.LU R11, [R1+0x3cc] ;  /* 0x0003cc00010b7983 */ /* 0x000f680000300800 */
[----:B------:R-:W5:Y:S04]  /*66f0*/  LDL.LU R8, [R1+0x3c0] ;  /* 0x0003c00001087983 */ /* 0x000f680000300800 */
[----:B------:R-:W5:Y:S04]  /*6700*/  LDL.LU R6, [R1+0x3b4] ;  /* 0x0003b40001067983 */ /* 0x000f680000300800 */
[----:B------:R-:W5:Y:S01]  /*6710*/  LDL.LU R2, [R1+0x3a8] ;  /* 0x0003a80001027983 */ /* 0x000f620000300800 */
[----:B------:R-:W-:-:S02]  /*6720*/  LEA R22, P1, R29, R26, 0x1 ;  /* 0x0000001a1d167211 */ /* 0x000fc400078208ff */
[----:B------:R-:W-:Y:S01]  /*6730*/  LEA R24, P2, R25, R26, 0x1 ;  /* 0x0000001a19187211 */ /* 0x000fe200078408ff */
[----:B------:R-:W5:Y:S01]  /*6740*/  LDL.LU R4, [R1+0x39c] ;  /* 0x00039c0001047983 */ /* 0x000f620000300800 */
[----:B------:R-:W-:-:S03]  /*6750*/  LEA.HI.X.SX32 R23, R29, R27, 0x1, P1 ;  /* 0x0000001b1d177211 */ /* 0x000fc600008f0eff */
[----:B------:R0:W-:Y:S01]  /*6760*/  STL [R1+0x1400], R21 ;  /* 0x0014001501007387 */ /* 0x0001e20000100800 */
[C---:B------:R-:W-:Y:S02]  /*6770*/  LEA R26, P3, R28.reuse, R26, 0x1 ;  /* 0x0000001a1c1a7211 */ /* 0x040fe400078608ff */
[-C--:B------:R-:W-:Y:S02]  /*6780*/  LEA.HI.X.SX32 R25, R25, R27.reuse, 0x1, P2 ;  /* 0x0000001b19197211 */ /* 0x080fe400010f0eff */
[----:B------:R-:W-:Y:S01]  /*6790*/  LEA.HI.X.SX32 R27, R28, R27, 0x1, P3 ;  /* 0x0000001b1c1b7211 */ /* 0x000fe200018f0eff */
[----:B0-----:R-:W5:Y:S04]  /*67a0*/  LDL.LU R21, [R1+0x458] ;  /* 0x0004580001157983 */ /* 0x001f680000300800 */
[----:B------:R0:W-:Y:S04]  /*67b0*/  STL [R1+0x1404], R20 ;  /* 0x0014041401007387 */ /* 0x0001e80000100800 */
[----:B0-----:R-:W5:Y:S04]  /*67c0*/  LDL.LU R20, [R1+0x468] ;  /* 0x0004680001147983 */ /* 0x001f680000300800 */
[----:B------:R-:W5:Y:S04]  /*67d0*/  LDL.LU R29, [R1+0x478] ;  /* 0x00047800011d7983 */ /* 0x000f680000300800 */
[----:B------:R0:W-:Y:S04]  /*67e0*/  STL [R1+0x1408], R23 ;  /* 0x0014081701007387 */ /* 0x0001e80000100800 */
[----:B0-----:R-:W5:Y:S04]  /*67f0*/  LDL.LU R23, [R1+0x488] ;  /* 0x0004880001177983 */ /* 0x001f680000300800 */
[----:B------:R0:W-:Y:S04]  /*6800*/  STL [R1+0x140c], R22 ;  /* 0x00140c1601007387 */ /* 0x0001e80000100800 */
[----:B0-----:R-:W5:Y:S04]  /*6810*/  LDL.LU R22, [R1+0x498] ;  /* 0x0004980001167983 */ /* 0x001f680000300800 */
[----:B------:R-:W-:Y:S04]  /*6820*/  STL [R1+0x1410], R25 ;  /* 0x0014101901007387 */ /* 0x000fe80000100800 */
[----:B------:R-:W-:Y:S04]  /*6830*/  STL [R1+0x1414], R24 ;  /* 0x0014141801007387 */ /* 0x000fe80000100800 */
[----:B------:R-:W-:Y:S04]  /*6840*/  STL [R1+0x1418], R27 ;  /* 0x0014181b01007387 */ /* 0x000fe80000100800 */
[----:B------:R-:W-:Y:S04]  /*6850*/  STL [R1+0x141c], R26 ;  /* 0x00141c1a01007387 */ /* 0x000fe80000100800 */
[----:B------:R-:W5:Y:S04]  /*6860*/  LDL.LU R9, [R1+0x390] ;  /* 0x0003900001097983 */ /* 0x000f680000300800 */
[----:B--2---:R0:W-:Y:S04]  /*6870*/  STS.U16 [R0], R5 ;  /* 0x0000000500007388 */ /* 0x0041e80000000400 */
[----:B0-----:R-:W2:Y:S04]  /*6880*/  LDL.LU R5, [R1+0x384] ;  /* 0x0003840001057983 */ /* 0x001ea80000300800 */
[----:B---3--:R0:W-:Y:S04]  /*6890*/  STS.U16 [R0+0x1000], R3 ;  /* 0x0010000300007388 */ /* 0x0081e80000000400 */
[----:B0-----:R-:W3:Y:S04]  /*68a0*/  LDL.LU R3, [R1+0x378] ;  /* 0x0003780001037983 */ /* 0x001ee80000300800 */
[----:B----4-:R0:W-:Y:S04]  /*68b0*/  STS.U16 [R0+0xb000], R7 ;  /* 0x00b0000700007388 */ /* 0x0101e80000000400 */
[----:B0-----:R-:W4:Y:S04]  /*68c0*/  LDL.LU R7, [R1+0x36c] ;  /* 0x00036c0001077983 */ /* 0x001f280000300800 */
[----:B------:R-:W3:Y:S04]  /*68d0*/  LDL.LU R28, [R1+0x360] ;  /* 0x00036000011c7983 */ /* 0x000ee80000300800 */
[----:B------:R-:W3:Y:S04]  /*68e0*/  LDL.LU R24, [R1+0x354] ;  /* 0x0003540001187983 */ /* 0x000ee80000300800 */
[----:B-----5:R0:W-:Y:S04]  /*68f0*/  STS.U16 [R0+0x14000], R2 ;  /* 0x0140000200007388 */ /* 0x0201e80000000400 */
[----:B0-----:R-:W5:Y:S04]  /*6900*/  LDL.LU R2, [R1+0x348] ;  /* 0x0003480001027983 */ /* 0x001f680000300800 */
[----:B------:R0:W-:Y:S04]  /*6910*/  STS.U16 [R0+0x13000], R6 ;  /* 0x0130000600007388 */ /* 0x0001e80000000400 */
[----:B------:R-:W4:Y:S04]  /*6920*/  LDL.LU R25, [R1+0x33c] ;  /* 0x00033c0001197983 */ /* 0x000f280000300800 */
[----:B------:R1:W-:Y:S04]  /*6930*/  STS.U16 [R0+0x15000], R4 ;  /* 0x0150000400007388 */ /* 0x0003e80000000400 */
[----:B0-----:R-:W4:Y:S04]  /*6940*/  LDL.LU R6, [R1+0x330] ;  /* 0x0003300001067983 */ /* 0x001f280000300800 */
[----:B-1----:R-:W4:Y:S04]  /*6950*/  LDL.LU R4, [R1+0x324] ;  /* 0x0003240001047983 */ /* 0x002f280000300800 */
[----:B------:R-:W-:Y:S04]  /*6960*/  STS.U16 [R0+0x4000], R29 ;  /* 0x0040001d00007388 */ /* 0x000fe80000000400 */
        /* <DEDUP_REMOVED lines=16> */
[----:B--2---:R0:W-:Y:S04]  /*6a70*/  STS.U16 [R0+0x17000], R5 ;  /* 0x0170000500007388 */ /* 0x0041e80000000400 */
[----:B0-----:R-:W2:Y:S04]  /*6a80*/  LDL.LU R5, [R1+0x318] ;  /* 0x0003180001057983 */ /* 0x001ea80000300800 */
[----:B------:R-:W2:Y:S04]  /*6a90*/  LDL.LU R22, [R1+0x30c] ;  /* 0x00030c0001167983 */ /* 0x000ea80000300800 */
[----:B------:R-:W2:Y:S04]  /*6aa0*/  LDL.LU R23, [R1+0x300] ;  /* 0x0003000001177983 */ /* 0x000ea80000300800 */
[----:B------:R-:W2:Y:S04]  /*6ab0*/  LDL.LU R29, [R1+0x2f4] ;  /* 0x0002f400011d7983 */ /* 0x000ea80000300800 */
[----:B------:R-:W2:Y:S04]  /*6ac0*/  LDL.LU R20, [R1+0x2e8] ;  /* 0x0002e80001147983 */ /* 0x000ea80000300800 */
[----:B------:R-:W2:Y:S04]  /*6ad0*/  LDL.LU R21, [R1+0x2dc] ;  /* 0x0002dc0001157983 */ /* 0x000ea80000300800 */
[----:B------:R-:W2:Y:S04]  /*6ae0*/  LDL.LU R18, [R1+0x2d0] ;  /* 0x0002d00001127983 */ /* 0x000ea80000300800 */
[----:B------:R-:W2:Y:S04]  /*6af0*/  LDL.LU R19, [R1+0x2c4] ;  /* 0x0002c40001137983 */ /* 0x000ea80000300800 */
[----:B------:R-:W2:Y:S04]  /*6b00*/  LDL.LU R16, [R1+0x2b8] ;  /* 0x0002b80001107983 */ /* 0x000ea80000300800 */
[----:B---3--:R0:W-:Y:S04]  /*6b10*/  STS.U16 [R0+0x18000], R3 ;  /* 0x0180000300007388 */ /* 0x0081e80000000400 */
[----:B------:R-:W3:Y:S04]  /*6b20*/  LDL.LU R17, [R1+0x2ac] ;  /* 0x0002ac0001117983 */ /* 0x000ee80000300800 */
[----:B0-----:R-:W3:Y:S04]  /*6b30*/  LDL.LU R3, [R1+0x2a0] ;  /* 0x0002a00001037983 */ /* 0x001ee80000300800 */
[----:B------:R-:W3:Y:S04]  /*6b40*/  LDL.LU R14, [R1+0x294] ;  /* 0x00029400010e7983 */ /* 0x000ee80000300800 */
[----:B------:R-:W3:Y:S04]  /*6b50*/  LDL.LU R15, [R1+0x288] ;  /* 0x00028800010f7983 */ /* 0x000ee80000300800 */
[----:B------:R-:W3:Y:S04]  /*6b60*/  LDL.LU R12, [R1+0x27c] ;  /* 0x00027c00010c7983 */ /* 0x000ee80000300800 */
[----:B------:R-:W3:Y:S04]  /*6b70*/  LDL.LU R13, [R1+0x270] ;  /* 0x00027000010d7983 */ /* 0x000ee80000300800 */
[----:B------:R-:W3:Y:S04]  /*6b80*/  LDL.LU R10, [R1+0x264] ;  /* 0x00026400010a7983 */ /* 0x000ee80000300800 */
[----:B------:R-:W3:Y:S04]  /*6b90*/  LDL.LU R11, [R1+0x258] ;  /* 0x00025800010b7983 */ /* 0x000ee80000300800 */
[----:B------:R-:W3:Y:S04]  /*6ba0*/  LDL.LU R8, [R1+0x250] ;  /* 0x0002500001087983 */ /* 0x000ee80000300800 */
[----:B----4-:R0:W-:Y:S04]  /*6bb0*/  STS.U16 [R0+0x19000], R7 ;  /* 0x0190000700007388 */ /* 0x0101e80000000400 */
[----:B------:R-:W4:Y:S04]  /*6bc0*/  LDL.LU R9, [R1+0x24c] ;  /* 0x00024c0001097983 */ /* 0x000f280000300800 */
[----:B-----5:R1:W-:Y:S04]  /*6bd0*/  STS.U16 [R0+0x1c000], R2 ;  /* 0x01c0000200007388 */ /* 0x0203e80000000400 */
[----:B0-----:R-:W5:Y:S04]  /*6be0*/  LDL.LU R7, [R1+0x248] ;  /* 0x0002480001077983 */ /* 0x001f680000300800 */
[----:B-1----:R-:W4:Y:S04]  /*6bf0*/  LDL.LU R2, [R1+0x244] ;  /* 0x0002440001027983 */ /* 0x002f280000300800 */
[----:B------:R0:W-:Y:S04]  /*6c00*/  STS.U16 [R0+0x1e000], R6 ;  /* 0x01e0000600007388 */ /* 0x0001e80000000400 */
[----:B------:R1:W-:Y:S04]  /*6c10*/  STS.U16 [R0+0x1f000], R4 ;  /* 0x01f0000400007388 */ /* 0x0003e80000000400 */
[----:B0-----:R-:W4:Y:S04]  /*6c20*/  LDL.LU R6, [R1+0x240] ;  /* 0x0002400001067983 */ /* 0x001f280000300800 */
[----:B-1----:R-:W4:Y:S04]  /*6c30*/  LDL.LU R4, [R1+0x23c] ;  /* 0x00023c0001047983 */ /* 0x002f280000300800 */
[----:B------:R-:W-:Y:S04]  /*6c40*/  STS.U16 [R0+0x1a000], R28 ;  /* 0x01a0001c00007388 */ /* 0x000fe80000000400 */
[----:B------:R-:W-:Y:S04]  /*6c50*/  STS.U16 [R0+0x1b000], R24 ;  /* 0x01b0001800007388 */ /* 0x000fe80000000400 */
[----:B------:R-:W-:Y:S04]  /*6c60*/  STS.U16 [R0+0x1d000], R25 ;  /* 0x01d0001900007388 */ /* 0x000fe80000000400 */
[----:B--2---:R0:W-:Y:S04]  /*6c70*/  STS.U16 [R0+0x20000], R5 ;  /* 0x0200000500007388 */ /* 0x0041e80000000400 */
[----:B0-----:R-:W2:Y:S04]  /*6c80*/  LDL.LU R5, [R1+0x238] ;  /* 0x0002380001057983 */ /* 0x001ea80000300800 */
[----:B------:R-:W-:Y:S04]  /*6c90*/  STS.U16 [R0+0x23000], R29 ;  /* 0x0230001d00007388 */ /* 0x000fe80000000400 */
[----:B---3--:R0:W-:Y:S04]  /*6ca0*/  STS.U16 [R0+0x2a000], R3 ;  /* 0x02a0000300007388 */ /* 0x0081e80000000400 */
[----:B0-----:R-:W3:Y:S04]  /*6cb0*/  LDL.LU R3, [R1+0x234] ;  /* 0x0002340001037983 */ /* 0x001ee80000300800 */
[----:B------:R-:W3:Y:S04]  /*6cc0*/  LDL.LU R28, [R1+0x230] ;  /* 0x00023000011c7983 */ /* 0x000ee80000300800 */
[----:B------:R-:W3:Y:S04]  /*6cd0*/  LDL.LU R24, [R1+0x22c] ;  /* 0x00022c0001187983 */ /* 0x000ee80000300800 */
[----:B------:R-:W3:Y:S04]  /*6ce0*/  LDL.LU R29, [R1+0x228] ;  /* 0x00022800011d7983 */ /* 0x000ee80000300800 */
[----:B------:R-:W3:Y:S04]  /*6cf0*/  LDL.LU R25, [R1+0x224] ;  /* 0x0002240001197983 */ /* 0x000ee80000300800 */
[----:B-----5:R0:W-:Y:S04]  /*6d00*/  STS.U16 [R0+0x33000], R7 ;  /* 0x0330000700007388 */ /* 0x0201e80000000400 */
[----:B----4-:R1:W-:Y:S04]  /*6d10*/  STS.U16 [R0+0x34000], R2 ;  /* 0x0340000200007388 */ /* 0x0103e80000000400 */
[----:B0-----:R-:W4:Y:S04]  /*6d20*/  LDL.LU R7, [R1+0x220] ;  /* 0x0002200001077983 */ /* 0x001f280000300800 */
[----:B-1----:R-:W5:Y:S04]  /*6d30*/  LDL.LU R2, [R1+0x21c] ;  /* 0x00021c0001027983 */ /* 0x002f680000300800 */
[----:B------:R0:W-:Y:S04]  /*6d40*/  STS.U16 [R0+0x21000], R22 ;  /* 0x0210001600007388 */ /* 0x0001e80000000400 */
[----:B------:R1:W-:Y:S04]  /*6d50*/  STS.U16 [R0+0x22000], R23 ;  /* 0x0220001700007388 */ /* 0x0003e80000000400 */
[----:B------:R1:W-:Y:S04]  /*6d60*/  STS.U16 [R0+0x24000], R20 ;  /* 0x0240001400007388 */ /* 0x0003e80000000400 */
[----:B0-----:R-:W5:Y:S04]  /*6d70*/  LDL.LU R22, [R1+0x218] ;  /* 0x0002180001167983 */ /* 0x001f680000300800 */
[----:B-1----:R-:W5:Y:S04]  /*6d80*/  LDL.LU R23, [R1+0x4b4] ;  /* 0x0004b40001177983 */ /* 0x002f680000300800 */
[----:B------:R0:W-:Y:S04]  /*6d90*/  STS.U16 [R0+0x25000], R21 ;  /* 0x0250001500007388 */ /* 0x0001e80000000400 */
[----:B------:R-:W5:Y:S04]  /*6da0*/  LDL.LU R20, [R1+0x4a4] ;  /* 0x0004a40001147983 */ /* 0x000f680000300800 */
[----:B------:R1:W-:Y:S04]  /*6db0*/  STS.U16 [R0+0x26000], R18 ;  /* 0x0260001200007388 */ /* 0x0003e80000000400 */
[----:B0-----:R-:W5:Y:S04]  /*6dc0*/  LDL.LU R21, [R1+0x494] ;  /* 0x0004940001157983 */ /* 0x001f680000300800 */
[----:B------:R0:W-:Y:S04]  /*6dd0*/  STS.U16 [R0+0x27000], R19 ;  /* 0x0270001300007388 */ /* 0x0001e80000000400 */
[----:B-1----:R-:W5:Y:S04]  /*6de0*/  LDL.LU R18, [R1+0x484] ;  /* 0x0004840001127983 */ /* 0x002f680000300800 */
        /* <DEDUP_REMOVED lines=24> */
[----:B0-----:R-:W5:Y:S04]  /*6f70*/  LDL.LU R6, [R1+0x3d4] ;  /* 0x0003d40001067983 */ /* 0x001f680000300800 */
[----:B--2---:R0:W-:Y:S04]  /*6f80*/  STS.U16 [R0+0x37000], R5 ;  /* 0x0370000500007388 */ /* 0x0041e80000000400 */
[----:B0-----:R-:W2:Y:S04]  /*6f90*/  LDL.LU R5, [R1+0x3c8] ;  /* 0x0003c80001057983 */ /* 0x001ea80000300800 */
[----:B---3--:R0:W-:Y:S04]  /*6fa0*/  STS.U16 [R0+0x38000], R3 ;  /* 0x0380000300007388 */ /* 0x0081e80000000400 */
[----:B0-----:R-:W3:Y:S04]  /*6fb0*/  LDL.LU R3, [R1+0x3bc] ;  /* 0x0003bc0001037983 */ /* 0x001ee80000300800 */
[----:B----4-:R0:W-:Y:S04]  /*6fc0*/  STS.U16 [R0+0x3d000], R7 ;  /* 0x03d0000700007388 */ /* 0x0101e80000000400 */
[----:B-----5:R1:W-:Y:S04]  /*6fd0*/  STS.U16 [R0+0x3e000], R2 ;  /* 0x03e0000200007388 */ /* 0x0203e80000000400 */
[----:B0-----:R-:W4:Y:S04]  /*6fe0*/  LDL.LU R7, [R1+0x3b0] ;  /* 0x0003b00001077983 */ /* 0x001f280000300800 */
[----:B-1----:R-:W5:Y:S04]  /*6ff0*/  LDL.LU R2, [R1+0x3a4] ;  /* 0x0003a40001027983 */ /* 0x002f680000300800 */
[----:B------:R0:W-:Y:S04]  /*7000*/  STS.U16 [R0+0x3b000], R29 ;  /* 0x03b0001d00007388 */ /* 0x0001e80000000400 */
[----:B------:R-:W-:Y:S01]  /*7010*/  STS.U16 [R0+0x39000], R28 ;  /* 0x0390001c00007388 */ /* 0x000fe20000000400 */
[----:B0-----:R-:W-:-:S03]  /*7020*/  LOP3.LUT R29, R0, 0x20, RZ, 0x3c, !PT ;  /* 0x00000020001d7812 */ /* 0x001fc600078e3cff */
[----:B------:R-:W-:Y:S04]  /*7030*/  STS.U16 [R0+0x3a000], R24 ;  /* 0x03a0001800007388 */ /* 0x000fe80000000400 */
[----:B------:R-:W-:Y:S04]  /*7040*/  STS.U16 [R0+0x3c000], R25 ;  /* 0x03c0001900007388 */ /* 0x000fe80000000400 */
[----:B------:R-:W-:Y:S04]  /*7050*/  STS.U16 [R0+0x3f000], R22 ;  /* 0x03f0001600007388 */ /* 0x000fe80000000400 */
[----:B------:R-:W-:Y:S04]  /*7060*/  STL [R1+0x14dc], R0 ;  /* 0x0014dc0001007387 */ /* 0x000fe80000100800 */
[----:B------:R-:W-:Y:S04]  /*7070*/  STS.U16 [R29+0x400], R23 ;  /* 0x000400171d007388 */ /* 0x000fe80000000400 */
[----:B------:R-:W-:Y:S04]  /*7080*/  STS.U16 [R29+0x1400], R20 ;  /* 0x001400141d007388 */ /* 0x000fe80000000400 */
[----:B------:R-:W-:Y:S04]  /*7090*/  STS.U16 [R29+0x2400], R21 ;  /* 0x002400151d007388 */ /* 0x000fe80000000400 */
[----:B------:R-:W-:Y:S04]  /*70a0*/  STS.U16 [R29+0x3400], R18 ;  /* 0x003400121d007388 */ /* 0x000fe80000000400 */
[----:B------:R-:W-:Y:S04]  /*70b0*/  STS.U16 [R29+0x4400], R19 ;  /* 0x004400131d007388 */ /* 0x000fe80000000400 */
[----:B------:R-:W-:Y:S04]  /*70c0*/  STS.U16 [R29+0x5400], R16 ;  /* 0x005400101d007388 */ /* 0x000fe80000000400 */
[----:B------:R-:W-:Y:S04]  /*70d0*/  STS.U16 [R29+0x6400], R17 ;  /* 0x006400111d007388 */ /* 0x000fe80000000400 */
[----:B------:R0:W-:Y:S04]  /*70e0*/  STS.U16 [R29+0x9400], R4 ;  /* 0x009400041d007388 */ /* 0x0001e80000000400 */
[----:B0-----:R-:W4:Y:S04]  /*70f0*/  LDL.LU R4, [R1+0x398] ;  /* 0x0003980001047983 */ /* 0x001f280000300800 */
[----:B------:R-:W4:Y:S04]  /*7100*/  LDL.LU R0, [R1+0x38c] ;  /* 0x00038c0001007983 */ /* 0x000f280000300800 */
[----:B------:R-:W4:Y:S04]  /*7110*/  LDL.LU R26, [R1+0x380] ;  /* 0x00038000011a7983 */ /* 0x000f280000300800 */
[----:B------:R-:W4:Y:S04]  /*7120*/  LDL.LU R27, [R1+0x374] ;  /* 0x00037400011b7983 */ /* 0x000f280000300800 */
[----:B------:R-:W4:Y:S04]  /*7130*/  LDL.LU R28, [R1+0x368] ;  /* 0x00036800011c7983 */ /* 0x000f280000300800 */
[----:B------:R-:W4:Y:S04]  /*7140*/  LDL.LU R24, [R1+0x35c] ;  /* 0x00035c0001187983 */ /* 0x000f280000300800 */
[----:B------:R-:W-:Y:S04]  /*7150*/  STS.U16 [R29+0x7400], R14 ;  /* 0x0074000e1d007388 */ /* 0x000fe80000000400 */
[----:B------:R-:W-:Y:S04]  /*7160*/  STS.U16 [R29+0x8400], R15 ;  /* 0x0084000f1d007388 */ /* 0x000fe80000000400 */
[----:B--2---:R0:W-:Y:S04]  /*7170*/  STS.U16 [R29+0x11400], R5 ;  /* 0x011400051d007388 */ /* 0x0041e80000000400 */
[----:B0-----:R-:W2:Y:S04]  /*7180*/  LDL.LU R5, [R1+0x350] ;  /* 0x0003500001057983 */ /* 0x001ea80000300800 */
[----:B---3--:R0:W-:Y:S04]  /*7190*/  STS.U16 [R29+0x12400], R3 ;  /* 0x012400031d007388 */ /* 0x0081e80000000400 */
        /* <DEDUP_REMOVED lines=11> */
[----:B-----5:R0:W-:Y:S04]  /*7250*/  STS.U16 [R29+0x14400], R2 ;  /* 0x014400021d007388 */ /* 0x0201e80000000400 */
[----:B------:R-:W5:Y:S04]  /*7260*/  LDL.LU R15, [R1+0x2c0] ;  /* 0x0002c000010f7983 */ /* 0x000f680000300800 */
[----:B0-----:R-:W5:Y:S04]  /*7270*/  LDL.LU R2, [R1+0x2b4] ;  /* 0x0002b40001027983 */ /* 0x001f680000300800 */
        /* <DEDUP_REMOVED lines=13> */
[----:B----4-:R0:W-:Y:S04]  /*7350*/  STS.U16 [R29+0x13400], R7 ;  /* 0x013400071d007388 */ /* 0x0101e80000000400 */
[----:B-1----:R-:W4:Y:S04]  /*7360*/  LDL.LU R6, [R1+0x260] ;  /* 0x0002600001067983 */ /* 0x002f280000300800 */
[----:B0-----:R-:W4:Y:S04]  /*7370*/  LDL.LU R7, [R1+0x254] ;  /* 0x0002540001077983 */ /* 0x001f280000300800 */
[----:B------:R0:W-:Y:S04]  /*7380*/  STS.U16 [R29+0x15400], R4 ;  /* 0x015400041d007388 */ /* 0x0001e80000000400 */
[----:B0-----:R-:W4:Y:S04]  /*7390*/  LDL.LU R4, [R1+0x210] ;  /* 0x0002100001047983 */ /* 0x001f280000300800 */
[----:B------:R-:W-:Y:S04]  /*73a0*/  STS.U16 [R29+0x16400], R0 ;  /* 0x016400001d007388 */ /* 0x000fe80000000400 */
[----:B--2---:R0:W-:Y:S04]  /*73b0*/  STS.U16 [R29+0x1b400], R5 ;  /* 0x01b400051d007388 */ /* 0x0041e80000000400 */
[----:B0-----:R-:W2:Y:S04]  /*73c0*/  LDL.LU R5, [R1+0x20c] ;  /* 0x00020c0001057983 */ /* 0x001ea80000300800 */
[----:B---3--:R0:W-:Y:S04]  /*73d0*/  STS.U16 [R29+0x1c400], R3 ;  /* 0x01c400031d007388 */ /* 0x0081e80000000400 */
[----:B0-----:R-:W3:Y:S04]  /*73e0*/  LDL.LU R3, [R1+0x208] ;  /* 0x0002080001037983 */ /* 0x001ee80000300800 */
[----:B-----5:R0:W-:Y:S04]  /*73f0*/  STS.U16 [R29+0x28400], R2 ;  /* 0x028400021d007388 */ /* 0x0201e80000000400 */
[----:B0-----:R-:W5:Y:S04]  /*7400*/  LDL.LU R2, [R1+0x204] ;  /* 0x0002040001027983 */ /* 0x001f680000300800 */
[----:B------:R-:W5:Y:S04]  /*7410*/  LDL.LU R0, [R1+0x200] ;  /* 0x0002000001007983 */ /* 0x000f680000300800 */
        /* <DEDUP_REMOVED lines=33> */
[----:B------:R-:W-:Y:S04]  /*7630*/  STS.U16 [R29+0x2b400], R10 ;  /* 0x02b4000a1d007388 */ /* 0x000fe80000000400 */
[----:B-1----:R-:W5:Y:S04]  /*7640*/  LDL.LU R13, [R1+0x450] ;  /* 0x00045000010d7983 */ /* 0x002f680000300800 */
[----:B------:R-:W-:Y:S04]  /*7650*/  STS.U16 [R29+0x2c400], R11 ;  /* 0x02c4000b1d007388 */ /* 0x000fe80000000400 */
[----:B------:R-:W-:Y:S04]  /*7660*/  STS.U16 [R29+0x2d400], R8 ;  /* 0x02d400081d007388 */ /* 0x000fe80000000400 */
[----:B------:R-:W-:Y:S04]  /*7670*/  STS.U16 [R29+0x2e400], R9 ;  /* 0x02e400091d007388 */ /* 0x000fe80000000400 */
[----:B----4-:R-:W-:Y:S04]  /*7680*/  STS.U16 [R29+0x2f400], R6 ;  /* 0x02f400061d007388 */ /* 0x010fe80000000400 */
[----:B------:R-:W-:Y:S04]  /*7690*/  STS.U16 [R29+0x30400], R7 ;  /* 0x030400071d007388 */ /* 0x000fe80000000400 */
[----:B------:R-:W-:Y:S04]  /*76a0*/  STS.U16 [R29+0x31400], R4 ;  /* 0x031400041d007388 */ /* 0x000fe80000000400 */
[----:B--2---:R-:W-:Y:S04]  /*76b0*/  STS.U16 [R29+0x32400], R5 ;  /* 0x032400051d007388 */ /* 0x004fe80000000400 */
[----:B---3--:R0:W-:Y:S04]  /*76c0*/  STS.U16 [R29+0x33400], R3 ;  /* 0x033400031d007388 */ /* 0x0081e80000000400 */
[----:B0-----:R-:W2:Y:S04]  /*76d0*/  LDL.LU R3, [R1+0x440] ;  /* 0x0004400001037983 */ /* 0x001ea80000300800 */
[----:B------:R-:W3:Y:S04]  /*76e0*/  LDL.LU R10, [R1+0x430] ;  /* 0x00043000010a7983 */ /* 0x000ee80000300800 */
[----:B------:R-:W4:Y:S04]  /*76f0*/  LDL.LU R11, [R1+0x424] ;  /* 0x00042400010b7983 */ /* 0x000f280000300800 */
[----:B------:R-:W2:Y:S04]  /*7700*/  LDL.LU R8, [R1+0x418] ;  /* 0x0004180001087983 */ /* 0x000ea80000300800 */
[----:B------:R-:W2:Y:S04]  /*7710*/  LDL.LU R9, [R1+0x40c] ;  /* 0x00040c0001097983 */ /* 0x000ea80000300800 */
[----:B------:R-:W2:Y:S04]  /*7720*/  LDL.LU R6, [R1+0x400] ;  /* 0x0004000001067983 */ /* 0x000ea80000300800 */
[----:B------:R-:W2:Y:S04]  /*7730*/  LDL.LU R7, [R1+0x3f4] ;  /* 0x0003f40001077983 */ /* 0x000ea80000300800 */
[----:B------:R-:W2:Y:S04]  /*7740*/  LDL.LU R4, [R1+0x3e8] ;  /* 0x0003e80001047983 */ /* 0x000ea80000300800 */
[----:B------:R-:W2:Y:S04]  /*7750*/  LDL.LU R5, [R1+0x3dc] ;  /* 0x0003dc0001057983 */ /* 0x000ea80000300800 */
[----:B-----5:R0:W-:Y:S04]  /*7760*/  STS.U16 [R29+0x34400], R2 ;  /* 0x034400021d007388 */ /* 0x0201e80000000400 */
[----:B------:R1:W-:Y:S04]  /*7770*/  STS.U16 [R29+0x35400], R0 ;  /* 0x035400001d007388 */ /* 0x0003e80000000400 */
[----:B0-----:R-:W5:Y:S04]  /*7780*/  LDL.LU R2, [R1+0x3d0] ;  /* 0x0003d00001027983 */ /* 0x001f680000300800 */
[----:B-1----:R-:W2:Y:S04]  /*7790*/  LDL.LU R0, [R1+0x14dc] ;  /* 0x0014dc0001007983 */ /* 0x002ea80000300800 */
[----:B------:R-:W-:Y:S04]  /*77a0*/  STS.U16 [R29+0x36400], R26 ;  /* 0x0364001a1d007388 */ /* 0x000fe80000000400 */
[----:B------:R-:W-:Y:S04]  /*77b0*/  STS.U16 [R29+0x37400], R27 ;  /* 0x0374001b1d007388 */ /* 0x000fe80000000400 */
[----:B------:R2:W-:Y:S04]  /*77c0*/  STS.U16 [R29+0x38400], R28 ;  /* 0x0384001c1d007388 */ /* 0x0005e80000000400 */
[----:B------:R-:W-:Y:S04]  /*77d0*/  STS.U16 [R29+0x39400], R24 ;  /* 0x039400181d007388 */ /* 0x000fe80000000400 */
[----:B------:R-:W-:Y:S04]  /*77e0*/  STS.U16 [R29+0x3a400], R25 ;  /* 0x03a400191d007388 */ /* 0x000fe80000000400 */
[----:B------:R-:W-:Y:S04]  /*77f0*/  STS.U16 [R29+0x3b400], R22 ;  /* 0x03b400161d007388 */ /* 0x000fe80000000400 */
[----:B------:R-:W-:Y:S04]  /*7800*/  STS.U16 [R29+0x3c400], R23 ;  /* 0x03c400171d007388 */ /* 0x000fe80000000400 */
[----:B------:R-:W-:Y:S04]  /*7810*/  STS.U16 [R29+0x3d400], R20 ;  /* 0x03d400141d007388 */ /* 0x000fe80000000400 */
[----:B------:R-:W-:Y:S04]  /*7820*/  STS.U16 [R29+0x3e400], R21 ;  /* 0x03e400151d007388 */ /* 0x000fe80000000400 */
[----:B------:R-:W-:Y:S01]  /*7830*/  STS.U16 [R29+0x3f400], R18 ;  /* 0x03f400121d007388 */ /* 0x000fe20000000400 */
[----:B--2---:R-:W-:-:S03]  /*7840*/  LOP3.LUT R28, R0, 0x40, RZ, 0x3c, !PT ;  /* 0x00000040001c7812 */ /* 0x004fc600078e3cff */
[----:B------:R-:W-:Y:S04]  /*7850*/  STL [R1+0x14b0], R0 ;  /* 0x0014b00001007387 */ /* 0x000fe80000100800 */
[----:B------:R0:W-:Y:S04]  /*7860*/  STS.U16 [R28+0x7800], R3 ;  /* 0x007800031c007388 */ /* 0x0001e80000000400 */
[----:B0-----:R-:W2:Y:S04]  /*7870*/  LDL.LU R3, [R1+0x3c4] ;  /* 0x0003c40001037983 */ /* 0x001ea80000300800 */
[----:B------:R-:W2:Y:S04]  /*7880*/  LDL.LU R29, [R1+0x3a0] ;  /* 0x0003a000011d7983 */ /* 0x000ea80000300800 */
[----:B--2---:R0:W-:Y:S04]  /*7890*/  STL [R1+0x14d4], R29 ;  /* 0x0014d41d01007387 */ /* 0x0041e80000100800 */
[----:B0-----:R-:W2:Y:S04]  /*78a0*/  LDL.LU R29, [R1+0x3ac] ;  /* 0x0003ac00011d7983 */ /* 0x001ea80000300800 */
[----:B------:R-:W-:Y:S04]  /*78b0*/  STS.U16 [R28+0x800], R19 ;  /* 0x000800131c007388 */ /* 0x000fe80000000400 */
[----:B------:R-:W-:Y:S04]  /*78c0*/  STS.U16 [R28+0x1800], R16 ;  /* 0x001800101c007388 */ /* 0x000fe80000000400 */
[----:B------:R-:W-:Y:S04]  /*78d0*/  STS.U16 [R28+0x2800], R17 ;  /* 0x002800111c007388 */ /* 0x000fe80000000400 */
[----:B--2---:R0:W-:Y:S04]  /*78e0*/  STL [R1+0x14d8], R29 ;  /* 0x0014d81d01007387 */ /* 0x0041e80000100800 */
        /* <DEDUP_REMOVED lines=13> */
[----:B------:R0:W-:Y:S04]  /*79c0*/  STS.U16 [R28+0x3800], R14 ;  /* 0x0038000e1c007388 */ /* 0x0001e80000000400 */
[----:B------:R-:W2:Y:S04]  /*79d0*/  LDL.LU R17, [R1+0x304] ;  /* 0x0003040001117983 */ /* 0x000ea80000300800 */
[----:B------:R1:W-:Y:S04]  /*79e0*/  STS.U16 [R28+0x4800], R15 ;  /* 0x0048000f1c007388 */ /* 0x0003e80000000400 */
[----:B0-----:R-:W2:Y:S04]  /*79f0*/  LDL.LU R14, [R1+0x2f8] ;  /* 0x0002f800010e7983 */ /* 0x001ea80000300800 */
[----:B-----5:R0:W-:Y:S04]  /*7a00*/  STS.U16 [R28+0x10800], R2 ;  /* 0x010800021c007388 */ /* 0x0201e80000000400 */
[----:B-1----:R-:W5:Y:S04]  /*7a10*/  LDL.LU R15, [R1+0x2ec] ;  /* 0x0002ec00010f7983 */ /* 0x002f680000300800 */
[----:B------:R1:W-:Y:S04]  /*7a20*/  STS.U16 [R28+0x5800], R12 ;  /* 0x0058000c1c007388 */ /* 0x0003e80000000400 */
[----:B0-----:R-:W5:Y:S04]  /*7a30*/  LDL.LU R2, [R1+0x2e0] ;  /* 0x0002e00001027983 */ /* 0x001f680000300800 */
[----:B------:R0:W-:Y:S04]  /*7a40*/  STS.U16 [R28+0x6800], R13 ;  /* 0x0068000d1c007388 */ /* 0x0001e80000000400 */
[----:B-1----:R-:W5:Y:S04]  /*7a50*/  LDL.LU R12, [R1+0x2d4] ;  /* 0x0002d400010c7983 */ /* 0x002f680000300800 */
[----:B---3--:R1:W-:Y:S04]  /*7a60*/  STS.U16 [R28+0x8800], R10 ;  /* 0x0088000a1c007388 */ /* 0x0083e80000000400 */
[----:B0-----:R-:W3:Y:S04]  /*7a70*/  LDL.LU R13, [R1+0x2c8] ;  /* 0x0002c800010d7983 */ /* 0x001ee80000300800 */
[----:B----4-:R0:W-:Y:S04]  /*7a80*/  STS.U16 [R28+0x9800], R11 ;  /* 0x0098000b1c007388 */ /* 0x0101e80000000400 */
[----:B-1----:R-:W4:Y:S04]  /*7a90*/  LDL.LU R10, [R1+0x2bc] ;  /* 0x0002bc00010a7983 */ /* 0x002f280000300800 */
[----:B------:R1:W-:Y:S04]  /*7aa0*/  STS.U16 [R28+0xa800], R8 ;  /* 0x00a800081c007388 */ /* 0x0003e80000000400 */
[----:B0-----:R-:W3:Y:S04]  /*7ab0*/  LDL.LU R11, [R1+0x2b0] ;  /* 0x0002b000010b7983 */ /* 0x001ee80000300800 */
[----:B------:R0:W-:Y:S04]  /*7ac0*/  STS.U16 [R28+0xb800], R9 ;  /* 0x00b800091c007388 */ /* 0x0001e80000000400 */
[----:B-1----:R-:W3:Y:S04]  /*7ad0*/  LDL.LU R8, [R1+0x2a4] ;  /* 0x0002a40001087983 */ /* 0x002ee80000300800 */
        /* <DEDUP_REMOVED lines=10> */
[----:B-1----:R-:W3:Y:S04]  /*7b80*/  LDL.LU R3, [R1+0x25c] ;  /* 0x00025c0001037983 */ /* 0x002ee80000300800 */
[----:B--2---:R0:W-:Y:S04]  /*7b90*/  STS.U16 [R28+0x12800], R29 ;  /* 0x0128001d1c007388 */ /* 0x0041e80000000400 */
[----:B0-----:R-:W2:Y:S04]  /*7ba0*/  LDL.LU R29, [R1+0x14d8] ;  /* 0x0014d800011d7983 */ /* 0x001ea80000300800 */
[----:B------:R-:W-:Y:S04]  /*7bb0*/  STS.U16 [R28+0x15800], R0 ;  /* 0x015800001c007388 */ /* 0x000fe80000000400 */
[----:B-----5:R-:W-:Y:S04]  /*7bc0*/  STS.U16 [R28+0x24800], R2 ;  /* 0x024800021c007388 */ /* 0x020fe80000000400 */
[----:B---3--:R-:W-:Y:S04]  /*7bd0*/  STS.U16 [R28+0x2f800], R3 ;  /* 0x02f800031c007388 */ /* 0x008fe80000000400 */
[----:B--2---:R0:W-:Y:S04]  /*7be0*/  STS.U16 [R28+0x13800], R29 ;  /* 0x0138001d1c007388 */ /* 0x0041e80000000400 */
[----:B0-----:R-:W2:Y:S04]  /*7bf0*/  LDL.LU R29, [R1+0x14d4] ;  /* 0x0014d400011d7983 */ /* 0x001ea80000300800 */
[----:B------:R-:W3:Y:S04]  /*7c00*/  LDL.LU R2, [R1+0x214] ;  /* 0x0002140001027983 */ /* 0x000ee80000300800 */
[----:B------:R-:W5:Y:S04]  /*7c10*/  LDL.LU R3, [R1+0x1ac] ;  /* 0x0001ac0001037983 */ /* 0x000f680000300800 */
[----:B------:R-:W2:Y:S04]  /*7c20*/  LDL.LU R0, [R1+0x184] ;  /* 0x0001840001007983 */ /* 0x000ea80000300800 */
[----:B--2---:R0:W-:Y:S04]  /*7c30*/  STL [R1+0x14b4], R0 ;  /* 0x0014b40001007387 */ /* 0x0041e80000100800 */
[----:B0-----:R-:W2:Y:S04]  /*7c40*/  LDL.LU R0, [R1+0x188] ;  /* 0x0001880001007983 */ /* 0x001ea80000300800 */
        /* <DEDUP_REMOVED lines=12> */
[----:B------:R-:W-:Y:S04]  /*7d10*/  STS.U16 [R28+0x14800], R29 ;  /* 0x0148001d1c007388 */ /* 0x000fe80000000400 */
        /* <DEDUP_REMOVED lines=8> */
[----:B------:R0:W-:Y:S04]  /*7da0*/  STS.U16 [R28+0x19800], R25 ;  /* 0x019800191c007388 */ /* 0x0001e80000000400 */
[----:B------:R-:W2:Y:S04]  /*7db0*/  LDL.LU R24, [R1+0x168] ;  /* 0x0001680001187983 */ /* 0x000ea80000300800 */
[----:B------:R1:W-:Y:S04]  /*7dc0*/  STS.U16 [R28+0x1a800], R22 ;  /* 0x01a800161c007388 */ /* 0x0003e80000000400 */
[----:B0-----:R-:W2:Y:S04]  /*7dd0*/  LDL.LU R25, [R1+0x160] ;  /* 0x0001600001197983 */ /* 0x001ea80000300800 */
[----:B------:R0:W-:Y:S04]  /*7de0*/  STS.U16 [R28+0x1b800], R23 ;  /* 0x01b800171c007388 */ /* 0x0001e80000000400 */
[----:B-1----:R-:W2:Y:S04]  /*7df0*/  LDL.LU R22, [R1+0x4ac] ;  /* 0x0004ac0001167983 */ /* 0x002ea80000300800 */
        /* <DEDUP_REMOVED lines=12> */
[----:B------:R-:W-:Y:S04]  /*7ec0*/  STS.U16 [R28+0x22800], R14 ;  /* 0x0228000e1c007388 */ /* 0x000fe80000000400 */
[----:B------:R1:W-:Y:S04]  /*7ed0*/  STS.U16 [R28+0x23800], R15 ;  /* 0x0238000f1c007388 */ /* 0x0003e80000000400 */
[----:B0-----:R-:W2:Y:S04]  /*7ee0*/  LDL.LU R17, [R1+0x43c] ;  /* 0x00043c0001117983 */ /* 0x001ea80000300800 */
[----:B------:R-:W-:Y:S04]  /*7ef0*/  STS.U16 [R28+0x25800], R12 ;  /* 0x0258000c1c007388 */ /* 0x000fe80000000400 */
[----:B------:R0:W-:Y:S04]  /*7f00*/  STS.U16 [R28+0x26800], R13 ;  /* 0x0268000d1c007388 */ /* 0x0001e80000000400 */
[----:B-1----:R-:W2:Y:S04]  /*7f10*/  LDL.LU.64 R14, [R1+0x128] ;  /* 0x00012800010e7983 */ /* 0x002ea80000300a00 */
[----:B----4-:R-:W-:Y:S04]  /*7f20*/  STS.U16 [R28+0x27800], R10 ;  /* 0x0278000a1c007388 */ /* 0x010fe80000000400 */
[----:B------:R1:W-:Y:S04]  /*7f30*/  STS.U16 [R28+0x28800], R11 ;  /* 0x0288000b1c007388 */ /* 0x0003e80000000400 */
[----:B0-----:R-:W4:Y:S04]  /*7f40*/  LDL.LU.64 R12, [R1+0x120] ;  /* 0x00012000010c7983 */ /* 0x001f280000300a00 */
[----:B------:R-:W-:Y:S04]  /*7f50*/  STS.U16 [R28+0x29800], R8 ;  /* 0x029800081c007388 */ /* 0x000fe80000000400 */
[----:B------:R0:W-:Y:S04]  /*7f60*/  STS.U16 [R28+0x2a800], R9 ;  /* 0x02a800091c007388 */ /* 0x0001e80000000400 */
[----:B-1----:R-:W4:Y:S04]  /*7f70*/  LDL.LU.64 R10, [R1+0x118] ;  /* 0x00011800010a7983 */ /* 0x002f280000300a00 */
[----:B------:R-:W-:Y:S04]  /*7f80*/  STS.U16 [R28+0x2b800], R6 ;  /* 0x02b800061c007388 */ /* 0x000fe80000000400 */
[----:B------:R1:W-:Y:S04]  /*7f90*/  STS.U16 [R28+0x2c800], R7 ;  /* 0x02c800071c007388 */ /* 0x0003e80000000400 */
[----:B0-----:R-:W4:Y:S04]  /*7fa0*/  LDL.LU.64 R8, [R1+0x110] ;  /* 0x0001100001087983 */ /* 0x001f280000300a00 */
[----:B------:R-:W-:Y:S04]  /*7fb0*/  STS.U16 [R28+0x2d800], R4 ;  /* 0x02d800041c007388 */ /* 0x000fe80000000400 */
[----:B------:R0:W-:Y:S04]  /*7fc0*/  STS.U16 [R28+0x2e800], R5 ;  /* 0x02e800051c007388 */ /* 0x0001e80000000400 */
[----:B-1----:R-:W4:Y:S04]  /*7fd0*/  LDL.LU.64 R6, [R1+0x108] ;  /* 0x0001080001067983 */ /* 0x002f280000300a00 */
[----:B---3--:R-:W-:Y:S04]  /*7fe0*/  STS.U16 [R28+0x30800], R2 ;  /* 0x030800021c007388 */ /* 0x008fe80000000400 */
[----:B-----5:R1:W-:Y:S04]  /*7ff0*/  STS.U16 [R28+0x31800], R3 ;  /* 0x031800031c007388 */ /* 0x0203e80000000400 */
[----:B0-----:R-:W3:Y:S04]  /*8000*/  LDL.LU.64 R4, [R1+0x100] ;  /* 0x0001000001047983 */ /* 0x001ee80000300a00 */
[----:B-1----:R-:W5:Y:S04]  /*8010*/  LDL.LU.64 R2, [R1+0xf8] ;  /* 0x0000f80001027983 */ /* 0x002f680000300a00 */
[----:B--2---:R0:W-:Y:S04]  /*8020*/  STS.U16 [R28+0x32800], R0 ;  /* 0x032800001c007388 */ /* 0x0041e80000000400 */
[----:B0-----:R-:W2:Y:S04]  /*8030*/  LDL.LU R0, [R1+0x14d0] ;  /* 0x0014d00001007983 */ /* 0x001ea80000300800 */
        /* <DEDUP_REMOVED lines=16> */
[----:B------:R-:W-:Y:S04]  /*8140*/  STS.U16 [R28+0x3c800], R26 ;  /* 0x03c8001a1c007388 */ /* 0x000fe80000000400 */
[----:B------:R0:W-:Y:S01]  /*8150*/  STS.U16 [R28+0x3d800], R27 ;  /* 0x03d8001b1c007388 */ /* 0x0001e20000000400 */
[----:B--2---:R-:W-:-:S05]  /*8160*/  LOP3.LUT R0, R0, 0x60, RZ, 0x3c, !PT ;  /* 0x0000006000007812 */ /* 0x004fca00078e3cff */
[----:B------:R-:W-:Y:S04]  /*8170*/  STL [R1+0x1420], R0 ;  /* 0x0014200001007387 */ /* 0x000fe80000100800 */
[----:B0-----:R-:W2:Y:S04]  /*8180*/  LDL.LU.64 R26, [R1+0x68] ;  /* 0x00006800011a7983 */ /* 0x001ea80000300a00 */
[----:B--2---:R0:W-:Y:S04]  /*8190*/  STL.64 [R1+0x1428], R26 ;  /* 0x0014281a01007387 */ /* 0x0041e80000100a00 */
        /* <DEDUP_REMOVED lines=30> */
[----:B------:R-:W2:Y:S04]  /*8380*/  LDG.E.U16 R14, [R14.64] ;  /* 0x000000060e0e7981 */ /* 0x000ea8000c1e1500 */
[----:B----4-:R-:W4:Y:S04]  /*8390*/  LDG.E.U16 R12, [R12.64] ;  /* 0x000000060c0c7981 */ /* 0x010f28000c1e1500 */
[----:B------:R-:W4:Y:S04]  /*83a0*/  LDG.E.U16 R10, [R10.64] ;  /* 0x000000060a0a7981 */ /* 0x000f28000c1e1500 */
[----:B------:R-:W4:Y:S04]  /*83b0*/  LDG.E.U16 R8, [R8.64] ;  /* 0x0000000608087981 */ /* 0x000f28000c1e1500 */
[----:B------:R-:W4:Y:S04]  /*83c0*/  LDG.E.U16 R6, [R6.64] ;  /* 0x0000000606067981 */ /* 0x000f28000c1e1500 */
[----:B---3--:R-:W3:Y:S04]  /*83d0*/  LDG.E.U16 R4, [R4.64] ;  /* 0x0000000604047981 */ /* 0x008ee8000c1e1500 */
[----:B-----5:R-:W5:Y:S04]  /*83e0*/  LDG.E.U16 R0, [R2.64] ;  /* 0x0000000602007981 */ /* 0x020f68000c1e1500 */
[----:B--2---:R0:W-:Y:S04]  /*83f0*/  STL.64 [R1+0x1478], R26 ;  /* 0x0014781a01007387 */ /* 0x0041e80000100a00 */
[----:B0-----:R-:W2:Y:S04]  /*8400*/  LDL.LU.64 R26, [R1+0xc0] ;  /* 0x0000c000011a7983 */ /* 0x001ea80000300a00 */
[----:B--2---:R0:W-:Y:S04]  /*8410*/  STL.64 [R1+0x1480], R26 ;  /* 0x0014801a01007387 */ /* 0x0041e80000100a00 */
[----:B------:R-:W-:Y:S04]  /*8420*/  STL [R1+0x128], R14 ;  /* 0x0001280e01007387 */ /* 0x000fe80000100800 */
[----:B0-----:R-:W2:Y:S04]  /*8430*/  LDL.LU.64 R26, [R1+0xc8] ;  /* 0x0000c800011a7983 */ /* 0x001ea80000300a00 */
[----:B----4-:R-:W-:Y:S04]  /*8440*/  STL [R1+0x120], R12 ;  /* 0x0001200c01007387 */ /* 0x010fe80000100800 */
[----:B--2---:R0:W-:Y:S04]  /*8450*/  STL.64 [R1+0x1488], R26 ;  /* 0x0014881a01007387 */ /* 0x0041e80000100a00 */
[----:B------:R-:W-:Y:S04]  /*8460*/  STL [R1+0x118], R10 ;  /* 0x0001180a01007387 */ /* 0x000fe80000100800 */
[----:B0-----:R-:W2:Y:S04]  /*8470*/  LDL.LU.64 R26, [R1+0xd0] ;  /* 0x0000d000011a7983 */ /* 0x001ea80000300a00 */
[----:B------:R-:W-:Y:S04]  /*8480*/  STL [R1+0x110], R8 ;  /* 0x0001100801007387 */ /* 0x000fe80000100800 */
[----:B--2---:R0:W-:Y:S04]  /*8490*/  STL.64 [R1+0x1490], R26 ;  /* 0x0014901a01007387 */ /* 0x0041e80000100a00 */
[----:B------:R-:W-:Y:S04]  /*84a0*/  STL [R1+0x108], R6 ;  /* 0x0001080601007387 */ /* 0x000fe80000100800 */
[----:B0-----:R-:W2:Y:S04]  /*84b0*/  LDL.LU.64 R26, [R1+0xd8] ;  /* 0x0000d800011a7983 */ /* 0x001ea80000300a00 */
[----:B---3--:R-:W-:Y:S04]  /*84c0*/  STL [R1+0x100], R4 ;  /* 0x0001000401007387 */ /* 0x008fe80000100800 */
[----:B--2---:R0:W-:Y:S04]  /*84d0*/  STL.64 [R1+0x1498], R26 ;  /* 0x0014981a01007387 */ /* 0x0041e80000100a00 */
[----:B-----5:R-:W-:Y:S04]  /*84e0*/  STL [R1+0xf8], R0 ;  /* 0x0000f80001007387 */ /* 0x020fe80000100800 */
[----:B0-----:R-:W2:Y:S04]  /*84f0*/  LDL.LU.64 R26, [R1+0xe0] ;  /* 0x0000e000011a7983 */ /* 0x001ea80000300a00 */
[----:B--2---:R0:W-:Y:S04]  /*8500*/  STL.64 [R1+0x14a0], R26 ;  /* 0x0014a01a01007387 */ /* 0x0041e80000100a00 */
[----:B0-----:R-:W2:Y:S04]  /*8510*/  LDL.LU.64 R26, [R1+0xe8] ;  /* 0x0000e800011a7983 */ /* 0x001ea80000300a00 */
[----:B--2---:R0:W-:Y:S04]  /*8520*/  STL.64 [R1+0x14a8], R26 ;  /* 0x0014a81a01007387 */ /* 0x0041e80000100a00 */
[----:B0-----:R-:W2:Y:S04]  /*8530*/  LDL.LU.64 R26, [R1+0xf0] ;  /* 0x0000f000011a7983 */ /* 0x001ea80000300a00 */
[----:B------:R-:W3:Y:S04]  /*8540*/  LDL.LU.64 R24, [R1+0x60] ;  /* 0x0000600001187983 */ /* 0x000ee80000300a00 */
[----:B------:R-:W4:Y:S04]  /*8550*/  LDL.LU.64 R22, [R1+0x58] ;  /* 0x0000580001167983 */ /* 0x000f280000300a00 */
[----:B------:R-:W5:Y:S04]  /*8560*/  LDL.LU.64 R20, [R1+0x50] ;  /* 0x0000500001147983 */ /* 0x000f680000300a00 */
        /* <DEDUP_REMOVED lines=9> */
[----:B------:R-:W5:Y:S04]  /*8600*/  LDL.LU.64 R28, [R1] ;  /* 0x00000000011c7983 */ /* 0x000f680000300a00 */
[----:B--2---:R0:W2:Y:S04]  /*8610*/  LDG.E.U16 R0, [R26.64] ;  /* 0x000000061a007981 */ /* 0x0040a8000c1e1500 */
[----:B---3--:R1:W3:Y:S04]  /*8620*/  LDG.E.U16 R25, [R24.64] ;  /* 0x0000000618197981 */ /* 0x0082e8000c1e1500 */
[----:B----4-:R4:W3:Y:S04]  /*8630*/  LDG.E.U16 R23, [R22.64] ;  /* 0x0000000616177981 */ /* 0x0108e8000c1e1500 */
[----:B0-----:R-:W3:Y:S04]  /*8640*/  LDL.LU.64 R26, [R1+0x14a8] ;  /* 0x0014a800011a7983 */ /* 0x001ee80000300a00 */
[----:B-----5:R0:W5:Y:S04]  /*8650*/  LDG.E.U16 R21, [R20.64] ;  /* 0x0000000614157981 */ /* 0x020168000c1e1500 */
[----:B------:R0:W4:Y:S04]  /*8660*/  LDG.E.U16 R19, [R18.64] ;  /* 0x0000000612137981 */ /* 0x000128000c1e1500 */
        /* <DEDUP_REMOVED lines=8> */
[----:B------:R-:W4:Y:S04]  /*86f0*/  LDG.E.U16 R28, [R28.64] ;  /* 0x000000061c1c7981 */ /* 0x000f28000c1e1500 */
[----:B--2---:R3:W-:Y:S04]  /*8700*/  STL [R1+0xf0], R0 ;  /* 0x0000f00001007387 */ /* 0x0047e80000100800 */
[----:B---3--:R2:W3:Y:S04]  /*8710*/  LDG.E.U16 R0, [R26.64] ;  /* 0x000000061a007981 */ /* 0x0084e8000c1e1500 */
[----:B--2---:R-:W2:Y:S04]  /*8720*/  LDL.LU.64 R26, [R1+0x14a0] ;  /* 0x0014a000011a7983 */ /* 0x004ea80000300a00 */
[----:B---3--:R2:W-:Y:S04]  /*8730*/  STL [R1+0xe8], R0 ;  /* 0x0000e80001007387 */ /* 0x0085e80000100800 */
[----:B--2---:R2:W3:Y:S04]  /*8740*/  LDG.E.U16 R0, [R26.64] ;  /* 0x000000061a007981 */ /* 0x0044e8000c1e1500 */
        /* <DEDUP_REMOVED lines=43> */
[----:B--2---:R2:W4:Y:S04]  /*8a00*/  LDG.E.U16 R27, [R26.64] ;  /* 0x000000061a1b7981 */ /* 0x004528000c1e1500 */
[----:B---3--:R3:W-:Y:S04]  /*8a10*/  STL [R1+0x70], R0 ;  /* 0x0000700001007387 */ /* 0x0087e80000100800 */
[----:B---3--:R-:W3:Y:S04]  /*8a20*/  LDL.LU R0, [R1+0x1420] ;  /* 0x0014200001007983 */ /* 0x008ee80000300800 */
[----:B--2---:R-:W2:Y:S04]  /*8a30*/  LDL.LU R26, [R1+0x141c] ;  /* 0x00141c00011a7983 */ /* 0x004ea80000300800 */
[----:B----4-:R4:W-:Y:S04]  /*8a40*/  STL [R1+0x68], R27 ;  /* 0x0000681b01007387 */ /* 0x0109e80000100800 */
[----:B----4-:R-:W2:Y:S04]  /*8a50*/  LDL.LU R27, [R1+0x1418] ;  /* 0x00141800011b7983 */ /* 0x010ea80000300800 */
[----:B-1----:R-:W4:Y:S04]  /*8a60*/  LDL.LU R24, [R1+0x1414] ;  /* 0x0014140001187983 */ /* 0x002f280000300800 */
[----:B------:R1:W-:Y:S04]  /*8a70*/  STL [R1+0x60], R25 ;  /* 0x0000601901007387 */ /* 0x0003e80000100800 */
[----:B-1----:R-:W4:Y:S04]  /*8a80*/  LDL.LU R25, [R1+0x1410] ;  /* 0x0014100001197983 */ /* 0x002f280000300800 */
[----:B------:R-:W3:Y:S04]  /*8a90*/  LDL.LU R22, [R1+0x140c] ;  /* 0x00140c0001167983 */ /* 0x000ee80000300800 */
[----:B------:R1:W-:Y:S04]  /*8aa0*/  STL [R1+0x58], R23 ;  /* 0x0000581701007387 */ /* 0x0003e80000100800 */
[----:B-1----:R-:W3:Y:S04]  /*8ab0*/  LDL.LU R23, [R1+0x1408] ;  /* 0x0014080001177983 */ /* 0x002ee80000300800 */
[----:B0-----:R-:W3:Y:S04]  /*8ac0*/  LDL.LU R20, [R1+0x1404] ;  /* 0x0014040001147983 */ /* 0x001ee80000300800 */
[----:B-----5:R0:W-:Y:S04]  /*8ad0*/  STL [R1+0x50], R21 ;  /* 0x0000501501007387 */ /* 0x0201e80000100800 */
[----:B0-----:R-:W5:Y:S04]  /*8ae0*/  LDL.LU R21, [R1+0x1400] ;  /* 0x0014000001157983 */ /* 0x001f680000300800 */
[----:B------:R-:W5:Y:S04]  /*8af0*/  LDL.LU R18, [R1+0x13fc] ;  /* 0x0013fc0001127983 */ /* 0x000f680000300800 */
[----:B------:R0:W-:Y:S04]  /*8b00*/  STL [R1+0x48], R19 ;  /* 0x0000481301007387 */ /* 0x0001e80000100800 */
        /* <DEDUP_REMOVED lines=25> */
[----:B------:R0:W-:Y:S04]  /*8ca0*/  STL [R1+0x1360], R28 ;  /* 0x0013601c01007387 */ /* 0x0001e80000100800 */
[----:B0-----:R-:W5:Y:S04]  /*8cb0*/  LDL.LU.64 R28, [R1+0x130] ;  /* 0x00013000011c7983 */ /* 0x001f680000300a00 */
[----:B--2---:R-:W2:Y:S04]  /*8cc0*/  LDG.E.U16 R26, [R26.64] ;  /* 0x000000061a1a7981 */ /* 0x004ea8000c1e1500 */
[----:B----4-:R-:W4:Y:S04]  /*8cd0*/  LDG.E.U16 R24, [R24.64] ;  /* 0x0000000618187981 */ /* 0x010f28000c1e1500 */
[----:B---3--:R-:W3:Y:S04]  /*8ce0*/  LDG.E.U16 R22, [R22.64] ;  /* 0x0000000616167981 */ /* 0x008ee8000c1e1500 */
[----:B-----5:R-:W5:Y:S04]  /*8cf0*/  LDG.E.U16 R20, [R20.64] ;  /* 0x0000000614147981 */ /* 0x020f68000c1e1500 */
[----:B------:R-:W2:Y:S04]  /*8d00*/  LDG.E.U16 R18, [R18.64] ;  /* 0x0000000612127981 */ /* 0x000ea8000c1e1500 */
[----:B------:R-:W2:Y:S04]  /*8d10*/  LDG.E.U16 R16, [R16.64] ;  /* 0x0000000610107981 */ /* 0x000ea8000c1e1500 */
[----:B------:R-:W2:Y:S04]  /*8d20*/  LDG.E.U16 R14, [R14.64] ;  /* 0x000000060e0e7981 */ /* 0x000ea8000c1e1500 */
[----:B------:R-:W2:Y:S04]  /*8d30*/  LDG.E.U16 R12, [R12.64] ;  /* 0x000000060c0c7981 */ /* 0x000ea8000c1e1500 */
[----:B------:R-:W2:Y:S04]  /*8d40*/  LDG.E.U16 R10, [R10.64] ;  /* 0x000000060a0a7981 */ /* 0x000ea8000c1e1500 */
[----:B------:R0:W2:Y:S04]  /*8d50*/  LDG.E.U16 R8, [R8.64] ;  /* 0x0000000608087981 */ /* 0x0000a8000c1e1500 */
[----:B------:R-:W2:Y:S04]  /*8d60*/  LDG.E.U16 R6, [R6.64] ;  /* 0x0000000606067981 */ /* 0x000ea8000c1e1500 */
[----:B------:R1:W2:Y:S04]  /*8d70*/  LDG.E.U16 R4, [R4.64] ;  /* 0x0000000604047981 */ /* 0x0002a8000c1e1500 */
[----:B------:R-:W2:Y:S04]  /*8d80*/  LDG.E.U16 R2, [R2.64] ;  /* 0x0000000602027981 */ /* 0x000ea8000c1e1500 */
[----:B------:R-:W2:Y:S04]  /*8d90*/  LDG.E.U16 R29, [R28.64] ;  /* 0x000000061c1d7981 */ /* 0x000ea8000c1e1500 */
[----:B--2---:R2:W-:Y:S04]  /*8da0*/  STL [R1+0x1364], R29 ;  /* 0x0013641d01007387 */ /* 0x0045e80000100800 */
[----:B--2---:R-:W1:Y:S04]  /*8db0*/  LDL.LU.64 R28, [R1+0x140] ;  /* 0x00014000011c7983 */ /* 0x004e680000300a00 */
[----:B------:R2:W-:Y:S04]  /*8dc0*/  STL [R1+0x1368], R2 ;  /* 0x0013680201007387 */ /* 0x0005e80000100800 */
[----:B--2---:R-:W2:Y:S04]  /*8dd0*/  LDL.LU.64 R2, [R1+0x138] ;  /* 0x0001380001027983 */ /* 0x004ea80000300a00 */
[----:B-1----:R1:W3:Y:S04]  /*8de0*/  LDG.E.U16 R5, [R28.64] ;  /* 0x000000061c057981 */ /* 0x0022e8000c1e1500 */
[----:B--2---:R-:W2:Y:S04]  /*8df0*/  LDG.E.U16 R3, [R2.64] ;  /* 0x0000000602037981 */ /* 0x004ea8000c1e1500 */
[----:B--2---:R-:W-:Y:S04]  /*8e00*/  STL [R1+0x136c], R3 ;  /* 0x00136c0301007387 */ /* 0x004fe80000100800 */
[----:B------:R2:W-:Y:S04]  /*8e10*/  STL [R1+0x1370], R4 ;  /* 0x0013700401007387 */ /* 0x0005e80000100800 */
[----:B--2---:R-:W2:Y:S04]  /*8e20*/  LDL.LU R4, [R1+0x120] ;  /* 0x0001200001047983 */ /* 0x004ea80000300800 */
[----:B------:R-:W2:Y:S04]  /*8e30*/  LDL.LU R3, [R1+0x118] ;  /* 0x0001180001037983 */ /* 0x000ea80000300800 */
[----:B------:R-:W2:Y:S04]  /*8e40*/  LDL.LU R2, [R1+0x110] ;  /* 0x0001100001027983 */ /* 0x000ea80000300800 */
[----:B-1----:R-:W2:Y:S04]  /*8e50*/  LDL.LU R29, [R1+0x108] ;  /* 0x00010800011d7983 */ /* 0x002ea80000300800 */
[----:B------:R-:W2:Y:S04]  /*8e60*/  LDL.LU R28, [R1+0x100] ;  /* 0x00010000011c7983 */ /* 0x000ea80000300800 */
[----:B---3--:R1:W-:Y:S04]  /*8e70*/  STL [R1+0x1374], R5 ;  /* 0x0013740501007387 */ /* 0x0083e80000100800 */
[----:B-1----:R-:W3:Y:S04]  /*8e80*/  LDL.LU R5, [R1+0x128] ;  /* 0x0001280001057983 */ /* 0x002ee80000300800 */
[----:B------:R1:W-:Y:S04]  /*8e90*/  STL [R1+0x1378], R6 ;  /* 0x0013780601007387 */ /* 0x0003e80000100800 */
[----:B-1----:R-:W2:Y:S04]  /*8ea0*/  LDL.LU.64 R6, [R1+0x148] ;  /* 0x0001480001067983 */ /* 0x002ea80000300a00 */
[----:B--2---:R-:W2:Y:S04]  /*8eb0*/  LDG.E.U16 R7, [R6.64] ;  /* 0x0000000606077981 */ /* 0x004ea8000c1e1500 */
[----:B--2---:R1:W-:Y:S04]  /*8ec0*/  STL [R1+0x137c], R7 ;  /* 0x00137c0701007387 */ /* 0x0043e80000100800 */
[----:B-1----:R-:W0:Y:S04]  /*8ed0*/  LDL.LU.64 R6, [R1+0x150] ;  /* 0x0001500001067983 */ /* 0x002e280000300a00 */
[----:B0-----:R-:W2:Y:S04]  /*8ee0*/  LDG.E.U16 R9, [R6.64] ;  /* 0x0000000606097981 */ /* 0x001ea8000c1e1500 */
[----:B------:R-:W-:Y:S04]  /*8ef0*/  STL [R1+0x1380], R8 ;  /* 0x0013800801007387 */ /* 0x000fe80000100800 */
[----:B--2---:R-:W-:Y:S04]  /*8f00*/  STL [R1+0x1384], R9 ;  /* 0x0013840901007387 */ /* 0x004fe80000100800 */
[----:B------:R-:W-:Y:S04]  /*8f10*/  STL [R1+0x1388], R10 ;  /* 0x0013880a01007387 */ /* 0x000fe80000100800 */
[----:B------:R-:W-:Y:S04]  /*8f20*/  STL [R1+0x138c], R12 ;  /* 0x00138c0c01007387 */ /* 0x000fe80000100800 */
[----:B------:R-:W-:Y:S04]  /*8f30*/  STL [R1+0x1390], R14 ;  /* 0x0013900e01007387 */ /* 0x000fe80000100800 */
[----:B------:R-:W-:Y:S04]  /*8f40*/  STL [R1+0x1394], R16 ;  /* 0x0013941001007387 */ /* 0x000fe80000100800 */
[----:B------:R-:W-:Y:S04]  /*8f50*/  STL [R1+0x1398], R18 ;  /* 0x0013981201007387 */ /* 0x000fe80000100800 */
[----:B-----5:R-:W-:Y:S04]  /*8f60*/  STL [R1+0x139c], R20 ;  /* 0x00139c1401007387 */ /* 0x020fe80000100800 */
[----:B------:R-:W-:Y:S04]  /*8f70*/  STL [R1+0x13a0], R22 ;  /* 0x0013a01601007387 */ /* 0x000fe80000100800 */
[----:B----4-:R-:W-:Y:S04]  /*8f80*/  STL [R1+0x13a4], R24 ;  /* 0x0013a41801007387 */ /* 0x010fe80000100800 */
[----:B------:R0:W-:Y:S04]  /*8f90*/  STL [R1+0x13a8], R26 ;  /* 0x0013a81a01007387 */ /* 0x0001e80000100800 */
[----:B0-----:R-:W2:Y:S04]  /*8fa0*/  LDL.LU R26, [R1+0xe0] ;  /* 0x0000e000011a7983 */ /* 0x001ea80000300800 */
[----:B--2---:R0:W-:Y:S04]  /*8fb0*/  STL [R1+0x13ac], R26 ;  /* 0x0013ac1a01007387 */ /* 0x0041e80000100800 */
[----:B0-----:R-:W2:Y:S04]  /*8fc0*/  LDL.LU R26, [R1+0xe8] ;  /* 0x0000e800011a7983 */ /* 0x001ea80000300800 */
[----:B--2---:R0:W-:Y:S04]  /*8fd0*/  STL [R1+0x13b0], R26 ;  /* 0x0013b01a01007387 */ /* 0x0041e80000100800 */
[----:B0-----:R-:W2:Y:S04]  /*8fe0*/  LDL.LU R26, [R1+0xf0] ;  /* 0x0000f000011a7983 */ /* 0x001ea80000300800 */
[----:B---3--:R-:W-:Y:S04]  /*8ff0*/  STS.U16 [R0+0x8c00], R5 ;  /* 0x008c000500007388 */ /* 0x008fe80000000400 */
[----:B------:R-:W-:Y:S04]  /*9000*/  STS.U16 [R0+0x9c00], R4 ;  /* 0x009c000400007388 */ /* 0x000fe80000000400 */
[----:B------:R-:W-:Y:S04]  /*9010*/  STS.U16 [R0+0xac00], R3 ;  /* 0x00ac000300007388 */ /* 0x000fe80000000400 */
[----:B--2---:R0:W-:Y:S04]  /*9020*/  STL [R1+0x13b4], R26 ;  /* 0x0013b41a01007387 */ /* 0x0041e80000100800 */
[----:B0-----:R-:W2:Y:S04]  /*9030*/  LDL.LU R26, [R1+0xf8] ;  /* 0x0000f800011a7983 */ /* 0x001ea80000300800 */
[----:B------:R-:W3:Y:S04]  /*9040*/  LDL.LU R24, [R1+0xd8] ;  /* 0x0000d80001187983 */ /* 0x000ee80000300800 */
[----:B------:R-:W4:Y:S04]  /*9050*/  LDL.LU R22, [R1+0xd0] ;  /* 0x0000d00001167983 */ /* 0x000f280000300800 */
[----:B------:R-:W5:Y:S04]  /*9060*/  LDL.LU R20, [R1+0xc8] ;  /* 0x0000c80001147983 */ /* 0x000f680000300800 */
        /* <DEDUP_REMOVED lines=11> */
[----:B------:R0:W-:Y:S04]  /*9120*/  STS.U16 [R0+0xbc00], R2 ;  /* 0x00bc000200007388 */ /* 0x0001e80000000400 */
[----:B------:R-:W3:Y:S04]  /*9130*/  LDL.LU R3, [R1+0x68] ;  /* 0x0000680001037983 */ /* 0x000ee80000300800 */
[----:B------:R1:W-:Y:S04]  /*9140*/  STS.U16 [R0+0xcc00], R29 ;  /* 0x00cc001d00007388 */ /* 0x0003e80000000400 */
[----:B0-----:R-:W3:Y:S04]  /*9150*/  LDL.LU R2, [R1+0x60] ;  /* 0x0000600001027983 */ /* 0x001ee80000300800 */
[----:B------:R0:W-:Y:S04]  /*9160*/  STS.U16 [R0+0xdc00], R28 ;  /* 0x00dc001c00007388 */ /* 0x0001e80000000400 */
[----:B-1----:R-:W3:Y:S04]  /*9170*/  LDL.LU R29, [R1+0x58] ;  /* 0x00005800011d7983 */ /* 0x002ee80000300800 */
        /* <DEDUP_REMOVED lines=10> */
[----:B--2---:R0:W-:Y:S04]  /*9220*/  STS.U16 [R0+0xec00], R26 ;  /* 0x00ec001a00007388 */ /* 0x0041e80000000400 */
[----:B0-----:R-:W2:Y:S04]  /*9230*/  LDL.LU R26, [R1+0x13b4] ;  /* 0x0013b400011a7983 */ /* 0x001ea80000300800 */
[----:B--2---:R0:W-:Y:S04]  /*9240*/  STS.U16 [R0+0xfc00], R26 ;  /* 0x00fc001a00007388 */ /* 0x0041e80000000400 */
[----:B0-----:R-:W2:Y:S04]  /*9250*/  LDL.LU R26, [R1+0x13b0] ;  /* 0x0013b000011a7983 */ /* 0x001ea80000300800 */
[----:B--2---:R0:W-:Y:S04]  /*9260*/  STS.U16 [R0+0x10c00], R26 ;  /* 0x010c001a00007388 */ /* 0x0041e80000000400 */
[----:B0-----:R-:W2:Y:S04]  /*9270*/  LDL.LU R26, [R1+0x13ac] ;  /* 0x0013ac00011a7983 */ /* 0x001ea80000300800 */
[----:B---3--:R-:W-:Y:S04]  /*9280*/  STS.U16 [R0+0x12c00], R24 ;  /* 0x012c001800007388 */ /* 0x008fe80000000400 */
[----:B----4-:R-:W-:Y:S04]  /*9290*/  STS.U16 [R0+0x13c00], R22 ;  /* 0x013c001600007388 */ /* 0x010fe80000000400 */
[----:B-----5:R-:W-:Y:S04]  /*92a0*/  STS.U16 [R0+0x14c00], R20 ;  /* 0x014c001400007388 */ /* 0x020fe80000000400 */
        /* <DEDUP_REMOVED lines=17> */
[----:B------:R-:W3:Y:S04]  /*93c0*/  LDL.LU R24, [R1+0x13a4] ;  /* 0x0013a40001187983 */ /* 0x000ee80000300800 */
        /* <DEDUP_REMOVED lines=26> */
[----:B--2---:R-:W-:Y:S04]  /*9570*/  STS.U16 [R0+0x3fc00], R26 ;  /* 0x03fc001a00007388 */ /* 0x004fe80000000400 */
        /* <DEDUP_REMOVED lines=15> */
[----:B------:R1:W-:Y:S04]  /*9670*/  STS.U16 [R0+0x2fc00], R2 ;  /* 0x02fc000200007388 */ /* 0x0003e80000000400 */
[----:B------:R-:W-:Y:S04]  /*9680*/  STS.U16 [R0+0x2ec00], R29 ;  /* 0x02ec001d00007388 */ /* 0x000fe80000000400 */
[----:B------:R2:W-:Y:S01]  /*9690*/  STS.U16 [R0+0x2dc00], R28 ;  /* 0x02dc001c00007388 */ /* 0x0005e20000000400 */
[----:B0-----:R-:W-:-:S02]  /*96a0*/  IMAD.MOV.U32 R3, RZ, RZ, -0x800000 ;  /* 0xff800000ff037424 */ /* 0x001fc400078e00ff */
[----:B-1----:R-:W-:Y:S01]  /*96b0*/  IMAD.MOV.U32 R2, RZ, RZ, -0x800000 ;  /* 0xff800000ff027424 */ /* 0x002fe200078e00ff */
[----:B--2---:R-:W-:-:S05]  /*96c0*/  MOV R0, 0x3f800000 ;  /* 0x3f80000000007802 */ /* 0x004fca0000000f00 */
[----:B------:R0:W-:Y:S04]  /*96d0*/  STL [R1+0x924], R0 ;  /* 0x0009240001007387 */ /* 0x0001e80000100800 */
[----:B------:R-:W-:Y:S01]  /*96e0*/  STL [R1+0x908], R3 ;  /* 0x0009080301007387 */ /* 0x000fe20000100800 */
[----:B0-----:R-:W-:-:S03]  /*96f0*/  MOV R0, 0xff800000 ;  /* 0xff80000000007802 */ /* 0x001fc60000000f00 */
[----:B------:R-:W-:Y:S04]  /*9700*/  STL [R1+0x904], R2 ;  /* 0x0009040201007387 */ /* 0x000fe80000100800 */
        /* <DEDUP_REMOVED lines=27> */
[----:B------:R0:W-:Y:S04]  /*98c0*/  STL [R1+0x894], R0 ;  /* 0x0008940001007387 */ /* 0x0001e80000100800 */
[----:B------:R1:W-:Y:S04]  /*98d0*/  STL [R1+0x890], R3 ;  /* 0x0008900301007387 */ /* 0x0003e80000100800 */
[----:B------:R2:W-:Y:S01]  /*98e0*/  STL [R1+0x6cc], R2 ;  /* 0x0006cc0201007387 */ /* 0x0005e20000100800 */
[----:B0-----:R-:W-:-:S02]  /*98f0*/  IMAD.MOV.U32 R0, RZ, RZ, 0x3f800000 ;  /* 0x3f800000ff007424 */ /* 0x001fc400078e00ff */
[----:B-1----:R-:W-:-:S03]  /*9900*/  IMAD.MOV.U32 R3, RZ, RZ, 0x3f800000 ;  /* 0x3f800000ff037424 */ /* 0x002fc600078e00ff */
[----:B------:R-:W-:Y:S01]  /*9910*/  STL [R1+0x928], R0 ;  /* 0x0009280001007387 */ /* 0x000fe20000100800 */
[----:B--2---:R-:W-:-:S03]  /*9920*/  MOV R2, 0x3f800000 ;  /* 0x3f80000000027802 */ /* 0x004fc60000000f00 */
        /* <DEDUP_REMOVED lines=29> */
[----:B------:R-:W-:Y:S04]  /*9b00*/  STL [R1+0x750], RZ ;  /* 0x000750ff01007387 */ /* 0x000fe80000100800 */
[----:B------:R0:W-:Y:S04]  /*9b10*/  STL [R1+0xf0c], R0 ;  /* 0x000f0c0001007387 */ /* 0x0001e80000100800 */
[----:B------:R1:W-:Y:S04]  /*9b20*/  STL [R1+0x754], RZ ;  /* 0x000754ff01007387 */ /* 0x0003e80000100800 */
        /* <DEDUP_REMOVED lines=225> */
[----:B------:R-:W0:Y:S04]  /*a940*/  S2R R11, SR_CTAID.X ;  /* 0x00000000000b7919 */ /* 0x000e280000002500 */
        /* <DEDUP_REMOVED lines=19> */
[----:B------:R1:W-:Y:S01]  /*aa80*/  STL [R1+0x868], RZ ;  /* 0x000868ff01007387 */ /* 0x0003e20000100800 */
[----:B0-----:R-:W-:-:S03]  /*aa90*/  IMAD.SHL.U32 R0, R11, 0x100, RZ ;  /* 0x000001000b007824 */ /* 0x001fc600078e00ff */
[----:B------:R1:W-:Y:S04]  /*aaa0*/  STL [R1+0x86c], RZ ;  /* 0x00086cff01007387 */ /* 0x0003e80000100800 */
[----:B------:R1:W-:Y:S04]  /*aab0*/  STL [R1+0x880], RZ ;  /* 0x000880ff01007387 */ /* 0x0003e80000100800 */
[----:B------:R1:W-:Y:S04]  /*aac0*/  STL [R1+0x884], RZ ;  /* 0x000884ff01007387 */ /* 0x0003e80000100800 */
[----:B------:R1:W-:Y:S04]  /*aad0*/  STL [R1+0x888], RZ ;  /* 0x000888ff01007387 */ /* 0x0003e80000100800 */
[----:B------:R1:W-:Y:S04]  /*aae0*/  STL [R1+0x88c], RZ ;  /* 0x00088cff01007387 */ /* 0x0003e80000100800 */
[----:B------:R-:W0:Y:S04]  /*aaf0*/  S2R R11, SR_TID.X ;  /* 0x00000000000b7919 */ /* 0x000e280000002100 */
[----:B------:R1:W-:Y:S01]  /*ab00*/  STL [R1+0x870], RZ ;  /* 0x000870ff01007387 */ /* 0x0003e20000100800 */
[----:B------:R-:W-:-:S03]  /*ab10*/  IADD3 R0, R0, 0x100, RZ ;  /* 0x0000010000007810 */ /* 0x000fc60007ffe0ff */
[----:B------:R1:W-:Y:S04]  /*ab20*/  STL [R1+0x874], RZ ;  /* 0x000874ff01007387 */ /* 0x0003e80000100800 */
[----:B------:R1:W-:Y:S04]  /*ab30*/  STL [R1+0x878], RZ ;  /* 0x000878ff01007387 */ /* 0x0003e80000100800 */
[----:B------:R1:W-:Y:S01]  /*ab40*/  STL [R1+0x87c], RZ ;  /* 0x00087cff01007387 */ /* 0x0003e20000100800 */
[----:B------:R-:W-:Y:S02]  /*ab50*/  ISETP.GE.AND P0, PT, R0, 0x1, PT ;  /* 0x000000010000780c */ /* 0x000fe40003f06270 */
[----:B0-----:R-:W-:-:S11]  /*ab60*/  LOP3.LUT R27, R11, 0x1ff, RZ, 0xc0, !PT ;  /* 0x000001ff0b1b7812 */ /* 0x001fd600078ec0ff */
[----:B------:R-:W-:Y:S05]  /*ab70*/  @!P0 BRA `(.L_x_0) ;  /* 0x0006ee9000008947 */ /* 0x000fea0003800000 */
[----:B-1----:R-:W-:Y:S01]  /*ab80*/  SHF.R.U32.HI R0, RZ, 0x7, R11 ;  /* 0x00000007ff007819 */ /* 0x002fe2000001160b */
[----:B------:R-:W-:Y:S02]  /*ab90*/  IMAD.MOV.U32 R2, RZ, RZ, c[0x0][0x1b8] ;  /* 0x00006e00ff027624 */ /* 0x000fe400078e00ff */
[----:B------:R-:W-:Y:S01]  /*aba0*/  IMAD R28, R27, c[0x0][0x1a8], RZ ;  /* 0x00006a001b1c7a24 */ /* 0x000fe200078e02ff */
[----:B------:R-:W-:-:S04]  /*abb0*/  SGXT.U32 R0, R0, 0x2 ;  /* 0x000000020000781a */ /* 0x000fc80000000000 */
[----:B------:R-:W-:Y:S01]  /*abc0*/  SHF.L.U32 R27, R28, 0x1, RZ ;  /* 0x000000011c1b7819 */ /* 0x000fe200000006ff */
[----:B------:R-:W-:Y:S02]  /*abd0*/  IMAD R0, R0, c[0x0][0x1b8], RZ ;  /* 0x00006e0000007a24 */ /* 0x000fe400078e02ff */
[----:B------:R-:W-:-:S03]  /*abe0*/  IMAD.HI R28, R28, 0x2, RZ ;  /* 0x000000021c1c7827 */ /* 0x000fc600078e02ff */
[----:B------:R-:W-:-:S05]  /*abf0*/  LEA R3, R2, R0, 0x2 ;  /* 0x0000000002037211 */ /* 0x000fca00078e10ff */
[----:B------:R-:W-:-:S04]  /*ac00*/  IMAD R3, R2, 0x4, R3 ;  /* 0x0000000402037824 */ /* 0x000fc800078e0203 */
[----:B------:R-:W-:-:S05]  /*ac10*/  IMAD R3, R2, 0x4, R3 ;  /* 0x0000000402037824 */ /* 0x000fca00078e0203 */
[----:B------:R0:W-:Y:S02]  /*ac20*/  STL [R1+0x24], R3 ;  /* 0x0000240301007387 */ /* 0x0001e40000100800 */
[----:B0-----:R-:W-:-:S05]  /*ac30*/  LEA R3, R2, R3, 0x2 ;  /* 0x0000000302037211 */ /* 0x001fca00078e10ff */
[----:B------:R0:W-:Y:S02]  /*ac40*/  STL [R1], R3 ;  /* 0x0000000301007387 */ /* 0x0001e40000100800 */
[----:B0-----:R-:W-:-:S04]  /*ac50*/  IMAD R3, R2, 0x4, R3 ;  /* 0x0000000402037824 */ /* 0x001fc800078e0203 */
[C---:B------:R-:W-:Y:S01]  /*ac60*/  IMAD R29, R2.reuse, 0x4, R3 ;  /* 0x00000004021d7824 */ /* 0x040fe200078e0203 */
[----:B------:R0:W-:Y:S04]  /*ac70*/  STL [R1+0x44], R3 ;  /* 0x0000440301007387 */ /* 0x0001e80000100800 */
[----:B------:R1:W-:Y:S01]  /*ac80*/  STL [R1+0x1448], R29 ;  /* 0x0014481d01007387 */ /* 0x0003e20000100800 */
[----:B0-----:R-:W-:-:S03]  /*ac90*/  LEA R3, R2, R29, 0x2 ;  /* 0x0000001d02037211 */ /* 0x001fc600078e10ff */
[----:B-1----:R-:W0:Y:S02]  /*aca0*/  S2R R29, SR_CTAID.Y ;  /* 0x00000000001d7919 */ /* 0x002e240000002600 */
[C---:B------:R-:W-:Y:S02]  /*acb0*/  IMAD R4, R2.reuse, 0x4, R3 ;  /* 0x0000000402047824 */ /* 0x040fe400078e0203 */
[----:B------:R-:W-:Y:S02]  /*acc0*/  STL [R1+0x1458], R3 ;  /* 0x0014580301007387 */ /* 0x000fe40000100800 */
[----:B------:R-:W-:-:S05]  /*acd0*/  IMAD R5, R2, 0x4, R4 ;  /* 0x0000000402057824 */ /* 0x000fca00078e0204 */
[C---:B------:R-:W-:Y:S01]  /*ace0*/  LEA R6, R2.reuse, R5, 0x2 ;  /* 0x0000000502067211 */ /* 0x040fe200078e10ff */
[----:B------:R0:W-:Y:S04]  /*acf0*/  STL.64 [R1+0x1438], R4 ;  /* 0x0014380401007387 */ /* 0x0001e80000100a00 */
[----:B------:R-:W-:-:S04]  /*ad00*/  IMAD R7, R2, 0x4, R6 ;  /* 0x0000000402077824 */ /* 0x000fc800078e0206 */
[C---:B------:R-:W-:Y:S01]  /*ad10*/  IMAD R8, R2.reuse, 0x4, R7 ;  /* 0x0000000402087824 */ /* 0x040fe200078e0207 */
[----:B------:R1:W-:Y:S04]  /*ad20*/  STL.64 [R1+0x1440], R6 ;  /* 0x0014400601007387 */ /* 0x0003e80000100a00 */
[C---:B------:R-:W-:Y:S01]  /*ad30*/  LEA R9, R2.reuse, R8, 0x2 ;  /* 0x0000000802097211 */ /* 0x040fe200078e10ff */
[C---:B0-----:R-:W-:Y:S01]  /*ad40*/  IMAD R4, R29.reuse, c[0x0][0x1b0], RZ ;  /* 0x00006c001d047a24 */ /* 0x041fe200078e02ff */
[----:B------:R-:W0:Y:S03]  /*ad50*/  S2R R5, SR_TID.X ;  /* 0x0000000000057919 */ /* 0x000e260000002100 */
[----:B------:R-:W-:Y:S01]  /*ad60*/  IMAD R10, R2, 0x4, R9 ;  /* 0x00000004020a7824 */ /* 0x000fe200078e0209 */
[----:B------:R2:W-:Y:S01]  /*ad70*/  STL.64 [R1+0x1450], R8 ;  /* 0x0014500801007387 */ /* 0x0005e20000100a00 */
[----:B-1----:R-:W-:-:S02]  /*ad80*/  IMAD R7, R29, c[0x0][0x1a0], RZ ;  /* 0x000068001d077a24 */ /* 0x002fc400078e02ff */
[----:B------:R-:W-:Y:S02]  /*ad90*/  IMAD R11, R2, 0x4, R10 ;  /* 0x00000004020b7824 */ /* 0x000fe400078e020a */
[----:B------:R-:W-:-:S03]  /*ada0*/  IMAD.SHL.U32 R6, R7, 0x2, RZ ;  /* 0x0000000207067824 */ /* 0x000fc600078e00ff */
[----:B------:R-:W-:Y:S01]  /*adb0*/  LEA R12, R2, R11, 0x2 ;  /* 0x0000000b020c7211 */ /* 0x000fe200078e10ff */
[----:B--2---:R-:W1:Y:S01]  /*adc0*/  S2R R9, SR_TID.X ;  /* 0x0000000000097919 */ /* 0x004e620000002100 */
[----:B------:R-:W-:-:S03]  /*add0*/  IMAD.SHL.U32 R8, R4, 0x2, RZ ;  /* 0x0000000204087824 */ /* 0x000fc600078e00ff */
[----:B------:R-:W-:-:S04]  /*ade0*/  IMAD R13, R2, 0x4, R12 ;  /* 0x00000004020d7824 */ /* 0x000fc800078e020c */
[----:B------:R-:W-:-:S05]  /*adf0*/  IMAD R14, R2, 0x4, R13 ;  /* 0x00000004020e7824 */ /* 0x000fca00078e020d */
[----:B------:R-:W-:-:S05]  /*ae00*/  LEA R15, R2, R14, 0x2 ;  /* 0x0000000e020f7211 */ /* 0x000fca00078e10ff */
[----:B------:R-:W-:-:S04]  /*ae10*/  IMAD R16, R2, 0x4, R15 ;  /* 0x0000000402107824 */ /* 0x000fc800078e020f */
[C---:B------:R-:W-:Y:S02]  /*ae20*/  IMAD R17, R2.reuse, 0x4, R16 ;  /* 0x0000000402117824 */ /* 0x040fe400078e0210 */
[C---:B-1----:R-:W-:Y:S01]  /*ae30*/  IMAD.SHL.U32 R29, R9.reuse, 0x4, RZ ;  /* 0x00000004091d7824 */ /* 0x042fe200078e00ff */
[----:B------:R-:W-:Y:S02]  /*ae40*/  LOP3.LUT R9, R9, 0x1e0, RZ, 0xc0, !PT ;  /* 0x000001e009097812 */ /* 0x000fe400078ec0ff */
[----:B------:R-:W-:-:S05]  /*ae50*/  LEA R18, R2, R17, 0x2 ;  /* 0x0000001102127211 */ /* 0x000fca00078e10ff */
[----:B------:R-:W-:-:S04]  /*ae60*/  IMAD R19, R2, 0x4, R18 ;  /* 0x0000000402137824 */ /* 0x000fc800078e0212 */
[----:B------:R-:W-:-:S05]  /*ae70*/  IMAD R20, R2, 0x4, R19 ;  /* 0x0000000402147824 */ /* 0x000fca00078e0213 */
[----:B------:R-:W-:-:S05]  /*ae80*/  LEA R21, R2, R20, 0x2 ;  /* 0x0000001402157211 */ /* 0x000fca00078e10ff */
[----:B------:R-:W-:-:S04]  /*ae90*/  IMAD R22, R2, 0x4, R21 ;  /* 0x0000000402167824 */ /* 0x000fc800078e0215 */
[----:B------:R-:W-:-:S05]  /*aea0*/  IMAD R23, R2, 0x4, R22 ;  /* 0x0000000402177824 */ /* 0x000fca00078e0216 */
[C---:B------:R-:W-:Y:S01]  /*aeb0*/  LEA R24, R2.reuse, R23, 0x2 ;  /* 0x0000001702187211 */ /* 0x040fe200078e10ff */
[----:B------:R1:W-:Y:S04]  /*aec0*/  STL.64 [R1+0x13f8], R22 ;  /* 0x0013f81601007387 */ /* 0x0003e80000100a00 */
[----:B------:R-:W-:-:S04]  /*aed0*/  IMAD R25, R2, 0x4, R24 ;  /* 0x0000000402197824 */ /* 0x000fc800078e0218 */
[C---:B------:R-:W-:Y:S01]  /*aee0*/  IMAD R26, R2.reuse, 0x4, R25 ;  /* 0x00000004021a7824 */ /* 0x040fe200078e0219 */
[----:B------:R2:W-:Y:S01]  /*aef0*/  STL.64 [R1+0x13f0], R24 ;  /* 0x0013f01801007387 */ /* 0x0005e20000100a00 */
[----:B-1----:R-:W-:Y:S02]  /*af00*/  IADD3 R22, P0, P1, R27, c[0x0][0x168], R6 ;  /* 0x00005a001b167a10 */ /* 0x002fe4000791e006 */
[----:B------:R-:W-:Y:S02]  /*af10*/  LOP3.LUT R27, R29, 0x7c, RZ, 0xc0, !PT ;  /* 0x0000007c1d1b7812 */ /* 0x000fe400078ec0ff */
[----:B------:R-:W1:Y:S01]  /*af20*/  S2R R29, SR_TID.X ;  /* 0x00000000001d7919 */ /* 0x000e620000002100 */
[----:B------:R-:W-:Y:S01]  /*af30*/  SHF.R.U32.HI R23, RZ, 0x1, R9 ;  /* 0x00000001ff177819 */ /* 0x000fe20000011609 */
[----:B------:R-:W-:Y:S01]  /*af40*/  IMAD.HI R9, R7, 0x2, RZ ;  /* 0x0000000207097827 */ /* 0x000fe200078e02ff */
[----:B0-----:R-:W-:Y:S02]  /*af50*/  LOP3.LUT R6, R5, 0x7f, RZ, 0xc0, !PT ;  /* 0x0000007f05067812 */ /* 0x001fe400078ec0ff */
[----:B--2---:R-:W-:-:S03]  /*af60*/  LEA R25, R2, R26, 0x2 ;  /* 0x0000001a02197211 */ /* 0x004fc600078e10ff */
[----:B------:R-:W-:Y:S02]  /*af70*/  IMAD R6, R6, c[0x0][0x1b4], RZ ;  /* 0x00006d0006067a24 */ /* 0x000fe400078e02ff */
[----:B------:R-:W-:Y:S02]  /*af80*/  IMAD R24, R2, 0x4, R25 ;  /* 0x0000000402187824 */ /* 0x000fe400078e0219 */
[----:B------:R-:W-:Y:S02]  /*af90*/  IMAD.SHL.U32 R7, R6, 0x2, RZ ;  /* 0x0000000206077824 */ /* 0x000fe400078e00ff */
[----:B------:R-:W-:Y:S02]  /*afa0*/  IMAD R3, R2, 0x4, R24 ;  /* 0x0000000402037824 */ /* 0x000fe400078e0218 */
[----:B------:R-:W-:-:S03]  /*afb0*/  IMAD.HI R6, R6, 0x2, RZ ;  /* 0x0000000206067827 */ /* 0x000fc600078e02ff */
[----:B------:R-:W-:-:S05]  /*afc0*/  LEA R3, R2, R3, 0x2 ;  /* 0x0000000302037211 */ /* 0x000fca00078e10ff */
[----:B------:R0:W-:Y:S01]  /*afd0*/  STL [R1+0x20], R3 ;  /* 0x0000200301007387 */ /* 0x0001e20000100800 */
[----:B-1----:R-:W-:-:S04]  /*afe0*/  LOP3.LUT R29, R29, 0x1c, RZ, 0xc0, !PT ;  /* 0x0000001c1d1d7812 */ /* 0x002fc800078ec0ff */
[----:B------:R-:W-:-:S04]  /*aff0*/  LEA R27, R29, R27, 0x6 ;  /* 0x0000001b1d1b7211 */ /* 0x000fc800078e30ff */
[----:B------:R-:W-:Y:S01]  /*b000*/  LOP3.LUT R29, R27, R23, RZ, 0x3c, !PT ;  /* 0x000000171b1d7212 */ /* 0x000fe200078e3cff */
[----:B0-----:R-:W-:Y:S01]  /*b010*/  IMAD R3, R2, 0x4, R3 ;  /* 0x0000000402037824 */ /* 0x001fe200078e0203 */
[----:B------:R-:W-:Y:S02]  /*b020*/  IADD3.X R23, R28, c[0x0][0x16c], R9, P0, P1 ;  /* 0x00005b001c177a10 */ /* 0x000fe400007e2409 */
[----:B------:R-:W-:Y:S01]  /*b030*/  IADD3 R27, P0, P1, R7, c[0x0][0x170], R8 ;  /* 0x00005c00071b7a10 */ /* 0x000fe2000791e008 */
[----:B------:R-:W-:Y:S01]  /*b040*/  IMAD R3, R2, 0x4, R3 ;  /* 0x0000000402037824 */ /* 0x000fe200078e0203 */
[C---:B------:R-:W-:Y:S01]  /*b050*/  LOP3.LUT R8, R5.reuse, 0x7, RZ, 0xc0, !PT ;  /* 0x0000000705087812 */ /* 0x040fe200078ec0ff */
[----:B------:R-:W-:Y:S01]  /*b060*/  IMAD.HI R7, R4, 0x2, RZ ;  /* 0x0000000204077827 */ /* 0x000fe200078e02ff */
[----:B------:R-:W-:Y:S02]  /*b070*/  LOP3.LUT R28, R5, 0x10, RZ, 0xc0, !PT ;  /* 0x00000010051c7812 */ /* 0x000fe400078ec0ff */
[----:B------:R-:W-:Y:S01]  /*b080*/  LEA R3, R2, R3, 0x2 ;  /* 0x0000000302037211 */ /* 0x000fe200078e10ff */
[----:B------:R-:W-:Y:S01]  /*b090*/  IMAD R9, R8, 0x210, RZ ;  /* 0x0000021008097824 */ /* 0x000fe200078e02ff */
[----:B------:R-:W-:-:S03]  /*b0a0*/  SHF.L.U32 R29, R28, 0x8, RZ ;  /* 0x000000081c1d7819 */ /* 0x000fc600000006ff */
[----:B------:R0:W-:Y:S04]  /*b0b0*/  STL [R1+0x38], R3 ;  /* 0x0000380301007387 */ /* 0x0001e80000100800 */
[----:B------:R1:W-:Y:S01]  /*b0c0*/  STL.64 [R1+0x6a8], R22 ;  /* 0x0006a81601007387 */ /* 0x0003e20000100a00 */
[----:B0-----:R-:W-:-:S05]  /*b0d0*/  IMAD R3, R2, 0x4, R3 ;  /* 0x0000000402037824 */ /* 0x001fca00078e0203 */
[----:B------:R0:W-:Y:S01]  /*b0e0*/  STL [R1+0x34], R3 ;  /* 0x0000340301007387 */ /* 0x0001e20000100800 */
[----:B-1----:R-:W-:Y:S02]  /*b0f0*/  IMAD R22, R2, 0x4, R3 ;  /* 0x0000000402167824 */ /* 0x002fe400078e0203 */
[----:B------:R-:W-:Y:S02]  /*b100*/  IMAD.SHL.U32 R23, R8, 0x10, RZ ;  /* 0x0000001008177824 */ /* 0x000fe400078e00ff */
[C---:B------:R-:W-:Y:S01]  /*b110*/  IMAD R4, R2.reuse, 0x4, R22 ;  /* 0x0000000402047824 */ /* 0x040fe200078e0216 */
[----:B0-----:R-:W0:Y:S04]  /*b120*/  S2R R3, SR_TID.X ;  /* 0x0000000000037919 */ /* 0x001e280000002100 */
[----:B------:R1:W-:Y:S02]  /*b130*/  STL [R1+0x50], R4 ;  /* 0x0000500401007387 */ /* 0x0003e40000100800 */
[----:B-1----:R-:W-:-:S02]  /*b140*/  IMAD R4, R2, 0x4, R4 ;  /* 0x0000000402047824 */ /* 0x002fc400078e0204 */
[----:B------:R-:W-:-:S03]  /*b150*/  IMAD.SHL.U32 R2, R5, 0x100, RZ ;  /* 0x0000010005027824 */ /* 0x000fc600078e00ff */
[----:B------:R1:W-:Y:S02]  /*b160*/  STL [R1+0x4c], R4 ;  /* 0x00004c0401007387 */ /* 0x0003e40000100800 */
[----:B------:R-:W-:Y:S02]  /*b170*/  LOP3.LUT R2, R23, 0xf00, R2, 0xf8, !PT ;  /* 0x00000f0017027812 */ /* 0x000fe400078ef802 */
[----:B------:R-:W-:Y:S02]  /*b180*/  MOV R2, c[0x0][0x1b8] ;  /* 0x00006e0000027a02 */ /* 0x000fe40000000f00 */
[----:B0-----:R-:W-:-:S03]  /*b190*/  LOP3.LUT R28, R3, 0x1e0, RZ, 0xc0, !PT ;  /* 0x000001e0031c7812 */ /* 0x001fc600078ec0ff */
[----:B-1----:R-:W-:Y:S01]  /*b1a0*/  IMAD R4, R2, 0x4, R4 ;  /* 0x0000000402047824 */ /* 0x002fe200078e0204 */
[----:B------:R-:W-:Y:S01]  /*b1b0*/  LEA R3, R8, R28, 0x2 ;  /* 0x0000001c08037211 */ /* 0x000fe200078e10ff */
[----:B------:R-:W-:Y:S01]  /*b1c0*/  IMAD R28, R28, 0x100, R23 ;  /* 0x000001001c1c7824 */ /* 0x000fe200078e0217 */
[----:B------:R-:W-:Y:S02]  /*b1d0*/  SHF.L.U32 R2, R5, 0x1, RZ ;  /* 0x0000000105027819 */ /* 0x000fe400000006ff */
[----:B------:R0:W-:Y:S02]  /*b1e0*/  STL [R1+0x48], R4 ;  /* 0x0000480401007387 */ /* 0x0001e40000100800 */
[--C-:B------:R-:W-:Y:S02]  /*b1f0*/  LOP3.LUT R23, R23, 0x30, R2.reuse, 0x78, !PT ;  /* 0x0000003017177812 */ /* 0x100fe400078e7802 */
[--C-:B------:R-:W-:Y:S02]  /*b200*/  LOP3.LUT R23, R9, 0x10, R2.reuse, 0x78, !PT ;  /* 0x0000001009177812 */ /* 0x100fe400078e7802 */
[----:B------:R-:W-:Y:S01]  /*b210*/  LOP3.LUT R9, R28, 0x30, R2, 0x78, !PT ;  /* 0x000000301c097812 */ /* 0x000fe200078e7802 */
[----:B------:R-:W-:-:S05]  /*b220*/  IMAD.SHL.U32 R28, R8, 0x10, RZ ;  /* 0x00000010081c7824 */ /* 0x000fca00078e00ff */
[----:B------:R-:W-:Y:S01]  /*b230*/  LOP3.LUT R28, R28, 0x30, R2, 0x78, !PT ;  /* 0x000000301c1c7812 */ /* 0x000fe200078e7802 */
[----:B------:R-:W-:-:S04]  /*b240*/  IMAD.MOV.U32 R2, RZ, RZ, c[0x0][0x1b8] ;  /* 0x00006e00ff027624 */ /* 0x000fc800078e00ff */
[----:B------:R-:W-:Y:S01]  /*b250*/  IMAD.U32 R28, R3, 0x40, R28 ;  /* 0x00000040031c7824 */ /* 0x000fe200078e001c */
[C---:B0-----:R-:W-:Y:S01]  /*b260*/  LEA R4, R2.reuse, R4, 0x2 ;  /* 0x0000000402047211 */ /* 0x041fe200078e10ff */
[----:B------:R-:W2:Y:S01]  /*b270*/  LDL.LU R3, [R1+0x1458] ;  /* 0x0014580001037983 */ /* 0x000ea20000300800 */
[----:B------:R-:W-:Y:S01]  /*b280*/  LOP3.LUT R23, R23, R29, RZ, 0xfc, !PT ;  /* 0x0000001d17177212 */ /* 0x000fe200078efcff */
[----:B------:R-:W-:Y:S02]  /*b290*/  IMAD R29, R2, 0x4, R0 ;  /* 0x00000004021d7824 */ /* 0x000fe400078e0200 */
[----:B------:R0:W-:Y:S04]  /*b2a0*/  STL [R1+0x6c8], R28 ;  /* 0x0006c81c01007387 */ /* 0x0001e80000100800 */
[----:B------:R1:W-:Y:S01]  /*b2b0*/  STL [R1+0x70], R4 ;  /* 0x0000700401007387 */ /* 0x0003e20000100800 */
[----:B0-----:R-:W-:Y:S01]  /*b2c0*/  IADD3.X R28, R6, c[0x0][0x174], R7, P0, P1 ;  /* 0x00005d00061c7a10 */ /* 0x001fe200007e2407 */
[----:B------:R-:W-:Y:S01]  /*b2d0*/  IMAD R7, R8, 0x400, R9 ;  /* 0x0000040008077824 */ /* 0x000fe200078e0209 */
[----:B------:R-:W-:-:S02]  /*b2e0*/  LEA R6, P0, R0, R27, 0x1 ;  /* 0x0000001b00067211 */ /* 0x000fc400078008ff */
[----:B-1----:R-:W-:Y:S02]  /*b2f0*/  LEA R4, R2, R4, 0x2 ;  /* 0x0000000402047211 */ /* 0x002fe400078e10ff */
[----:B------:R-:W-:Y:S02]  /*b300*/  LEA.HI.X.SX32 R7, R0, R28, 0x1, P0 ;  /* 0x0000001c00077211 */ /* 0x000fe400000f0eff */
[----:B------:R-:W-:Y:S01]  /*b310*/  SHF.R.U32.HI R9, RZ, 0x7, R5 ;  /* 0x00000007ff097819 */ /* 0x000fe20000011605 */
[----:B------:R-:W-:Y:S01]  /*b320*/  STL [R1+0x6c], R4 ;  /* 0x00006c0401007387 */ /* 0x000fe20000100800 */
[C---:B------:R-:W-:Y:S02]  /*b330*/  LEA R23, R2.reuse, R4, 0x2 ;  /* 0x0000000402177211 */ /* 0x040fe400078e10ff */
[----:B------:R-:W-:Y:S01]  /*b340*/  LEA R8, P1, R29, R27, 0x1 ;  /* 0x0000001b1d087211 */ /* 0x000fe200078208ff */
[----:B------:R-:W3:Y:S01]  /*b350*/  LDL.LU R0, [R1+0x24] ;  /* 0x0000240001007983 */ /* 0x000ee20000300800 */
[----:B------:R-:W-:Y:S01]  /*b360*/  SGXT.U32 R9, R9, 0x2 ;  /* 0x000000020909781a */ /* 0x000fe20000000000 */
[----:B------:R-:W-:-:S04]  /*b370*/  IMAD R29, R2, 0x4, R29 ;  /* 0x00000004021d7824 */ /* 0x000fc800078e021d */
[----:B------:R-:W-:Y:S01]  /*b380*/  IMAD R9, R9, c[0x0][0x1b8], RZ ;  /* 0x00006e0009097a24 */ /* 0x000fe200078e02ff */
[----:B------:R-:W-:Y:S03]  /*b390*/  STL [R1+0x68], R23 ;  /* 0x0000681701007387 */ /* 0x000fe60000100800 */
[----:B------:R-:W-:Y:S01]  /*b3a0*/  IMAD R9, R2, 0x4, R9 ;  /* 0x0000000402097824 */ /* 0x000fe200078e0209 */
[----:B------:R0:W-:Y:S04]  /*b3b0*/  STL.64 [R1+0x1310], R6 ;  /* 0x0013100601007387 */ /* 0x0001e80000100a00 */
[----:B------:R-:W-:Y:S02]  /*b3c0*/  LEA.HI.X.SX32 R9, R9, R28, 0x1, P1 ;  /* 0x0000001c09097211 */ /* 0x000fe400008f0eff */
[----:B0-----:R-:W-:-:S03]  /*b3d0*/  LEA R6, P0, R29, R27, 0x1 ;  /* 0x0000001b1d067211 */ /* 0x001fc600078008ff */
[----:B------:R0:W-:Y:S01]  /*b3e0*/  STL.64 [R1+0x1308], R8 ;  /* 0x0013080801007387 */ /* 0x0001e20000100a00 */
[----:B------:R-:W-:Y:S01]  /*b3f0*/  LEA.HI.X.SX32 R7, R29, R28, 0x1, P0 ;  /* 0x0000001c1d077211 */ /* 0x000fe200000f0eff */
[----:B------:R-:W-:Y:S02]  /*b400*/  IMAD R23, R2, 0x4, R23 ;  /* 0x0000000402177824 */ /* 0x000fe400078e0217 */
[----:B0-----:R-:W4:Y:S04]  /*b410*/  LDL.LU.64 R8, [R1+0x1450] ;  /* 0x0014500001087983 */ /* 0x001f280000300a00 */
[----:B------:R-:W5:Y:S04]  /*b420*/  LDL.LU R29, [R1+0x1448] ;  /* 0x00144800011d7983 */ /* 0x000f680000300800 */
[----:B------:R0:W-:Y:S04]  /*b430*/  STL.64 [R1+0x1300], R6 ;  /* 0x0013000601007387 */ /* 0x0001e80000100a00 */
[----:B0-----:R-:W2:Y:S01]  /*b440*/  LDL.LU.64 R6, [R1+0x1440] ;  /* 0x0014400001067983 */ /* 0x001ea20000300a00 */
[----:B---3--:R-:W-:-:S04]  /*b450*/  LEA R4, P2, R0, R27, 0x1 ;  /* 0x0000001b00047211 */ /* 0x008fc800078408ff */
[----:B------:R-:W-:-:S05]  /*b460*/  LEA.HI.X.SX32 R5, R0, R28, 0x1, P2 ;  /* 0x0000001c00057211 */ /* 0x000fca00010f0eff */
[----:B------:R0:W-:Y:S04]  /*b470*/  STL.64 [R1+0x12f8], R4 ;  /* 0x0012f80401007387 */ /* 0x0001e80000100a00 */
[----:B0-----:R-:W3:Y:S04]  /*b480*/  LDL.LU.64 R4, [R1+0x1438] ;  /* 0x0014380001047983 */ /* 0x001ee80000300a00 */
[----:B------:R-:W-:Y:S04]  /*b490*/  STL [R1+0x74], R23 ;  /* 0x0000741701007387 */ /* 0x000fe80000100800 */
[----:B------:R-:W-:Y:S04]  /*b4a0*/  STL.64 [R1+0x1430], R12 ;  /* 0x0014300c01007387 */ /* 0x000fe80000100a00 */
[----:B------:R-:W-:Y:S04]  /*b4b0*/  STL.64 [R1+0x1428], R14 ;  /* 0x0014280e01007387 */ /* 0x000fe80000100a00 */
[----:B------:R0:W-:Y:S04]  /*b4c0*/  STL.64 [R1+0x1420], R16 ;  /* 0x0014201001007387 */ /* 0x0001e80000100a00 */
[----:B0-----:R-:W2:Y:S04]  /*b4d0*/  LDL.LU R16, [R1] ;  /* 0x0000000001107983 */ /* 0x001ea80000300800 */
[----:B------:R-:W3:Y:S01]  /*b4e0*/  LDL.LU R17, [R1+0x44] ;  /* 0x0000440001117983 */ /* 0x000ee20000300800 */
[----:B------:R-:W-:-:S03]  /*b4f0*/  LEA R0, R2, R23, 0x2 ;  /* 0x0000001702007211 */ /* 0x000fc600078e10ff */
[----:B------:R2:W-:Y:S01]  /*b500*/  STL.64 [R1+0x1418], R18 ;  /* 0x0014181201007387 */ /* 0x0005e20000100a00 */
[----:B-----5:R-:W-:Y:S01]  /*b510*/  LEA R12, P2, R29, R27, 0x1 ;  /* 0x0000001b1d0c7211 */ /* 0x020fe200078408ff */
[----:B------:R-:W-:-:S03]  /*b520*/  IMAD R23, R2, 0x4, R0 ;  /* 0x0000000402177824 */ /* 0x000fc600078e0200 */
[-C--:B------:R-:W-:Y:S01]  /*b530*/  LEA.HI.X.SX32 R13, R29, R28.reuse, 0x1, P2 ;  /* 0x0000001c1d0d7211 */ /* 0x080fe200010f0eff */
[----:B------:R0:W-:Y:S01]  /*b540*/  STL.64 [R1+0x1410], R24 ;  /* 0x0014101801007387 */ /* 0x0001e20000100a00 */
[CC--:B--2---:R-:W-:Y:S02]  /*b550*/  LEA R18, P0, R16.reuse, R27.reuse, 0x1 ;  /* 0x0000001b10127211 */ /* 0x0c4fe400078008ff */
[C---:B---3--:R-:W-:Y:S02]  /*b560*/  LEA R14, P1, R17.reuse, R27, 0x1 ;  /* 0x0000001b110e7211 */ /* 0x048fe400078208ff */
[-C--:B------:R-:W-:Y:S01]  /*b570*/  LEA.HI.X.SX32 R19, R16, R28.reuse, 0x1, P0 ;  /* 0x0000001c10137211 */ /* 0x080fe200000f0eff */
[----:B------:R-:W-:Y:S01]  /*b580*/  IMAD R16, R2, 0x4, R23 ;  /* 0x0000000402107824 */ /* 0x000fe200078e0217 */
[----:B------:R-:W-:-:S03]  /*b590*/  LEA.HI.X.SX32 R15, R17, R28, 0x1, P1 ;  /* 0x0000001c110f7211 */ /* 0x000fc600008f0eff */
[----:B------:R1:W-:Y:S01]  /*b5a0*/  STL.64 [R1+0x12f0], R18 ;  /* 0x0012f01201007387 */ /* 0x0003e20000100a00 */
[----:B0-----:R-:W-:-:S03]  /*b5b0*/  LEA R24, P1, R4, R27, 0x1 ;  /* 0x0000001b04187211 */ /* 0x001fc600078208ff */
[----:B------:R0:W-:Y:S04]  /*b5c0*/  STL.64 [R1+0x12e0], R12 ;  /* 0x0012e00c01007387 */ /* 0x0001e80000100a00 */
[----:B------:R2:W-:Y:S01]  /*b5d0*/  STL.64 [R1+0x12e8], R14 ;  /* 0x0012e80e01007387 */ /* 0x0005e20000100a00 */
[----:B------:R-:W-:Y:S02]  /*b5e0*/  LEA.HI.X.SX32 R25, R4, R28, 0x1, P1 ;  /* 0x0000001c04197211 */ /* 0x000fe400008f0eff */
[-C--:B-1----:R-:W-:Y:S02]  /*b5f0*/  LEA R18, P2, R5, R27.reuse, 0x1 ;  /* 0x0000001b05127211 */ /* 0x082fe400078408ff */
[----:B0-----:R-:W-:Y:S02]  /*b600*/  LEA R12, P0, R3, R27, 0x1 ;  /* 0x0000001b030c7211 */ /* 0x001fe400078008ff */
[----:B--2---:R-:W-:-:S02]  /*b610*/  LEA R14, R2, R16, 0x2 ;  /* 0x00000010020e7211 */ /* 0x004fc400078e10ff */
[-C--:B------:R-:W-:Y:S02]  /*b620*/  LEA.HI.X.SX32 R13, R3, R28.reuse, 0x1, P0 ;  /* 0x0000001c030d7211 */ /* 0x080fe400000f0eff */
[-C--:B------:R-:W-:Y:S01]  /*b630*/  LEA.HI.X.SX32 R19, R5, R28.reuse, 0x1, P2 ;  /* 0x0000001c05137211 */ /* 0x080fe200010f0eff */
[----:B------:R-:W-:Y:S01]  /*b640*/  IMAD.MOV.U32 R5, RZ, RZ, R14 ;  /* 0x000000ffff057224 */ /* 0x000fe200078e000e */
[----:B------:R-:W-:Y:S01]  /*b650*/  LEA R14, P0, R6, R27, 0x1 ;  /* 0x0000001b060e7211 */ /* 0x000fe200078008ff */
[----:B------:R0:W-:Y:S02]  /*b660*/  STL.64 [R1+0x12d8], R12 ;  /* 0x0012d80c01007387 */ /* 0x0001e40000100a00 */
[----:B------:R-:W-:Y:S01]  /*b670*/  IMAD R3, R2, 0x4, R5 ;  /* 0x0000000402037824 */ /* 0x000fe200078e0205 */
[----:B------:R-:W-:Y:S01]  /*b680*/  LEA.HI.X.SX32 R15, R6, R28, 0x1, P0 ;  /* 0x0000001c060f7211 */ /* 0x000fe200000f0eff */
[----:B0-----:R-:W2:Y:S04]  /*b690*/  LDL.LU.64 R12, [R1+0x1430] ;  /* 0x00143000010c7983 */ /* 0x001ea80000300a00 */
[----:B------:R0:W-:Y:S04]  /*b6a0*/  STL.64 [R1+0x12d0], R24 ;  /* 0x0012d01801007387 */ /* 0x0001e80000100a00 */
[----:B------:R4:W-:Y:S01]  /*b6b0*/  STL.64 [R1+0x12c8], R18 ;  /* 0x0012c81201007387 */ /* 0x0009e20000100a00 */
[----:B------:R-:W-:-:S03]  /*b6c0*/  LEA R3, R2, R3, 0x2 ;  /* 0x0000000302037211 */ /* 0x000fc600078e10ff */
[----:B------:R1:W-:Y:S01]  /*b6d0*/  STL.64 [R1+0x12c0], R14 ;  /* 0x0012c00e01007387 */ /* 0x0003e20000100a00 */
[-C--:B0-----:R-:W-:Y:S02]  /*b6e0*/  LEA R24, P1, R7, R27.reuse, 0x1 ;  /* 0x0000001b07187211 */ /* 0x081fe400078208ff */
[----:B----4-:R-:W-:-:S04]  /*b6f0*/  LEA R18, P2, R8, R27, 0x1 ;  /* 0x0000001b08127211 */ /* 0x010fc800078408ff */
[-C--:B------:R-:W-:Y:S01]  /*b700*/  LEA.HI.X.SX32 R19, R8, R28.reuse, 0x1, P2 ;  /* 0x0000001c08137211 */ /* 0x080fe200010f0eff */
[----:B------:R-:W-:Y:S01]  /*b710*/  IMAD.MOV.U32 R8, RZ, RZ, R16 ;  /* 0x000000ffff087224 */ /* 0x000fe200078e0010 */
[-C--:B------:R-:W-:Y:S01]  /*b720*/  LEA R16, P0, R9, R27.reuse, 0x1 ;  /* 0x0000001b09107211 */ /* 0x080fe200078008ff */
[----:B-1----:R-:W3:Y:S01]  /*b730*/  LDL.LU.64 R14, [R1+0x1428] ;  /* 0x00142800010e7983 */ /* 0x002ee20000300a00 */
[----:B------:R-:W-:Y:S02]  /*b740*/  LEA.HI.X.SX32 R25, R7, R28, 0x1, P1 ;  /* 0x0000001c07197211 */ /* 0x000fe400008f0eff */
[----:B------:R-:W-:Y:S01]  /*b750*/  MOV R4, R0 ;  /* 0x0000000000047202 */ /* 0x000fe20000000f00 */
[----:B------:R-:W-:Y:S01]  /*b760*/  IMAD R0, R2, 0x4, R3 ;  /* 0x0000000402007824 */ /* 0x000fe200078e0203 */
[----:B------:R-:W-:Y:S01]  /*b770*/  LEA.HI.X.SX32 R17, R9, R28, 0x1, P0 ;  /* 0x0000001c09117211 */ /* 0x000fe200000f0eff */
[----:B------:R-:W-:Y:S04]  /*b780*/  STL.64 [R1+0x12b8], R24 ;  /* 0x0012b81801007387 */ /* 0x000fe80000100a00 */
[----:B------:R-:W-:Y:S04]  /*b790*/  STL.64 [R1+0x12b0], R18 ;  /* 0x0012b01201007387 */ /* 0x000fe80000100a00 */
[----:B------:R-:W-:Y:S04]  /*b7a0*/  STL [R1+0x40], R0 ;  /* 0x0000400001007387 */ /* 0x000fe80000100800 */
[----:B------:R0:W-:Y:S04]  /*b7b0*/  STL.64 [R1+0x12a8], R16 ;  /* 0x0012a81001007387 */ /* 0x0001e80000100a00 */
[----:B0-----:R-:W4:Y:S01]  /*b7c0*/  LDL.LU.64 R16, [R1+0x1420] ;  /* 0x0014200001107983 */ /* 0x001f220000300a00 */
[----:B------:R-:W-:-:S02]  /*b7d0*/  LEA R18, P1, R10, R27, 0x1 ;  /* 0x0000001b0a127211 */ /* 0x000fc400078208ff */
[C---:B------:R-:W-:Y:S02]  /*b7e0*/  LEA R24, P2, R11.reuse, R27, 0x1 ;  /* 0x0000001b0b187211 */ /* 0x040fe400078408ff */
[-C--:B------:R-:W-:Y:S02]  /*b7f0*/  LEA.HI.X.SX32 R19, R10, R28.reuse, 0x1, P1 ;  /* 0x0000001c0a137211 */ /* 0x080fe400008f0eff */
[----:B------:R-:W-:-:S03]  /*b800*/  LEA.HI.X.SX32 R25, R11, R28, 0x1, P2 ;  /* 0x0000001c0b197211 */ /* 0x000fc600010f0eff */
[----:B------:R0:W-:Y:S01]  /*b810*/  STL.64 [R1+0x12a0], R18 ;  /* 0x0012a01201007387 */ /* 0x0001e20000100a00 */
[----:B------:R-:W-:-:S03]  /*b820*/  IMAD.MOV.U32 R29, RZ, RZ, R22 ;  /* 0x000000ffff1d7224 */ /* 0x000fc600078e0016 */
[----:B0-----:R-:W5:Y:S04]  /*b830*/  LDL.LU.64 R18, [R1+0x1418] ;  /* 0x0014180001127983 */ /* 0x001f680000300a00 */
[----:B------:R0:W-:Y:S01]  /*b840*/  STL.64 [R1+0x1298], R24 ;  /* 0x0012981801007387 */ /* 0x0001e20000100a00 */
[----:B------:R-:W-:-:S03]  /*b850*/  IMAD.MOV.U32 R6, RZ, RZ, R23 ;  /* 0x000000ffff067224 */ /* 0x000fc600078e0017 */
[----:B0-----:R-:W5:Y:S04]  /*b860*/  LDL.LU.64 R24, [R1+0x1410] ;  /* 0x0014100001187983 */ /* 0x001f680000300a00 */
[----:B------:R2:W-:Y:S02]  /*b870*/  STL.64 [R1+0x1408], R20 ;  /* 0x0014081401007387 */ /* 0x0005e40000100a00 */
[CC--:B--2---:R-:W-:Y:S02]  /*b880*/  LEA R20, P0, R12.reuse, R27.reuse, 0x1 ;  /* 0x0000001b0c147211 */ /* 0x0c4fe400078008ff */
[----:B------:R-:W-:Y:S02]  /*b890*/  LEA R22, P1, R13, R27, 0x1 ;  /* 0x0000001b0d167211 */ /* 0x000fe400078208ff */
[----:B------:R-:W-:-:S02]  /*b8a0*/  LEA.HI.X.SX32 R21, R12, R28, 0x1, P0 ;  /* 0x0000001c0c157211 */ /* 0x000fc400000f0eff */
[----:B------:R-:W-:-:S03]  /*b8b0*/  LEA.HI.X.SX32 R23, R13, R28, 0x1, P1 ;  /* 0x0000001c0d177211 */ /* 0x000fc600008f0eff */
[----:B------:R0:W-:Y:S04]  /*b8c0*/  STL.64 [R1+0x1290], R20 ;  /* 0x0012901401007387 */ /* 0x0001e80000100a00 */
[----:B0-----:R-:W2:Y:S01]  /*b8d0*/  LDL.LU.64 R20, [R1+0x1408] ;  /* 0x0014080001147983 */ /* 0x001ea20000300a00 */
[----:B---3--:R-:W-:-:S04]  /*b8e0*/  LEA R10, P2, R14, R27, 0x1 ;  /* 0x0000001b0e0a7211 */ /* 0x008fc800078408ff */
[----:B------:R-:W-:-:S05]  /*b8f0*/  LEA.HI.X.SX32 R11, R14, R28, 0x1, P2 ;  /* 0x0000001c0e0b7211 */ /* 0x000fca00010f0eff */
[----:B------:R0:W-:Y:S04]  /*b900*/  STL.64 [R1+0x1280], R10 ;  /* 0x0012800a01007387 */ /* 0x0001e80000100a00 */
[----:B------:R1:W-:Y:S01]  /*b910*/  STL.64 [R1+0x1288], R22 ;  /* 0x0012881601007387 */ /* 0x0003e20000100a00 */
[----:B0-----:R-:W-:-:S04]  /*b920*/  LEA R10, P0, R15, R27, 0x1 ;  /* 0x0000001b0f0a7211 */ /* 0x001fc800078008ff */
[----:B------:R-:W-:Y:S02]  /*b930*/  LEA.HI.X.SX32 R11, R15, R28, 0x1, P0 ;  /* 0x0000001c0f0b7211 */ /* 0x000fe400000f0eff */
[----:B----4-:R-:W-:-:S05]  /*b940*/  LEA R12, P1, R16, R27, 0x1 ;  /* 0x0000001b100c7211 */ /* 0x010fca00078208ff */
[----:B------:R-:W-:Y:S04]  /*b950*/  STL [R1+0x1270], R12 ;  /* 0x0012700c01007387 */ /* 0x000fe80000100800 */
[----:B------:R0:W3:Y:S01]  /*b960*/  LDL.64 R14, [R1+0x1270] ;  /* 0x00127000010e7983 */ /* 0x0000e20000100a00 */
[----:B------:R-:W-:-:S05]  /*b970*/  IMAD R0, R2, 0x4, R0 ;  /* 0x0000000402007824 */ /* 0x000fca00078e0200 */
[----:B------:R-:W-:-:S05]  /*b980*/  MOV R9, R0 ;  /* 0x0000000000097202 */ /* 0x000fca0000000f00 */
[----:B------:R-:W-:-:S05]  /*b990*/  IMAD R0, R2, 0x4, R9 ;  /* 0x0000000402007824 */ /* 0x000fca00078e0209 */
[----:B------:R-:W-:Y:S01]  /*b9a0*/  LEA R0, R2, R0, 0x2 ;  /* 0x0000000002007211 */ /* 0x000fe200078e10ff */
[----:B------:R4:W-:Y:S01]  /*b9b0*/  STL.64 [R1+0x1278], R10 ;  /* 0x0012780a01007387 */ /* 0x0009e20000100a00 */
[----:B-1----:R-:W-:-:S03]  /*b9c0*/  LEA R22, P2, R17, R27, 0x1 ;  /* 0x0000001b11167211 */ /* 0x002fc600078408ff */
[----:B------:R-:W-:Y:S01]  /*b9d0*/  IMAD R0, R2, 0x4, R0 ;  /* 0x0000000402007824 */ /* 0x000fe200078e0200 */
[----:B------:R-:W-:-:S03]  /*b9e0*/  LEA.HI.X.SX32 R23, R17, R28, 0x1, P2 ;  /* 0x0000001c11177211 */ /* 0x000fc600010f0eff */
[----:B------:R-:W-:Y:S02]  /*b9f0*/  IMAD R0, R2, 0x4, R0 ;  /* 0x0000000402007824 */ /* 0x000fe400078e0200 */
[----:B----4-:R-:W-:Y:S01]  /*ba00*/  IMAD.MOV.U32 R11, RZ, RZ, R8 ;  /* 0x000000ffff0b7224 */ /* 0x010fe200078e0008 */
[----:B-----5:R-:W-:-:S04]  /*ba10*/  LEA R10, P0, R18, R27, 0x1 ;  /* 0x0000001b120a7211 */ /* 0x020fc800078008ff */
[----:B------:R1:W-:Y:S01]  /*ba20*/  STL [R1+0x1400], R11 ;  /* 0x0014000b01007387 */ /* 0x0003e20000100800 */
[----:B------:R-:W-:-:S03]  /*ba30*/  IMAD.MOV.U32 R8, RZ, RZ, R6 ;  /* 0x000000ffff087224 */ /* 0x000fc600078e0006 */
[----:B------:R-:W-:Y:S01]  /*ba40*/  STL [R1+0x24], R0 ;  /* 0x0000240001007387 */ /* 0x000fe20000100800 */
[----:B------:R-:W-:Y:S01]  /*ba50*/  IMAD R6, R2, 0x4, R0 ;  /* 0x0000000402067824 */ /* 0x000fe200078e0200 */
[-C--:B-1----:R-:W-:Y:S02]  /*ba60*/  LEA.HI.X.SX32 R11, R18, R28.reuse, 0x1, P0 ;  /* 0x0000001c120b7211 */ /* 0x082fe400000f0eff */
[----:B---3--:R-:W-:-:S05]  /*ba70*/  LEA.HI.X.SX32 R15, R16, R28, 0x1, P1 ;  /* 0x0000001c100f7211 */ /* 0x008fca00008f0eff */
[----:B------:R-:W-:Y:S04]  /*ba80*/  STL [R1+0x1274], R15 ;  /* 0x0012740f01007387 */ /* 0x000fe80000100800 */
[----:B------:R1:W-:Y:S04]  /*ba90*/  STL.64 [R1+0x1268], R22 ;  /* 0x0012681601007387 */ /* 0x0003e80000100a00 */
[----:B------:R-:W-:Y:S01]  /*baa0*/  STL [R1+0x4], R6 ;  /* 0x0000040601007387 */ /* 0x000fe20000100800 */
[----:B-1----:R-:W-:-:S03]  /*bab0*/  LEA R22, P1, R19, R27, 0x1 ;  /* 0x0000001b13167211 */ /* 0x002fc600078208ff */
[----:B------:R1:W-:Y:S01]  /*bac0*/  STL.64 [R1+0x1260], R10 ;  /* 0x0012600a01007387 */ /* 0x0003e20000100a00 */
[----:B------:R-:W-:-:S03]  /*bad0*/  LEA.HI.X.SX32 R23, R19, R28, 0x1, P1 ;  /* 0x0000001c13177211 */ /* 0x000fc600008f0eff */
[----:B-1----:R-:W3:Y:S04]  /*bae0*/  LDL.LU R11, [R1+0x1400] ;  /* 0x00140000010b7983 */ /* 0x002ee80000300800 */
[----:B------:R1:W-:Y:S04]  /*baf0*/  STL.64 [R1+0x1258], R22 ;  /* 0x0012581601007387 */ /* 0x0003e80000100a00 */
[----:B-1----:R-:W4:Y:S01]  /*bb00*/  LDL.LU.64 R22, [R1+0x13f8] ;  /* 0x0013f80001167983 */ /* 0x002f220000300a00 */
[C---:B------:R-:W-:Y:S01]  /*bb10*/  IMAD R0, R2.reuse, 0x4, R24 ;  /* 0x0000000402007824 */ /* 0x040fe200078e0218 */
[----:B------:R-:W-:-:S02]  /*bb20*/  LEA R7, R2, R5, 0x2 ;  /* 0x0000000502077211 */ /* 0x000fc400078e10ff */
[----:B------:R-:W-:Y:S01]  /*bb30*/  MOV R13, R5 ;  /* 0x00000005000d7202 */ /* 0x000fe20000000f00 */
[C---:B------:R-:W-:Y:S01]  /*bb40*/  IMAD R5, R2.reuse, 0x4, R24 ;  /* 0x0000000402057824 */ /* 0x040fe200078e0218 */
[----:B------:R-:W-:Y:S02]  /*bb50*/  LEA R0, R2, R0, 0x2 ;  /* 0x0000000002007211 */ /* 0x000fe400078e10ff */
[----:B--2---:R-:W-:Y:S02]  /*bb60*/  LEA R14, P2, R20, R27, 0x1 ;  /* 0x0000001b140e7211 */ /* 0x004fe400078408ff */
[C---:B------:R-:W-:Y:S01]  /*bb70*/  LEA R5, R2.reuse, R5, 0x2 ;  /* 0x0000000502057211 */ /* 0x040fe200078e10ff */
[----:B------:R-:W-:Y:S01]  /*bb80*/  IMAD R0, R2, 0x4, R0 ;  /* 0x0000000402007824 */ /* 0x000fe200078e0200 */
[----:B------:R-:W-:-:S03]  /*bb90*/  LEA.HI.X.SX32 R15, R20, R28, 0x1, P2 ;  /* 0x0000001c140f7211 */ /* 0x000fc600010f0eff */
[C---:B------:R-:W-:Y:S01]  /*bba0*/  IMAD R0, R2.reuse, 0x4, R0 ;  /* 0x0000000402007824 */ /* 0x040fe200078e0200 */
[C---:B------:R-:W-:Y:S01]  /*bbb0*/  LEA R12, R2.reuse, R6, 0x2 ;  /* 0x00000006020c7211 */ /* 0x040fe200078e10ff */
[C---:B------:R-:W-:Y:S01]  /*bbc0*/  IMAD R5, R2.reuse, 0x4, R5 ;  /* 0x0000000402057824 */ /* 0x040fe200078e0205 */
[-C--:B------:R-:W-:Y:S01]  /*bbd0*/  MOV R19, R24.reuse ;  /* 0x0000001800137202 */ /* 0x080fe20000000f00 */
[----:B------:R-:W-:Y:S01]  /*bbe0*/  IMAD.MOV.U32 R6, RZ, RZ, R0 ;  /* 0x000000ffff067224 */ /* 0x000fe200078e0000 */
[C---:B------:R-:W-:Y:S01]  /*bbf0*/  LEA R0, R2.reuse, R24, 0x2 ;  /* 0x0000001802007211 */ /* 0x040fe200078e10ff */
[----:B------:R-:W-:Y:S01]  /*bc00*/  IMAD.MOV.U32 R10, RZ, RZ, R5 ;  /* 0x000000ffff0a7224 */ /* 0x000fe200078e0005 */
[----:B------:R-:W-:Y:S01]  /*bc10*/  LEA R24, P0, R21, R27, 0x1 ;  /* 0x0000001b15187211 */ /* 0x000fe200078008ff */
[----:B------:R-:W-:Y:S01]  /*bc20*/  IMAD.MOV.U32 R5, RZ, RZ, R29 ;  /* 0x000000ffff057224 */ /* 0x000fe200078e001d */
[----:B------:R-:W-:Y:S01]  /*bc30*/  STL.64 [R1+0x1250], R14 ;  /* 0x0012500e01007387 */ /* 0x000fe20000100a00 */
[----:B------:R-:W-:-:S03]  /*bc40*/  IMAD R29, R2, 0x4, R12 ;  /* 0x00000004021d7824 */ /* 0x000fc600078e020c */
[----:B------:R1:W-:Y:S02]  /*bc50*/  STL [R1+0x13e8], R12 ;  /* 0x0013e80c01007387 */ /* 0x0003e40000100800 */
[----:B-1----:R-:W-:Y:S01]  /*bc60*/  IMAD.MOV.U32 R12, RZ, RZ, R25 ;  /* 0x000000ffff0c7224 */ /* 0x002fe200078e0019 */
[----:B------:R-:W-:Y:S02]  /*bc70*/  LEA.HI.X.SX32 R25, R21, R28, 0x1, P0 ;  /* 0x0000001c15197211 */ /* 0x000fe400000f0eff */
[----:B----4-:R-:W-:-:S05]  /*bc80*/  LEA R16, P1, R22, R27, 0x1 ;  /* 0x0000001b16107211 */ /* 0x010fca00078208ff */
[----:B------:R-:W-:Y:S04]  /*bc90*/  STL [R1+0x1240], R16 ;  /* 0x0012401001007387 */ /* 0x000fe80000100800 */
[----:B------:R-:W-:Y:S04]  /*bca0*/  STL [R1+0x13d8], R29 ;  /* 0x0013d81d01007387 */ /* 0x000fe80000100800 */
[----:B------:R1:W-:Y:S04]  /*bcb0*/  STL.64 [R1+0x1248], R24 ;  /* 0x0012481801007387 */ /* 0x0003e80000100a00 */
[----:B-1----:R-:W2:Y:S04]  /*bcc0*/  LDL.LU.64 R24, [R1+0x13f0] ;  /* 0x0013f00001187983 */ /* 0x002ea80000300a00 */
[----:B------:R0:W4:Y:S01]  /*bcd0*/  LDL.64 R20, [R1+0x1240] ;  /* 0x0012400001147983 */ /* 0x0001220000100a00 */
[----:B------:R-:W-:Y:S01]  /*bce0*/  LEA R16, P2, R23, R27, 0x1 ;  /* 0x0000001b17107211 */ /* 0x000fe200078408ff */
[----:B------:R-:W-:Y:S01]  /*bcf0*/  IMAD.MOV.U32 R15, RZ, RZ, R0 ;  /* 0x000000ffff0f7224 */ /* 0x000fe200078e0000 */
[----:B------:R-:W-:-:S02]  /*bd00*/  LEA R0, R2, R29, 0x2 ;  /* 0x0000001d02007211 */ /* 0x000fc400078e10ff */
[----:B------:R-:W-:Y:S01]  /*bd10*/  LEA.HI.X.SX32 R17, R23, R28, 0x1, P2 ;  /* 0x0000001c17117211 */ /* 0x000fe200010f0eff */
[----:B------:R-:W-:Y:S01]  /*bd20*/  IMAD.MOV.U32 R14, RZ, RZ, R4 ;  /* 0x000000ffff0e7224 */ /* 0x000fe200078e0004 */
[----:B------:R-:W-:Y:S01]  /*bd30*/  LEA R4, R2, R0, 0x2 ;  /* 0x0000000002047211 */ /* 0x000fe200078e10ff */
[----:B------:R-:W-:-:S04]  /*bd40*/  IMAD.MOV.U32 R18, RZ, RZ, R3 ;  /* 0x000000ffff127224 */ /* 0x000fc800078e0003 */
[----:B------:R-:W-:Y:S01]  /*bd50*/  IMAD R3, R2, 0x4, R4 ;  /* 0x0000000402037824 */ /* 0x000fe200078e0204 */
[-C--:B----4-:R-:W-:Y:S02]  /*bd60*/  LEA.HI.X.SX32 R21, R22, R28.reuse, 0x1, P1 ;  /* 0x0000001c16157211 */ /* 0x090fe400008f0eff */
[CC--:B--2---:R-:W-:Y:S02]  /*bd70*/  LEA R22, P0, R24.reuse, R27.reuse, 0x1 ;  /* 0x0000001b18167211 */ /* 0x0c4fe400078008ff */
[----:B------:R-:W-:Y:S01]  /*bd80*/  LEA R20, P1, R25, R27, 0x1 ;  /* 0x0000001b19147211 */ /* 0x000fe200078208ff */
[----:B------:R1:W-:Y:S01]  /*bd90*/  STL [R1+0x1244], R21 ;  /* 0x0012441501007387 */ /* 0x0003e20000100800 */
[----:B------:R-:W-:-:S03]  /*bda0*/  LEA.HI.X.SX32 R23, R24, R28, 0x1, P0 ;  /* 0x0000001c18177211 */ /* 0x000fc600000f0eff */
[----:B------:R2:W-:Y:S01]  /*bdb0*/  STL.64 [R1+0x1238], R16 ;  /* 0x0012381001007387 */ /* 0x0005e20000100a00 */
[-C--:B-1----:R-:W-:Y:S01]  /*bdc0*/  LEA.HI.X.SX32 R21, R25, R28.reuse, 0x1, P1 ;  /* 0x0000001c19157211 */ /* 0x082fe200008f0eff */
[----:B------:R-:W-:Y:S01]  /*bdd0*/  IMAD.MOV.U32 R25, RZ, RZ, R5 ;  /* 0x000000ffff197224 */ /* 0x000fe200078e0005 */
[C---:B--2---:R-:W-:Y:S01]  /*bde0*/  LEA R16, P2, R26.reuse, R27, 0x1 ;  /* 0x0000001b1a107211 */ /* 0x044fe200078408ff */
[----:B------:R-:W-:Y:S03]  /*bdf0*/  STL.64 [R1+0x1230], R22 ;  /* 0x0012301601007387 */ /* 0x000fe60000100a00 */
[----:B------:R-:W-:Y:S01]  /*be00*/  LEA.HI.X.SX32 R17, R26, R28, 0x1, P2 ;  /* 0x0000001c1a117211 */ /* 0x000fe200010f0eff */
[----:B------:R-:W-:Y:S01]  /*be10*/  STL.64 [R1+0x1228], R20 ;  /* 0x0012281401007387 */ /* 0x000fe20000100a00 */
[----:B------:R-:W-:-:S03]  /*be20*/  IMAD R5, R2, 0x4, R3 ;  /* 0x0000000402057824 */ /* 0x000fc600078e0203 */
[----:B------:R-:W-:Y:S04]  /*be30*/  STL [R1+0x13ec], R25 ;  /* 0x0013ec1901007387 */ /* 0x000fe80000100800 */
[----:B------:R-:W-:Y:S04]  /*be40*/  STL.64 [R1+0x1220], R16 ;  /* 0x0012201001007387 */ /* 0x000fe80000100a00 */
[----:B------:R1:W-:Y:S04]  /*be50*/  STL [R1+0x13b8], R3 ;  /* 0x0013b80301007387 */ /* 0x0003e80000100800 */
[----:B-1----:R-:W2:Y:S01]  /*be60*/  LDL.LU R3, [R1+0x20] ;  /* 0x0000200001037983 */ /* 0x002ea20000300800 */
[----:B------:R-:W-:Y:S01]  /*be70*/  IMAD.MOV.U32 R23, RZ, RZ, R10 ;  /* 0x000000ffff177224 */ /* 0x000fe200078e000a */
[----:B------:R-:W-:-:S02]  /*be80*/  MOV R10, R6 ;  /* 0x00000006000a7202 */ /* 0x000fc40000000f00 */
[----:B------:R1:W-:Y:S01]  /*be90*/  STL.64 [R1+0x13c0], R4 ;  /* 0x0013c00401007387 */ /* 0x0003e20000100a00 */
[----:B------:R-:W-:-:S03]  /*bea0*/  LEA R6, R2, R5, 0x2 ;  /* 0x0000000502067211 */ /* 0x000fc600078e10ff */
[----:B-1----:R-:W4:Y:S04]  /*beb0*/  LDL.LU R4, [R1+0x38] ;  /* 0x0000380001047983 */ /* 0x002f280000300800 */
[----:B------:R-:W5:Y:S01]  /*bec0*/  LDL.LU R5, [R1+0x34] ;  /* 0x0000340001057983 */ /* 0x000f620000300800 */
[CC--:B------:R-:W-:Y:S02]  /*bed0*/  LEA R24, P0, R12.reuse, R27.reuse, 0x1 ;  /* 0x0000001b0c187211 */ /* 0x0c0fe400078008ff */
[-C--:B------:R-:W-:Y:S02]  /*bee0*/  LEA R20, P1, R19, R27.reuse, 0x1 ;  /* 0x0000001b13147211 */ /* 0x080fe400078208ff */
[----:B------:R-:W-:Y:S02]  /*bef0*/  LEA R16, P2, R15, R27, 0x1 ;  /* 0x0000001b0f107211 */ /* 0x000fe400078408ff */
[----:B------:R-:W-:-:S02]  /*bf00*/  LEA.HI.X.SX32 R25, R12, R28, 0x1, P0 ;  /* 0x0000001c0c197211 */ /* 0x000fc400000f0eff */
[-C--:B------:R-:W-:Y:S02]  /*bf10*/  LEA.HI.X.SX32 R21, R19, R28.reuse, 0x1, P1 ;  /* 0x0000001c13157211 */ /* 0x080fe400008f0eff */
[----:B------:R-:W-:Y:S01]  /*bf20*/  LEA.HI.X.SX32 R17, R15, R28, 0x1, P2 ;  /* 0x0000001c0f117211 */ /* 0x000fe200010f0eff */
[----:B------:R-:W-:Y:S04]  /*bf30*/  STL.64 [R1+0x1218], R24 ;  /* 0x0012181801007387 */ /* 0x000fe80000100a00 */
[----:B------:R-:W-:Y:S04]  /*bf40*/  STL.64 [R1+0x1210], R20 ;  /* 0x0012101401007387 */ /* 0x000fe80000100a00 */
[----:B------:R1:W-:Y:S02]  /*bf50*/  STL.64 [R1+0x1208], R16 ;  /* 0x0012081001007387 */ /* 0x0003e40000100a00 */
[----:B-1----:R-:W-:-:S05]  /*bf60*/  IMAD R17, R2, 0x4, R9 ;  /* 0x0000000402117824 */ /* 0x002fca00078e0209 */
[----:B------:R-:W-:-:S05]  /*bf70*/  LEA R17, R2, R17, 0x2 ;  /* 0x0000001102117211 */ /* 0x000fca00078e10ff */
[C---:B------:R-:W-:Y:S02]  /*bf80*/  IMAD R17, R2.reuse, 0x4, R17 ;  /* 0x0000000402117824 */ /* 0x040fe400078e0211 */
[C---:B------:R-:W-:Y:S02]  /*bf90*/  IMAD R16, R2.reuse, 0x4, R9 ;  /* 0x0000000402107824 */ /* 0x040fe400078e0209 */
[----:B------:R-:W-:Y:S02]  /*bfa0*/  IMAD.MOV.U32 R22, RZ, RZ, R17 ;  /* 0x000000ffff167224 */ /* 0x000fe400078e0011 */
[----:B------:R-:W-:Y:S01]  /*bfb0*/  IMAD.MOV.U32 R17, RZ, RZ, R8 ;  /* 0x000000ffff117224 */ /* 0x000fe200078e0008 */
[C---:B------:R-:W-:Y:S01]  /*bfc0*/  LEA R12, P1, R23.reuse, R27, 0x1 ;  /* 0x0000001b170c7211 */ /* 0x040fe200078208ff */
[----:B------:R-:W-:Y:S01]  /*bfd0*/  IMAD.MOV.U32 R19, RZ, RZ, R7 ;  /* 0x000000ffff137224 */ /* 0x000fe200078e0007 */
[----:B------:R-:W-:Y:S02]  /*bfe0*/  LEA R7, R2, R6, 0x2 ;  /* 0x0000000602077211 */ /* 0x000fe400078e10ff */
[----:B------:R1:W-:Y:S01]  /*bff0*/  STL.64 [R1+0x13e0], R16 ;  /* 0x0013e01001007387 */ /* 0x0003e20000100a00 */
[----:B------:R-:W-:Y:S01]  /*c000*/  MOV R20, R13 ;  /* 0x0000000d00147202 */ /* 0x000fe20000000f00 */
[----:B------:R-:W-:Y:S01]  /*c010*/  IMAD.MOV.U32 R26, RZ, RZ, R14 ;  /* 0x000000ffff1a7224 */ /* 0x000fe200078e000e */
[----:B------:R-:W-:Y:S01]  /*c020*/  LEA.HI.X.SX32 R13, R23, R28, 0x1, P1 ;  /* 0x0000001c170d7211 */ /* 0x000fe200008f0eff */
[----:B------:R-:W3:Y:S04]  /*c030*/  LDL.LU R29, [R1+0x50] ;  /* 0x00005000011d7983 */ /* 0x000ee80000300800 */
[----:B------:R-:W3:Y:S01]  /*c040*/  LDL.LU R21, [R1+0x4c] ;  /* 0x00004c0001157983 */ /* 0x000ee20000300800 */
[----:B-1----:R-:W-:-:S03]  /*c050*/  LEA R16, P2, R10, R27, 0x1 ;  /* 0x0000001b0a107211 */ /* 0x002fc600078408ff */
[----:B------:R-:W3:Y:S04]  /*c060*/  LDL.LU R14, [R1+0x48] ;  /* 0x00004800010e7983 */ /* 0x000ee80000300800 */
[----:B------:R-:W-:Y:S01]  /*c070*/  STL.64 [R1+0x13b0], R6 ;  /* 0x0013b00601007387 */ /* 0x000fe20000100a00 */
[----:B------:R-:W-:Y:S01]  /*c080*/  LEA.HI.X.SX32 R17, R10, R28, 0x1, P2 ;  /* 0x0000001c0a117211 */ /* 0x000fe200010f0eff */
[C---:B------:R-:W-:Y:S02]  /*c090*/  IMAD R8, R2.reuse, 0x4, R7 ;  /* 0x0000000402087824 */ /* 0x040fe400078e0207 */
[----:B------:R-:W-:Y:S01]  /*c0a0*/  IMAD R15, R2, 0x4, R9 ;  /* 0x00000004020f7824 */ /* 0x000fe200078e0209 */
[----:B--2---:R-:W-:-:S04]  /*c0b0*/  LEA R24, P0, R3, R27, 0x1 ;  /* 0x0000001b03187211 */ /* 0x004fc800078008ff */
[----:B------:R-:W-:-:S05]  /*c0c0*/  LEA.HI.X.SX32 R25, R3, R28, 0x1, P0 ;  /* 0x0000001c03197211 */ /* 0x000fca00000f0eff */
[----:B------:R1:W-:Y:S04]  /*c0d0*/  STL.64 [R1+0x1200], R24 ;  /* 0x0012001801007387 */ /* 0x0003e80000100a00 */
[----:B-1----:R-:W2:Y:S04]  /*c0e0*/  LDL.LU R25, [R1+0x13ec] ;  /* 0x0013ec0001197983 */ /* 0x002ea80000300800 */
[----:B------:R1:W-:Y:S01]  /*c0f0*/  STL.64 [R1+0x11f8], R12 ;  /* 0x0011f80c01007387 */ /* 0x0003e20000100a00 */
[----:B-----5:R-:W-:-:S03]  /*c100*/  LEA R6, P1, R5, R27, 0x1 ;  /* 0x0000001b05067211 */ /* 0x020fc600078208ff */
[----:B-1----:R-:W5:Y:S04]  /*c110*/  LDL.LU R12, [R1+0x13e8] ;  /* 0x0013e800010c7983 */ /* 0x002f680000300800 */
[----:B------:R-:W3:Y:S01]  /*c120*/  LDL.LU R3, [R1+0x70] ;  /* 0x0000700001037983 */ /* 0x000ee20000300800 */
[----:B------:R-:W-:-:S03]  /*c130*/  IMAD.MOV.U32 R13, RZ, RZ, R9 ;  /* 0x000000ffff0d7224 */ /* 0x000fc600078e0009 */
[----:B------:R-:W3:Y:S01]  /*c140*/  LDL.LU R24, [R1+0x6c] ;  /* 0x00006c0001187983 */ /* 0x000ee20000300800 */
[----:B------:R-:W-:-:S03]  /*c150*/  LEA R9, R2, R8, 0x2 ;  /* 0x0000000802097211 */ /* 0x000fc600078e10ff */
[----:B------:R4:W-:Y:S02]  /*c160*/  STL.64 [R1+0x11f0], R16 ;  /* 0x0011f01001007387 */ /* 0x0009e40000100a00 */
[----:B------:R-:W-:Y:S02]  /*c170*/  IMAD R10, R2, 0x4, R9 ;  /* 0x00000004020a7824 */ /* 0x000fe400078e0209 */
[----:B------:R-:W3:Y:S01]  /*c180*/  LDL.LU R23, [R1+0x68] ;  /* 0x0000680001177983 */ /* 0x000ee20000300800 */
[----:B----4-:R-:W-:-:S03]  /*c190*/  LEA R16, P0, R4, R27, 0x1 ;  /* 0x0000001b04107211 */ /* 0x010fc600078008ff */
[----:B------:R-:W-:Y:S01]  /*c1a0*/  STL [R1+0x11e0], R6 ;  /* 0x0011e00601007387 */ /* 0x000fe20000100800 */
[----:B------:R-:W-:-:S03]  /*c1b0*/  LEA.HI.X.SX32 R17, R4, R28, 0x1, P0 ;  /* 0x0000001c04117211 */ /* 0x000fc600000f0eff */
[----:B------:R1:W-:Y:S04]  /*c1c0*/  STL.64 [R1+0x13c8], R8 ;  /* 0x0013c80801007387 */ /* 0x0003e80000100a00 */
[----:B-1----:R0:W4:Y:S04]  /*c1d0*/  LDL.64 R8, [R1+0x11e0] ;  /* 0x0011e00001087983 */ /* 0x0021280000100a00 */
[----:B------:R1:W-:Y:S04]  /*c1e0*/  STL.64 [R1+0x11e8], R16 ;  /* 0x0011e81001007387 */ /* 0x0003e80000100a00 */
[----:B-1----:R-:W5:Y:S01]  /*c1f0*/  LDL.LU.64 R16, [R1+0x13e0] ;  /* 0x0013e00001107983 */ /* 0x002f620000300a00 */
[----:B------:R-:W-:-:S03]  /*c200*/  IMAD.MOV.U32 R4, RZ, RZ, R26 ;  /* 0x000000ffff047224 */ /* 0x000fc600078e001a */
[----:B------:R-:W5:Y:S01]  /*c210*/  LDL.LU R26, [R1+0x74] ;  /* 0x00007400011a7983 */ /* 0x000f620000300800 */
[----:B--2---:R-:W-:-:S04]  /*c220*/  LEA R6, P2, R25, R27, 0x1 ;  /* 0x0000001b19067211 */ /* 0x004fc800078408ff */
[-C--:B------:R-:W-:Y:S02]  /*c230*/  LEA.HI.X.SX32 R7, R25, R28.reuse, 0x1, P2 ;  /* 0x0000001c19077211 */ /* 0x080fe400010f0eff */
[----:B----4-:R-:W-:Y:S01]  /*c240*/  LEA.HI.X.SX32 R9, R5, R28, 0x1, P1 ;  /* 0x0000001c05097211 */ /* 0x010fe200008f0eff */
[----:B---3--:R-:W-:Y:S02]  /*c250*/  IMAD.MOV.U32 R5, RZ, RZ, R11 ;  /* 0x000000ffff057224 */ /* 0x008fe400078e000b */
[----:B------:R-:W-:Y:S01]  /*c260*/  IMAD R11, R2, 0x4, R10 ;  /* 0x00000004020b7824 */ /* 0x000fe200078e020a */
[----:B-----5:R1:W-:Y:S04]  /*c270*/  STL.64 [R1+0x13d0], R16 ;  /* 0x0013d01001007387 */ /* 0x0203e80000100a00 */
[----:B------:R-:W-:Y:S01]  /*c280*/  STL [R1+0x11e4], R9 ;  /* 0x0011e40901007387 */ /* 0x000fe20000100800 */
[----:B-1----:R-:W-:-:S03]  /*c290*/  LEA R16, P0, R29, R27, 0x1 ;  /* 0x0000001b1d107211 */ /* 0x002fc600078008ff */
[----:B------:R-:W-:Y:S01]  /*c2a0*/  STL.64 [R1+0x11d8], R6 ;  /* 0x0011d80601007387 */ /* 0x000fe20000100a00 */
[----:B------:R-:W-:-:S03]  /*c2b0*/  LEA.HI.X.SX32 R17, R29, R28, 0x1, P0 ;  /* 0x0000001c1d117211 */ /* 0x000fc600000f0eff */
[----:B------:R-:W-:Y:S04]  /*c2c0*/  STL.64 [R1+0x13a8], R10 ;  /* 0x0013a80a01007387 */ /* 0x000fe80000100a00 */
[----:B------:R-:W2:Y:S04]  /*c2d0*/  LDL.LU R29, [R1+0x13d8] ;  /* 0x0013d800011d7983 */ /* 0x000ea80000300800 */
[----:B------:R1:W-:Y:S04]  /*c2e0*/  STL.64 [R1+0x11d0], R16 ;  /* 0x0011d01001007387 */ /* 0x0003e80000100a00 */
[----:B-1----:R-:W3:Y:S01]  /*c2f0*/  LDL.LU.64 R16, [R1+0x13d0] ;  /* 0x0013d00001107983 */ /* 0x002ee20000300a00 */
[----:B------:R-:W-:-:S02]  /*c300*/  LEA R8, P1, R21, R27, 0x1 ;  /* 0x0000001b15087211 */ /* 0x000fc400078208ff */
[----:B------:R-:W-:Y:S02]  /*c310*/  LEA R6, P2, R14, R27, 0x1 ;  /* 0x0000001b0e067211 */ /* 0x000fe400078408ff */
[----:B------:R-:W-:Y:S02]  /*c320*/  LEA.HI.X.SX32 R9, R21, R28, 0x1, P1 ;  /* 0x0000001c15097211 */ /* 0x000fe400008f0eff */
[----:B------:R-:W-:Y:S02]  /*c330*/  MOV R25, R12 ;  /* 0x0000000c00197202 */ /* 0x000fe40000000f00 */
[----:B------:R-:W-:Y:S01]  /*c340*/  LEA R12, R2, R11, 0x2 ;  /* 0x0000000b020c7211 */ /* 0x000fe200078e10ff */
[----:B------:R1:W-:Y:S01]  /*c350*/  STL.64 [R1+0x11c8], R8 ;  /* 0x0011c80801007387 */ /* 0x0003e20000100a00 */
[----:B------:R-:W-:Y:S02]  /*c360*/  LEA.HI.X.SX32 R7, R14, R28, 0x1, P2 ;  /* 0x0000001c0e077211 */ /* 0x000fe400010f0eff */
[----:B------:R-:W-:Y:S01]  /*c370*/  LEA R10, P0, R3, R27, 0x1 ;  /* 0x0000001b030a7211 */ /* 0x000fe200078008ff */
[----:B------:R-:W-:-:S02]  /*c380*/  IMAD.MOV.U32 R21, RZ, RZ, R13 ;  /* 0x000000ffff157224 */ /* 0x000fc400078e000d */
[----:B------:R-:W-:Y:S01]  /*c390*/  IMAD R13, R2, 0x4, R12 ;  /* 0x00000004020d7824 */ /* 0x000fe200078e020c */
[----:B------:R-:W-:Y:S01]  /*c3a0*/  LEA.HI.X.SX32 R11, R3, R28, 0x1, P0 ;  /* 0x0000001c030b7211 */ /* 0x000fe200000f0eff */
[----:B------:R4:W-:Y:S01]  /*c3b0*/  STL.64 [R1+0x11c0], R6 ;  /* 0x0011c00601007387 */ /* 0x0009e20000100a00 */
[----:B-1----:R-:W-:-:S04]  /*c3c0*/  LEA R8, P1, R24, R27, 0x1 ;  /* 0x0000001b18087211 */ /* 0x002fc800078208ff */
[-C--:B------:R-:W-:Y:S01]  /*c3d0*/  LEA.HI.X.SX32 R9, R24, R28.reuse, 0x1, P1 ;  /* 0x0000001c18097211 */ /* 0x080fe200008f0eff */
[----:B------:R1:W-:Y:S01]  /*c3e0*/  STL.64 [R1+0x11b8], R10 ;  /* 0x0011b80a01007387 */ /* 0x0003e20000100a00 */
[C---:B------:R-:W-:Y:S02]  /*c3f0*/  LEA R15, R2.reuse, R15, 0x2 ;  /* 0x0000000f020f7211 */ /* 0x040fe400078e10ff */
[C---:B----4-:R-:W-:Y:S02]  /*c400*/  LEA R6, P2, R23.reuse, R27, 0x1 ;  /* 0x0000001b17067211 */ /* 0x050fe400078408ff */
[C---:B------:R-:W-:Y:S01]  /*c410*/  LEA R14, R2.reuse, R13, 0x2 ;  /* 0x0000000d020e7211 */ /* 0x040fe200078e10ff */
[----:B------:R4:W-:Y:S01]  /*c420*/  STL.64 [R1+0x11b0], R8 ;  /* 0x0011b00801007387 */ /* 0x0009e20000100a00 */
[----:B------:R-:W-:Y:S02]  /*c430*/  LEA.HI.X.SX32 R7, R23, R28, 0x1, P2 ;  /* 0x0000001c17077211 */ /* 0x000fe400010f0eff */
[----:B------:R-:W-:Y:S01]  /*c440*/  MOV R24, R15 ;  /* 0x0000000f00187202 */ /* 0x000fe20000000f00 */
[----:B------:R-:W-:-:S02]  /*c450*/  IMAD R15, R2, 0x4, R14 ;  /* 0x00000004020f7824 */ /* 0x000fc400078e020e */
[----:B------:R-:W-:Y:S01]  /*c460*/  IMAD.MOV.U32 R23, RZ, RZ, R22 ;  /* 0x000000ffff177224 */ /* 0x000fe200078e0016 */
[----:B------:R-:W-:Y:S01]  /*c470*/  STL.64 [R1+0x11a8], R6 ;  /* 0x0011a80601007387 */ /* 0x000fe20000100a00 */
[-C--:B-1----:R-:W-:Y:S02]  /*c480*/  LEA R10, P1, R4, R27.reuse, 0x1 ;  /* 0x0000001b040a7211 */ /* 0x082fe400078208ff */
[----:B----4-:R-:W-:-:S04]  /*c490*/  LEA R8, P0, R26, R27, 0x1 ;  /* 0x0000001b1a087211 */ /* 0x010fc800078008ff */
[-C--:B------:R-:W-:Y:S02]  /*c4a0*/  LEA.HI.X.SX32 R9, R26, R28.reuse, 0x1, P0 ;  /* 0x0000001c1a097211 */ /* 0x080fe400000f0eff */
[----:B------:R-:W-:-:S03]  /*c4b0*/  LEA.HI.X.SX32 R11, R4, R28, 0x1, P1 ;  /* 0x0000001c040b7211 */ /* 0x000fc600008f0eff */
[----:B------:R1:W-:Y:S04]  /*c4c0*/  STL.64 [R1+0x11a0], R8 ;  /* 0x0011a00801007387 */ /* 0x0003e80000100a00 */
[----:B-1----:R-:W4:Y:S04]  /*c4d0*/  LDL.LU.64 R8, [R1+0x13c8] ;  /* 0x0013c80001087983 */ /* 0x002f280000300a00 */
[----:B------:R-:W5:Y:S04]  /*c4e0*/  LDL.LU R3, [R1+0x24] ;  /* 0x0000240001037983 */ /* 0x000f680000300800 */
[----:B------:R-:W2:Y:S04]  /*c4f0*/  LDL.LU R26, [R1+0x4] ;  /* 0x00000400011a7983 */ /* 0x000ea80000300800 */
[----:B------:R-:W-:Y:S01]  /*c500*/  STL.64 [R1+0x1198], R10 ;  /* 0x0011980a01007387 */ /* 0x000fe20000100a00 */
[----:B---3--:R-:W-:Y:S01]  /*c510*/  IMAD.MOV.U32 R22, RZ, RZ, R16 ;  /* 0x000000ffff167224 */ /* 0x008fe200078e0010 */
[----:B------:R-:W-:Y:S01]  /*c520*/  LEA R6, P2, R17, R27, 0x1 ;  /* 0x0000001b11067211 */ /* 0x000fe200078408ff */
[----:B------:R-:W-:-:S03]  /*c530*/  IMAD R16, R2, 0x4, R15 ;  /* 0x0000000402107824 */ /* 0x000fc600078e020f */
[----:B------:R-:W-:Y:S02]  /*c540*/  LEA.HI.X.SX32 R7, R17, R28, 0x1, P2 ;  /* 0x0000001c11077211 */ /* 0x000fe400010f0eff */
[----:B------:R-:W-:-:S03]  /*c550*/  LEA R17, R2, R16, 0x2 ;  /* 0x0000001002117211 */ /* 0x000fc600078e10ff */
[----:B------:R1:W-:Y:S04]  /*c560*/  STL.64 [R1+0x1190], R6 ;  /* 0x0011900601007387 */ /* 0x0003e80000100a00 */
[----:B------:R3:W-:Y:S01]  /*c570*/  STL.64 [R1+0x13a0], R16 ;  /* 0x0013a01001007387 */ /* 0x0007e20000100a00 */
[----:B-1----:R-:W-:Y:S01]  /*c580*/  IMAD.MOV.U32 R7, RZ, RZ, R18 ;  /* 0x000000ffff077224 */ /* 0x002fe200078e0012 */
[----:B------:R-:W-:Y:S02]  /*c590*/  LEA R18, R2, R17, 0x2 ;  /* 0x0000001102127211 */ /* 0x000fe400078e10ff */
[----:B---3--:R-:W3:Y:S01]  /*c5a0*/  LDL.LU R17, [R1+0x40] ;  /* 0x0000400001117983 */ /* 0x008ee20000300800 */
[----:B------:R-:W-:Y:S01]  /*c5b0*/  IMAD.MOV.U32 R11, RZ, RZ, R5 ;  /* 0x000000ffff0b7224 */ /* 0x000fe200078e0005 */
[----:B------:R-:W-:-:S02]  /*c5c0*/  LEA R10, P0, R5, R27, 0x1 ;  /* 0x0000001b050a7211 */ /* 0x000fc400078008ff */
[-C--:B------:R-:W-:Y:S02]  /*c5d0*/  LEA R4, P2, R19, R27.reuse, 0x1 ;  /* 0x0000001b13047211 */ /* 0x080fe400078408ff */
[C---:B------:R-:W-:Y:S02]  /*c5e0*/  LEA R6, P1, R20.reuse, R27, 0x1 ;  /* 0x0000001b14067211 */ /* 0x040fe400078208ff */
[-C--:B------:R-:W-:Y:S01]  /*c5f0*/  LEA.HI.X.SX32 R11, R11, R28.reuse, 0x1, P0 ;  /* 0x0000001c0b0b7211 */ /* 0x080fe200000f0eff */
[----:B------:R-:W-:Y:S01]  /*c600*/  IMAD.MOV.U32 R16, RZ, RZ, R7 ;  /* 0x000000ffff107224 */ /* 0x000fe200078e0007 */
[-C--:B------:R-:W-:Y:S02]  /*c610*/  LEA.HI.X.SX32 R5, R19, R28.reuse, 0x1, P2 ;  /* 0x0000001c13057211 */ /* 0x080fe400010f0eff */
[----:B------:R-:W-:Y:S01]  /*c620*/  LEA.HI.X.SX32 R7, R20, R28, 0x1, P1 ;  /* 0x0000001c14077211 */ /* 0x000fe200008f0eff */
[----:B------:R-:W-:Y:S04]  /*c630*/  STL.64 [R1+0x1188], R10 ;  /* 0x0011880a01007387 */ /* 0x000fe80000100a00 */
[----:B------:R1:W-:Y:S01]  /*c640*/  STL.64 [R1+0x1178], R4 ;  /* 0x0011780401007387 */ /* 0x0003e20000100a00 */
[----:B------:R-:W-:-:S03]  /*c650*/  IMAD R19, R2, 0x4, R18 ;  /* 0x0000000402137824 */ /* 0x000fc600078e0212 */
[----:B------:R0:W-:Y:S01]  /*c660*/  STL.64 [R1+0x1180], R6 ;  /* 0x0011800601007387 */ /* 0x0001e20000100a00 */
[CC--:B-1----:R-:W-:Y:S02]  /*c670*/  LEA R4, P0, R16.reuse, R27.reuse, 0x1 ;  /* 0x0000001b10047211 */ /* 0x0c2fe400078008ff */
[C---:B0-----:R-:W-:Y:S02]  /*c680*/  LEA R6, P2, R21.reuse, R27, 0x1 ;  /* 0x0000001b15067211 */ /* 0x041fe400078408ff */
[-C--:B------:R-:W-:Y:S02]  /*c690*/  LEA.HI.X.SX32 R5, R16, R28.reuse, 0x1, P0 ;  /* 0x0000001c10057211 */ /* 0x080fe400000f0eff */
[----:B------:R-:W-:Y:S02]  /*c6a0*/  LEA.HI.X.SX32 R7, R21, R28, 0x1, P2 ;  /* 0x0000001c15077211 */ /* 0x000fe400010f0eff */
[----:B------:R-:W-:Y:S01]  /*c6b0*/  LEA R20, R2, R19, 0x2 ;  /* 0x0000001302147211 */ /* 0x000fe200078e10ff */
[----:B------:R0:W-:Y:S01]  /*c6c0*/  STL.64 [R1+0x1170], R4 ;  /* 0x0011700401007387 */ /* 0x0001e20000100a00 */
[----:B------:R-:W-:-:S03]  /*c6d0*/  LEA R16, P0, R22, R27, 0x1 ;  /* 0x0000001b16107211 */ /* 0x000fc600078008ff */
[----:B------:R-:W-:Y:S01]  /*c6e0*/  IMAD R21, R2, 0x4, R20 ;  /* 0x0000000402157824 */ /* 0x000fe200078e0214 */
[----:B0-----:R-:W2:Y:S01]  /*c6f0*/  LDL.LU.64 R4, [R1+0x13c0] ;  /* 0x0013c00001047983 */ /* 0x001ea20000300a00 */
[----:B---3--:R-:W-:-:S04]  /*c700*/  LEA R10, P1, R17, R27, 0x1 ;  /* 0x0000001b110a7211 */ /* 0x008fc800078208ff */
[----:B------:R-:W-:Y:S01]  /*c710*/  LEA.HI.X.SX32 R11, R17, R28, 0x1, P1 ;  /* 0x0000001c110b7211 */ /* 0x000fe200008f0eff */
[----:B------:R-:W-:-:S04]  /*c720*/  IMAD.MOV.U32 R17, RZ, RZ, R22 ;  /* 0x000000ffff117224 */ /* 0x000fc800078e0016 */
[----:B------:R-:W-:Y:S04]  /*c730*/  STL.64 [R1+0x1168], R10 ;  /* 0x0011680a01007387 */ /* 0x000fe80000100a00 */
[----:B------:R0:W-:Y:S01]  /*c740*/  STL.64 [R1+0x1160], R6 ;  /* 0x0011600601007387 */ /* 0x0001e20000100a00 */
[----:B------:R-:W-:Y:S02]  /*c750*/  LEA.HI.X.SX32 R17, R17, R28, 0x1, P0 ;  /* 0x0000001c11117211 */ /* 0x000fe400000f0eff */
[----:B------:R-:W-:Y:S02]  /*c760*/  LEA R22, R2, R21, 0x2 ;  /* 0x0000001502167211 */ /* 0x000fe400078e10ff */
[----:B0-----:R-:W-:-:S04]  /*c770*/  LEA R6, P2, R23, R27, 0x1 ;  /* 0x0000001b17067211 */ /* 0x001fc800078408ff */
[----:B------:R-:W-:Y:S01]  /*c780*/  LEA.HI.X.SX32 R7, R23, R28, 0x1, P2 ;  /* 0x0000001c17077211 */ /* 0x000fe200010f0eff */
[----:B------:R-:W-:Y:S01]  /*c790*/  STL.64 [R1+0x1158], R16 ;  /* 0x0011581001007387 */ /* 0x000fe20000100a00 */
[----:B------:R-:W-:-:S03]  /*c7a0*/  LEA R10, P1, R24, R27, 0x1 ;  /* 0x0000001b180a7211 */ /* 0x000fc600078208ff */
[----:B------:R5:W-:Y:S01]  /*c7b0*/  STL.64 [R1+0x1148], R6 ;  /* 0x0011480601007387 */ /* 0x000be20000100a00 */
[----:B------:R-:W-:Y:S01]  /*c7c0*/  LEA.HI.X.SX32 R11, R24, R28, 0x1, P1 ;  /* 0x0000001c180b7211 */ /* 0x000fe200008f0eff */
[----:B------:R-:W-:-:S04]  /*c7d0*/  IMAD R23, R2, 0x4, R22 ;  /* 0x0000000402177824 */ /* 0x000fc800078e0216 */
[----:B------:R-:W-:Y:S01]  /*c7e0*/  STL.64 [R1+0x1150], R10 ;  /* 0x0011500a01007387 */ /* 0x000fe20000100a00 */
[----:B-----5:R-:W-:-:S03]  /*c7f0*/  LEA R6, P0, R3, R27, 0x1 ;  /* 0x0000001b03067211 */ /* 0x020fc600078008ff */
[----:B------:R-:W-:Y:S01]  /*c800*/  STL.64 [R1+0x1398], R22 ;  /* 0x0013981601007387 */ /* 0x000fe20000100a00 */
[----:B------:R-:W-:-:S03]  /*c810*/  LEA.HI.X.SX32 R7, R3, R28, 0x1, P0 ;  /* 0x0000001c03077211 */ /* 0x000fc600000f0eff */
[----:B------:R-:W3:Y:S04]  /*c820*/  LDL.LU R3, [R1+0x13b8] ;  /* 0x0013b80001037983 */ /* 0x000ee80000300800 */
[----:B------:R0:W-:Y:S04]  /*c830*/  STL.64 [R1+0x1140], R6 ;  /* 0x0011400601007387 */ /* 0x0001e80000100a00 */
[----:B0-----:R-:W5:Y:S01]  /*c840*/  LDL.LU.64 R6, [R1+0x13b0] ;  /* 0x0013b00001067983 */ /* 0x001f620000300a00 */
[-C--:B--2---:R-:W-:Y:S02]  /*c850*/  LEA R16, P1, R26, R27.reuse, 0x1 ;  /* 0x0000001b1a107211 */ /* 0x084fe400078208ff */
[----:B------:R-:W-:-:S02]  /*c860*/  LEA R10, P2, R25, R27, 0x1 ;  /* 0x0000001b190a7211 */ /* 0x000fc400078408ff */
[-C--:B------:R-:W-:Y:S02]  /*c870*/  LEA.HI.X.SX32 R17, R26, R28.reuse, 0x1, P1 ;  /* 0x0000001c1a117211 */ /* 0x080fe400008f0eff */
[----:B------:R-:W-:Y:S02]  /*c880*/  LEA.HI.X.SX32 R11, R25, R28, 0x1, P2 ;  /* 0x0000001c190b7211 */ /* 0x000fe400010f0eff */
[----:B------:R-:W-:Y:S01]  /*c890*/  LEA R22, P0, R29, R27, 0x1 ;  /* 0x0000001b1d167211 */ /* 0x000fe200078008ff */
[----:B------:R0:W-:Y:S01]  /*c8a0*/  STL.64 [R1+0x1138], R16 ;  /* 0x0011381001007387 */ /* 0x0001e20000100a00 */
[----:B------:R-:W-:-:S03]  /*c8b0*/  IMAD R24, R2, 0x4, R23 ;  /* 0x0000000402187824 */ /* 0x000fc600078e0217 */
[----:B------:R1:W-:Y:S01]  /*c8c0*/  STL.64 [R1+0x1130], R10 ;  /* 0x0011300a01007387 */ /* 0x0003e20000100a00 */
[-C--:B------:R-:W-:Y:S02]  /*c8d0*/  LEA.HI.X.SX32 R23, R29, R28.reuse, 0x1, P0 ;  /* 0x0000001c1d177211 */ /* 0x080fe400000f0eff */
[-C--:B0-----:R-:W-:Y:S02]  /*c8e0*/  LEA R16, P1, R0, R27.reuse, 0x1 ;  /* 0x0000001b00107211 */ /* 0x081fe400078208ff */
[-C--:B-1----:R-:W-:Y:S02]  /*c8f0*/  LEA R10, P2, R4, R27.reuse, 0x1 ;  /* 0x0000001b040a7211 */ /* 0x082fe400078408ff */
[-C--:B------:R-:W-:Y:S02]  /*c900*/  LEA.HI.X.SX32 R17, R0, R28.reuse, 0x1, P1 ;  /* 0x0000001c00117211 */ /* 0x080fe400008f0eff */
[----:B------:R-:W-:Y:S01]  /*c910*/  LEA.HI.X.SX32 R11, R4, R28, 0x1, P2 ;  /* 0x0000001c040b7211 */ /* 0x000fe200010f0eff */
[----:B------:R-:W-:Y:S04]  /*c920*/  STL.64 [R1+0x1128], R22 ;  /* 0x0011281601007387 */ /* 0x000fe80000100a00 */
[----:B------:R0:W-:Y:S04]  /*c930*/  STL.64 [R1+0x1120], R16 ;  /* 0x0011201001007387 */ /* 0x0001e80000100a00 */
[----:B------:R5:W-:Y:S01]  /*c940*/  STL.64 [R1+0x1118], R10 ;  /* 0x0011180a01007387 */ /* 0x000be20000100a00 */
[----:B0-----:R-:W-:-:S04]  /*c950*/  LEA R16, P1, R5, R27, 0x1 ;  /* 0x0000001b05107211 */ /* 0x001fc800078208ff */
[----:B------:R-:W-:Y:S02]  /*c960*/  LEA.HI.X.SX32 R17, R5, R28, 0x1, P1 ;  /* 0x0000001c05117211 */ /* 0x000fe400008f0eff */
[----:B---3--:R-:W-:-:S04]  /*c970*/  LEA R22, P0, R3, R27, 0x1 ;  /* 0x0000001b03167211 */ /* 0x008fc800078008ff */
[----:B------:R-:W-:Y:S02]  /*c980*/  LEA.HI.X.SX32 R23, R3, R28, 0x1, P0 ;  /* 0x0000001c03177211 */ /* 0x000fe400000f0eff */
[----:B-----5:R-:W-:-:S04]  /*c990*/  LEA R10, P2, R6, R27, 0x1 ;  /* 0x0000001b060a7211 */ /* 0x020fc800078408ff */
[----:B------:R-:W-:Y:S01]  /*c9a0*/  LEA.HI.X.SX32 R11, R6, R28, 0x1, P2 ;  /* 0x0000001c060b7211 */ /* 0x000fe200010f0eff */
[----:B------:R-:W-:Y:S04]  /*c9b0*/  STL.64 [R1+0x1110], R22 ;  /* 0x0011101601007387 */ /* 0x000fe80000100a00 */
[----:B------:R0:W-:Y:S04]  /*c9c0*/  STL.64 [R1+0x1100], R10 ;  /* 0x0011000a01007387 */ /* 0x0001e80000100a00 */
[----:B------:R-:W-:Y:S01]  /*c9d0*/  STL.64 [R1+0x1108], R16 ;  /* 0x0011081001007387 */ /* 0x000fe20000100a00 */
[----:B0-----:R-:W-:-:S04]  /*c9e0*/  LEA R10, P0, R7, R27, 0x1 ;  /* 0x0000001b070a7211 */ /* 0x001fc800078008ff */
[----:B------:R-:W-:-:S05]  /*c9f0*/  LEA.HI.X.SX32 R11, R7, R28, 0x1, P0 ;  /* 0x0000001c070b7211 */ /* 0x000fca00000f0eff */
[----:B------:R0:W-:Y:S04]  /*ca00*/  STL.64 [R1+0x10f8], R10 ;  /* 0x0010f80a01007387 */ /* 0x0001e80000100a00 */
[----:B0-----:R-:W2:Y:S01]  /*ca10*/  LDL.LU.64 R10, [R1+0x13a8] ;  /* 0x0013a800010a7983 */ /* 0x001ea20000300a00 */
[CC--:B----4-:R-:W-:Y:S02]  /*ca20*/  LEA R22, P1, R8.reuse, R27.reuse, 0x1 ;  /* 0x0000001b08167211 */ /* 0x0d0fe400078208ff */
[C---:B------:R-:W-:Y:S02]  /*ca30*/  LEA R16, P2, R9.reuse, R27, 0x1 ;  /* 0x0000001b09107211 */ /* 0x040fe400078408ff */
[-C--:B------:R-:W-:Y:S02]  /*ca40*/  LEA.HI.X.SX32 R23, R8, R28.reuse, 0x1, P1 ;  /* 0x0000001c08177211 */ /* 0x080fe400008f0eff */
[----:B------:R-:W-:-:S03]  /*ca50*/  LEA.HI.X.SX32 R17, R9, R28, 0x1, P2 ;  /* 0x0000001c09117211 */ /* 0x000fc600010f0eff */
[----:B------:R-:W-:Y:S04]  /*ca60*/  STL.64 [R1+0x10f0], R22 ;  /* 0x0010f01601007387 */ /* 0x000fe80000100a00 */
[----:B------:R0:W-:Y:S02]  /*ca70*/  STL.64 [R1+0x10e8], R16 ;  /* 0x0010e81001007387 */ /* 0x0001e40000100a00 */
[----:B0-----:R-:W-:-:S04]  /*ca80*/  LEA R16, P2, R12, R27, 0x1 ;  /* 0x0000001b0c107211 */ /* 0x001fc800078408ff */
[----:B------:R-:W-:Y:S02]  /*ca90*/  LEA.HI.X.SX32 R17, R12, R28, 0x1, P2 ;  /* 0x0000001c0c117211 */ /* 0x000fe400010f0eff */
[----:B--2---:R-:W-:-:S04]  /*caa0*/  LEA R8, P0, R10, R27, 0x1 ;  /* 0x0000001b0a087211 */ /* 0x004fc800078008ff */
[----:B------:R-:W-:Y:S02]  /*cab0*/  LEA.HI.X.SX32 R9, R10, R28, 0x1, P0 ;  /* 0x0000001c0a097211 */ /* 0x000fe400000f0eff */
[----:B------:R-:W-:-:S03]  /*cac0*/  LEA R22, P1, R11, R27, 0x1 ;  /* 0x0000001b0b167211 */ /* 0x000fc600078208ff */
[----:B------:R-:W-:Y:S04]  /*cad0*/  STL.64 [R1+0x10e0], R8 ;  /* 0x0010e00801007387 */ /* 0x000fe80000100a00 */
[----:B------:R0:W-:Y:S01]  /*cae0*/  STL.64 [R1+0x10d0], R16 ;  /* 0x0010d01001007387 */ /* 0x0001e20000100a00 */
[----:B------:R-:W-:Y:S02]  /*caf0*/  LEA.HI.X.SX32 R23, R11, R28, 0x1, P1 ;  /* 0x0000001c0b177211 */ /* 0x000fe400008f0eff */
[----:B0-----:R-:W-:-:S04]  /*cb00*/  LEA R16, P0, R13, R27, 0x1 ;  /* 0x0000001b0d107211 */ /* 0x001fc800078008ff */
[----:B------:R-:W-:Y:S01]  /*cb10*/  LEA.HI.X.SX32 R17, R13, R28, 0x1, P0 ;  /* 0x0000001c0d117211 */ /* 0x000fe200000f0eff */
[----:B------:R-:W-:Y:S04]  /*cb20*/  STL.64 [R1+0x10d8], R22 ;  /* 0x0010d81601007387 */ /* 0x000fe80000100a00 */
[----:B------:R0:W-:Y:S04]  /*cb30*/  STL.64 [R1+0x10c8], R16 ;  /* 0x0010c81001007387 */ /* 0x0001e80000100a00 */
[----:B0-----:R-:W2:Y:S01]  /*cb40*/  LDL.LU.64 R16, [R1+0x13a0] ;  /* 0x0013a00001107983 */ /* 0x001ea20000300a00 */
[----:B------:R-:W-:-:S02]  /*cb50*/  LEA R10, P2, R15, R27, 0x1 ;  /* 0x0000001b0f0a7211 */ /* 0x000fc400078408ff */
[CC--:B------:R-:W-:Y:S02]  /*cb60*/  LEA R22, P1, R14.reuse, R27.reuse, 0x1 ;  /* 0x0000001b0e167211 */ /* 0x0c0fe400078208ff */
[-C--:B------:R-:W-:Y:S02]  /*cb70*/  LEA.HI.X.SX32 R11, R15, R28.reuse, 0x1, P2 ;  /* 0x0000001c0f0b7211 */ /* 0x080fe400010f0eff */
[-C--:B------:R-:W-:Y:S02]  /*cb80*/  LEA.HI.X.SX32 R23, R14, R28.reuse, 0x1, P1 ;  /* 0x0000001c0e177211 */ /* 0x080fe400008f0eff */
[C---:B------:R-:W-:Y:S01]  /*cb90*/  LEA R12, P2, R18.reuse, R27, 0x1 ;  /* 0x0000001b120c7211 */ /* 0x040fe200078408ff */
[----:B------:R-:W-:Y:S04]  /*cba0*/  STL.64 [R1+0x10b8], R10 ;  /* 0x0010b80a01007387 */ /* 0x000fe80000100a00 */
[----:B------:R0:W-:Y:S01]  /*cbb0*/  STL.64 [R1+0x10c0], R22 ;  /* 0x0010c01601007387 */ /* 0x0001e20000100a00 */
[----:B------:R-:W-:-:S05]  /*cbc0*/  LEA.HI.X.SX32 R13, R18, R28, 0x1, P2 ;  /* 0x0000001c120d7211 */ /* 0x000fca00010f0eff */
[----:B------:R-:W-:Y:S01]  /*cbd0*/  STL.64 [R1+0x10a0], R12 ;  /* 0x0010a00c01007387 */ /* 0x000fe20000100a00 */
[CC--:B--2---:R-:W-:Y:S02]  /*cbe0*/  LEA R14, P0, R16.reuse, R27.reuse, 0x1 ;  /* 0x0000001b100e7211 */ /* 0x0c4fe400078008ff */
[C---:B0-----:R-:W-:Y:S02]  /*cbf0*/  LEA R22, P1, R17.reuse, R27, 0x1 ;  /* 0x0000001b11167211 */ /* 0x041fe400078208ff */
[-C--:B------:R-:W-:Y:S02]  /*cc00*/  LEA.HI.X.SX32 R15, R16, R28.reuse, 0x1, P0 ;  /* 0x0000001c100f7211 */ /* 0x080fe400000f0eff */
[----:B------:R-:W-:-:S03]  /*cc10*/  LEA.HI.X.SX32 R23, R17, R28, 0x1, P1 ;  /* 0x0000001c11177211 */ /* 0x000fc600008f0eff */
[----:B------:R-:W-:Y:S04]  /*cc20*/  STL.64 [R1+0x10b0], R14 ;  /* 0x0010b00e01007387 */ /* 0x000fe80000100a00 */
[----:B------:R0:W-:Y:S02]  /*cc30*/  STL.64 [R1+0x10a8], R22 ;  /* 0x0010a81601007387 */ /* 0x0001e40000100a00 */
[----:B0-----:R-:W-:-:S04]  /*cc40*/  LEA R22, P0, R19, R27, 0x1 ;  /* 0x0000001b13167211 */ /* 0x001fc800078008ff */
[----:B------:R-:W-:-:S05]  /*cc50*/  LEA.HI.X.SX32 R23, R19, R28, 0x1, P0 ;  /* 0x0000001c13177211 */ /* 0x000fca00000f0eff */
[----:B------:R0:W-:Y:S04]  /*cc60*/  STL.64 [R1+0x1098], R22 ;  /* 0x0010981601007387 */ /* 0x0001e80000100a00 */
[----:B0-----:R-:W2:Y:S01]  /*cc70*/  LDL.LU.64 R22, [R1+0x1398] ;  /* 0x0013980001167983 */ /* 0x001ea20000300a00 */
[----:B------:R-:W-:-:S05]  /*cc80*/  LEA R25, R2, R24, 0x2 ;  /* 0x0000001802197211 */ /* 0x000fca00078e10ff */
[----:B------:R-:W-:-:S04]  /*cc90*/  IMAD R26, R2, 0x4, R25 ;  /* 0x00000004021a7824 */ /* 0x000fc800078e0219 */
[----:B------:R-:W-:-:S05]  /*cca0*/  IMAD R0, R2, 0x4, R26 ;  /* 0x0000000402007824 */ /* 0x000fca00078e021a */
[----:B------:R-:W-:-:S05]  /*ccb0*/  LEA R4, R2, R0, 0x2 ;  /* 0x0000000002047211 */ /* 0x000fca00078e10ff */
[----:B------:R-:W-:-:S04]  /*ccc0*/  IMAD R5, R2, 0x4, R4 ;  /* 0x0000000402057824 */ /* 0x000fc800078e0204 */
[----:B------:R-:W-:Y:S01]  /*ccd0*/  IMAD R3, R2, 0x4, R5 ;  /* 0x0000000402037824 */ /* 0x000fe200078e0205 */
[CC--:B------:R-:W-:Y:S02]  /*cce0*/  LEA R14, P2, R21.reuse, R27.reuse, 0x1 ;  /* 0x0000001b150e7211 */ /* 0x0c0fe400078408ff */
[----:B------:R-:W-:Y:S02]  /*ccf0*/  LEA R16, P1, R20, R27, 0x1 ;  /* 0x0000001b14107211 */ /* 0x000fe400078208ff */
[----:B------:R-:W-:Y:S02]  /*cd00*/  LEA R6, R2, R3, 0x2 ;  /* 0x0000000302067211 */ /* 0x000fe400078e10ff */
[-C--:B------:R-:W-:Y:S02]  /*cd10*/  LEA.HI.X.SX32 R15, R21, R28.reuse, 0x1, P2 ;  /* 0x0000001c150f7211 */ /* 0x080fe400010f0eff */
[----:B------:R-:W-:Y:S01]  /*cd20*/  LEA.HI.X.SX32 R17, R20, R28, 0x1, P1 ;  /* 0x0000001c14117211 */ /* 0x000fe200008f0eff */
[----:B------:R-:W-:-:S02]  /*cd30*/  IMAD R7, R2, 0x4, R6 ;  /* 0x0000000402077824 */ /* 0x000fc400078e0206 */
[----:B------:R-:W-:Y:S02]  /*cd40*/  STL.64 [R1+0x1088], R14 ;  /* 0x0010880e01007387 */ /* 0x000fe40000100a00 */
[C---:B------:R-:W-:Y:S02]  /*cd50*/  IMAD R8, R2.reuse, 0x4, R7 ;  /* 0x0000000402087824 */ /* 0x040fe400078e0207 */
[----:B------:R0:W-:Y:S03]  /*cd60*/  STL.64 [R1+0x1090], R16 ;  /* 0x0010901001007387 */ /* 0x0001e60000100a00 */
[----:B------:R-:W-:Y:S02]  /*cd70*/  LEA R9, R2, R8, 0x2 ;  /* 0x0000000802097211 */ /* 0x000fe400078e10ff */
[----:B0-----:R-:W-:-:S04]  /*cd80*/  LEA R16, P2, R24, R27, 0x1 ;  /* 0x0000001b18107211 */ /* 0x001fc800078408ff */
[----:B------:R-:W-:Y:S01]  /*cd90*/  LEA.HI.X.SX32 R17, R24, R28, 0x1, P2 ;  /* 0x0000001c18117211 */ /* 0x000fe200010f0eff */
[----:B------:R-:W-:-:S04]  /*cda0*/  IMAD R10, R2, 0x4, R9 ;  /* 0x00000004020a7824 */ /* 0x000fc800078e0209 */
[----:B------:R0:W-:Y:S01]  /*cdb0*/  STL.64 [R1+0x1070], R16 ;  /* 0x0010701001007387 */ /* 0x0001e20000100a00 */
[----:B------:R-:W-:-:S05]  /*cdc0*/  IMAD R11, R2, 0x4, R10 ;  /* 0x00000004020b7824 */ /* 0x000fca00078e020a */
[----:B------:R-:W-:-:S05]  /*cdd0*/  LEA R13, R2, R11, 0x2 ;  /* 0x0000000b020d7211 */ /* 0x000fca00078e10ff */
[----:B------:R-:W-:-:S04]  /*cde0*/  IMAD R12, R2, 0x4, R13 ;  /* 0x00000004020c7824 */ /* 0x000fc800078e020d */
[----:B------:R-:W-:-:S05]  /*cdf0*/  IMAD R14, R2, 0x4, R12 ;  /* 0x00000004020e7824 */ /* 0x000fca00078e020c */
[----:B------:R-:W-:-:S05]  /*ce00*/  LEA R15, R2, R14, 0x2 ;  /* 0x0000000e020f7211 */ /* 0x000fca00078e10ff */
[----:B0-----:R-:W-:-:S04]  /*ce10*/  IMAD R17, R2, 0x4, R15 ;  /* 0x0000000402117824 */ /* 0x001fc800078e020f */
[----:B------:R-:W-:Y:S01]  /*ce20*/  IMAD R16, R2, 0x4, R17 ;  /* 0x0000000402107824 */ /* 0x000fe200078e0211 */
[CC--:B--2---:R-:W-:Y:S02]  /*ce30*/  LEA R20, P0, R22.reuse, R27.reuse, 0x1 ;  /* 0x0000001b16147211 */ /* 0x0c4fe400078008ff */
[C---:B------:R-:W-:Y:S02]  /*ce40*/  LEA R18, P1, R23.reuse, R27, 0x1 ;  /* 0x0000001b17127211 */ /* 0x040fe400078208ff */
[-C--:B------:R-:W-:Y:S02]  /*ce50*/  LEA.HI.X.SX32 R21, R22, R28.reuse, 0x1, P0 ;  /* 0x0000001c16157211 */ /* 0x080fe400000f0eff */
[----:B------:R-:W-:-:S03]  /*ce60*/  LEA.HI.X.SX32 R19, R23, R28, 0x1, P1 ;  /* 0x0000001c17137211 */ /* 0x000fc600008f0eff */
[----:B------:R0:W-:Y:S01]  /*ce70*/  STL.64 [R1+0x1080], R20 ;  /* 0x0010801401007387 */ /* 0x0001e20000100a00 */
[----:B------:R-:W-:-:S03]  /*ce80*/  LEA R22, P0, R25, R27, 0x1 ;  /* 0x0000001b19167211 */ /* 0x000fc600078008ff */
[----:B------:R1:W-:Y:S01]  /*ce90*/  STL.64 [R1+0x1078], R18 ;  /* 0x0010781201007387 */ /* 0x0003e20000100a00 */
[-C--:B------:R-:W-:Y:S02]  /*cea0*/  LEA.HI.X.SX32 R23, R25, R28.reuse, 0x1, P0 ;  /* 0x0000001c19177211 */ /* 0x080fe400000f0eff */
[-C--:B0-----:R-:W-:Y:S02]  /*ceb0*/  LEA R20, P1, R26, R27.reuse, 0x1 ;  /* 0x0000001b1a147211 */ /* 0x081fe400078208ff */
[-C--:B-1----:R-:W-:Y:S02]  /*cec0*/  LEA R18, P2, R0, R27.reuse, 0x1 ;  /* 0x0000001b00127211 */ /* 0x082fe400078408ff */
[-C--:B------:R-:W-:Y:S02]  /*ced0*/  LEA.HI.X.SX32 R21, R26, R28.reuse, 0x1, P1 ;  /* 0x0000001c1a157211 */ /* 0x080fe400008f0eff */
[----:B------:R-:W-:Y:S02]  /*cee0*/  LEA.HI.X.SX32 R19, R0, R28, 0x1, P2 ;  /* 0x0000001c00137211 */ /* 0x000fe400010f0eff */
[----:B------:R-:W-:-:S03]  /*cef0*/  LEA R24, P0, R4, R27, 0x1 ;  /* 0x0000001b04187211 */ /* 0x000fc600078008ff */
[----:B------:R-:W-:Y:S04]  /*cf00*/  STL.64 [R1+0x1058], R18 ;  /* 0x0010581201007387 */ /* 0x000fe80000100a00 */
[----:B------:R0:W-:Y:S01]  /*cf10*/  STL.64 [R1+0x1068], R22 ;  /* 0x0010681601007387 */ /* 0x0001e20000100a00 */
[----:B------:R-:W-:-:S03]  /*cf20*/  LEA.HI.X.SX32 R25, R4, R28, 0x1, P0 ;  /* 0x0000001c04197211 */ /* 0x000fc600000f0eff */
[----:B------:R1:W-:Y:S01]  /*cf30*/  STL.64 [R1+0x1060], R20 ;  /* 0x0010601401007387 */ /* 0x0003e20000100a00 */
[-C--:B0-----:R-:W-:Y:S02]  /*cf40*/  LEA R22, P1, R5, R27.reuse, 0x1 ;  /* 0x0000001b05167211 */ /* 0x081fe400078208ff */
[-C--:B-1----:R-:W-:Y:S02]  /*cf50*/  LEA R20, P2, R3, R27.reuse, 0x1 ;  /* 0x0000001b03147211 */ /* 0x082fe400078408ff */
[-C--:B------:R-:W-:Y:S02]  /*cf60*/  LEA.HI.X.SX32 R23, R5, R28.reuse, 0x1, P1 ;  /* 0x0000001c05177211 */ /* 0x080fe400008f0eff */
[----:B------:R-:W-:Y:S01]  /*cf70*/  LEA.HI.X.SX32 R21, R3, R28, 0x1, P2 ;  /* 0x0000001c03157211 */ /* 0x000fe200010f0eff */
[----:B------:R0:W-:Y:S04]  /*cf80*/  STL.64 [R1+0x1050], R24 ;  /* 0x0010501801007387 */ /* 0x0001e80000100a00 */
[----:B------:R1:W-:Y:S04]  /*cf90*/  STL.64 [R1+0x1048], R22 ;  /* 0x0010481601007387 */ /* 0x0003e80000100a00 */
[----:B------:R2:W-:Y:S01]  /*cfa0*/  STL.64 [R1+0x1040], R20 ;  /* 0x0010401401007387 */ /* 0x0005e20000100a00 */
[----:B0-----:R-:W-:-:S02]  /*cfb0*/  LEA R24, P0, R6, R27, 0x1 ;  /* 0x0000001b06187211 */ /* 0x001fc400078008ff */
[CC--:B-1----:R-:W-:Y:S02]  /*cfc0*/  LEA R22, P1, R7.reuse, R27.reuse, 0x1 ;  /* 0x0000001b07167211 */ /* 0x0c2fe400078208ff */
[-C--:B------:R-:W-:Y:S02]  /*cfd0*/  LEA.HI.X.SX32 R25, R6, R28.reuse, 0x1, P0 ;  /* 0x0000001c06197211 */ /* 0x080fe400000f0eff */
[C---:B--2---:R-:W-:Y:S02]  /*cfe0*/  LEA R20, P2, R8.reuse, R27, 0x1 ;  /* 0x0000001b08147211 */ /* 0x044fe400078408ff */
[-C--:B------:R-:W-:Y:S02]  /*cff0*/  LEA.HI.X.SX32 R23, R7, R28.reuse, 0x1, P1 ;  /* 0x0000001c07177211 */ /* 0x080fe400008f0eff */
[----:B------:R-:W-:Y:S01]  /*d000*/  LEA.HI.X.SX32 R21, R8, R28, 0x1, P2 ;  /* 0x0000001c08157211 */ /* 0x000fe200010f0eff */
[----:B------:R0:W-:Y:S01]  /*d010*/  STL.64 [R1+0x1038], R24 ;  /* 0x0010381801007387 */ /* 0x0001e20000100a00 */
[----:B------:R-:W-:-:S03]  /*d020*/  LEA R18, R2, R16, 0x2 ;  /* 0x0000001002127211 */ /* 0x000fc600078e10ff */
[----:B------:R1:W-:Y:S04]  /*d030*/  STL.64 [R1+0x1030], R22 ;  /* 0x0010301601007387 */ /* 0x0003e80000100a00 */
[----:B------:R2:W-:Y:S01]  /*d040*/  STL.64 [R1+0x1028], R20 ;  /* 0x0010281401007387 */ /* 0x0005e20000100a00 */
[CC--:B0-----:R-:W-:Y:S02]  /*d050*/  LEA R24, P0, R9.reuse, R27.reuse, 0x1 ;  /* 0x0000001b09187211 */ /* 0x0c1fe400078008ff */
[-C--:B-1----:R-:W-:Y:S02]  /*d060*/  LEA R22, P1, R10, R27.reuse, 0x1 ;  /* 0x0000001b0a167211 */ /* 0x082fe400078208ff */
[----:B------:R-:W-:Y:S02]  /*d070*/  LEA.HI.X.SX32 R25, R9, R28, 0x1, P0 ;  /* 0x0000001c09197211 */ /* 0x000fe400000f0eff */
[----:B--2---:R-:W-:-:S02]  /*d080*/  LEA R20, P2, R11, R27, 0x1 ;  /* 0x0000001b0b147211 */ /* 0x004fc400078408ff */
[-C--:B------:R-:W-:Y:S02]  /*d090*/  LEA.HI.X.SX32 R23, R10, R28.reuse, 0x1, P1 ;  /* 0x0000001c0a177211 */ /* 0x080fe400008f0eff */
[----:B------:R-:W-:Y:S01]  /*d0a0*/  LEA.HI.X.SX32 R21, R11, R28, 0x1, P2 ;  /* 0x0000001c0b157211 */ /* 0x000fe200010f0eff */
[C---:B------:R-:W-:Y:S01]  /*d0b0*/  IMAD R0, R2.reuse, 0x4, R18 ;  /* 0x0000000402007824 */ /* 0x040fe200078e0212 */
[----:B------:R0:W-:Y:S04]  /*d0c0*/  STL.64 [R1+0x1020], R24 ;  /* 0x0010201801007387 */ /* 0x0001e80000100a00 */
[----:B------:R1:W-:Y:S01]  /*d0d0*/  STL.64 [R1+0x1018], R22 ;  /* 0x0010181601007387 */ /* 0x0003e20000100a00 */
[----:B------:R-:W-:-:S03]  /*d0e0*/  IMAD R4, R2, 0x4, R0 ;  /* 0x0000000402047824 */ /* 0x000fc600078e0200 */
[----:B------:R2:W-:Y:S01]  /*d0f0*/  STL.64 [R1+0x1010], R20 ;  /* 0x0010101401007387 */ /* 0x0005e20000100a00 */
[CC--:B0-----:R-:W-:Y:S02]  /*d100*/  LEA R24, P0, R13.reuse, R27.reuse, 0x1 ;  /* 0x0000001b0d187211 */ /* 0x0c1fe400078008ff */
[-C--:B-1----:R-:W-:Y:S02]  /*d110*/  LEA R22, P1, R12, R27.reuse, 0x1 ;  /* 0x0000001b0c167211 */ /* 0x082fe400078208ff */
[-C--:B------:R-:W-:Y:S02]  /*d120*/  LEA.HI.X.SX32 R25, R13, R28.reuse, 0x1, P0 ;  /* 0x0000001c0d197211 */ /* 0x080fe400000f0eff */
[----:B--2---:R-:W-:Y:S02]  /*d130*/  LEA R20, P2, R14, R27, 0x1 ;  /* 0x0000001b0e147211 */ /* 0x004fe400078408ff */
[-C--:B------:R-:W-:Y:S02]  /*d140*/  LEA.HI.X.SX32 R23, R12, R28.reuse, 0x1, P1 ;  /* 0x0000001c0c177211 */ /* 0x080fe400008f0eff */
[----:B------:R-:W-:-:S02]  /*d150*/  LEA.HI.X.SX32 R21, R14, R28, 0x1, P2 ;  /* 0x0000001c0e157211 */ /* 0x000fc400010f0eff */
[----:B------:R-:W-:Y:S01]  /*d160*/  LEA R3, R2, R4, 0x2 ;  /* 0x0000000402037211 */ /* 0x000fe200078e10ff */
[----:B------:R-:W-:Y:S01]  /*d170*/  STL.64 [R1+0x1008], R24 ;  /* 0x0010081801007387 */ /* 0x000fe20000100a00 */
[----:B------:R-:W-:-:S03]  /*d180*/  LEA R12, P2, R16, R27, 0x1 ;  /* 0x0000001b100c7211 */ /* 0x000fc600078408ff */
[----:B------:R0:W-:Y:S01]  /*d190*/  STL.64 [R1+0x1000], R22 ;  /* 0x0010001601007387 */ /* 0x0001e20000100a00 */
[----:B------:R-:W-:-:S03]  /*d1a0*/  IMAD R6, R2, 0x4, R3 ;  /* 0x0000000402067824 */ /* 0x000fc600078e0203 */
[----:B------:R1:W-:Y:S01]  /*d1b0*/  STL.64 [R1+0xff8], R20 ;  /* 0x000ff81401007387 */ /* 0x0003e20000100a00 */
[-C--:B------:R-:W-:Y:S01]  /*d1c0*/  LEA.HI.X.SX32 R13, R16, R28.reuse, 0x1, P2 ;  /* 0x0000001c100d7211 */ /* 0x080fe200010f0eff */
[C---:B------:R-:W-:Y:S01]  /*d1d0*/  IMAD R5, R2.reuse, 0x4, R6 ;  /* 0x0000000402057824 */ /* 0x040fe200078e0206 */
[-C--:B0-----:R-:W-:Y:S02]  /*d1e0*/  LEA R22, P0, R15, R27.reuse, 0x1 ;  /* 0x0000001b0f167211 */ /* 0x081fe400078008ff */
[----:B-1----:R-:W-:Y:S02]  /*d1f0*/  LEA R20, P1, R17, R27, 0x1 ;  /* 0x0000001b11147211 */ /* 0x002fe400078208ff */
[-C--:B------:R-:W-:Y:S02]  /*d200*/  LEA.HI.X.SX32 R23, R15, R28.reuse, 0x1, P0 ;  /* 0x0000001c0f177211 */ /* 0x080fe400000f0eff */
[----:B------:R-:W-:Y:S01]  /*d210*/  LEA.HI.X.SX32 R21, R17, R28, 0x1, P1 ;  /* 0x0000001c11157211 */ /* 0x000fe200008f0eff */
[----:B------:R-:W-:Y:S01]  /*d220*/  STL.64 [R1+0xfe0], R12 ;  /* 0x000fe00c01007387 */ /* 0x000fe20000100a00 */
[----:B------:R-:W-:-:S02]  /*d230*/  LEA R10, R2, R5, 0x2 ;  /* 0x00000005020a7211 */ /* 0x000fc400078e10ff */
[CC--:B------:R-:W-:Y:S01]  /*d240*/  LEA R24, P0, R18.reuse, R27.reuse, 0x1 ;  /* 0x0000001b12187211 */ /* 0x0c0fe200078008ff */
[----:B------:R-:W-:Y:S04]  /*d250*/  STL.64 [R1+0xff0], R22 ;  /* 0x000ff01601007387 */ /* 0x000fe80000100a00 */
[----:B------:R0:W-:Y:S01]  /*d260*/  STL.64 [R1+0xfe8], R20 ;  /* 0x000fe81401007387 */ /* 0x0001e20000100a00 */
[----:B------:R-:W-:Y:S01]  /*d270*/  LEA.HI.X.SX32 R25, R18, R28, 0x1, P0 ;  /* 0x0000001c12197211 */ /* 0x000fe200000f0eff */
[----:B------:R-:W-:Y:S01]  /*d280*/  IMAD R8, R2, 0x4, R10 ;  /* 0x0000000402087824 */ /* 0x000fe200078e020a */
[-C--:B0-----:R-:W-:Y:S02]  /*d290*/  LEA R20, P2, R4, R27.reuse, 0x1 ;  /* 0x0000001b04147211 */ /* 0x081fe400078408ff */
[----:B------:R-:W-:-:S02]  /*d2a0*/  LEA R22, P1, R0, R27, 0x1 ;  /* 0x0000001b00167211 */ /* 0x000fc400078208ff */
[-C--:B------:R-:W-:Y:S01]  /*d2b0*/  LEA.HI.X.SX32 R21, R4, R28.reuse, 0x1, P2 ;  /* 0x0000001c04157211 */ /* 0x080fe200010f0eff */
[----:B------:R-:W-:Y:S01]  /*d2c0*/  IMAD R14, R2, 0x4, R8 ;  /* 0x00000004020e7824 */ /* 0x000fe200078e0208 */
[----:B------:R-:W-:Y:S01]  /*d2d0*/  STL.64 [R1+0xfd8], R24 ;  /* 0x000fd81801007387 */ /* 0x000fe20000100a00 */
[----:B------:R-:W-:-:S03]  /*d2e0*/  LEA.HI.X.SX32 R23, R0, R28, 0x1, P1 ;  /* 0x0000001c00177211 */ /* 0x000fc600008f0eff */
[----:B------:R0:W-:Y:S01]  /*d2f0*/  STL.64 [R1+0xfc8], R20 ;  /* 0x000fc81401007387 */ /* 0x0001e20000100a00 */
[-C--:B------:R-:W-:Y:S02]  /*d300*/  LEA R18, P1, R6, R27.reuse, 0x1 ;  /* 0x0000001b06127211 */ /* 0x080fe400078208ff */
[-C--:B------:R-:W-:Y:S02]  /*d310*/  LEA R16, P2, R5, R27.reuse, 0x1 ;  /* 0x0000001b05107211 */ /* 0x080fe400078408ff */
[----:B------:R-:W-:Y:S02]  /*d320*/  LEA R9, R2, R14, 0x2 ;  /* 0x0000000e02097211 */ /* 0x000fe400078e10ff */
[-C--:B------:R-:W-:Y:S02]  /*d330*/  LEA.HI.X.SX32 R19, R6, R28.reuse, 0x1, P1 ;  /* 0x0000001c06137211 */ /* 0x080fe400008f0eff */
[----:B0-----:R-:W-:Y:S02]  /*d340*/  LEA R20, P0, R3, R27, 0x1 ;  /* 0x0000001b03147211 */ /* 0x001fe400078008ff */
[----:B------:R-:W-:-:S02]  /*d350*/  LEA.HI.X.SX32 R17, R5, R28, 0x1, P2 ;  /* 0x0000001c05117211 */ /* 0x000fc400010f0eff */
[----:B------:R-:W-:Y:S01]  /*d360*/  LEA.HI.X.SX32 R21, R3, R28, 0x1, P0 ;  /* 0x0000001c03157211 */ /* 0x000fe200000f0eff */
[C---:B------:R-:W-:Y:S01]  /*d370*/  IMAD R12, R2.reuse, 0x4, R9 ;  /* 0x00000004020c7824 */ /* 0x040fe200078e0209 */
[----:B------:R-:W-:Y:S04]  /*d380*/  STL.64 [R1+0xfd0], R22 ;  /* 0x000fd01601007387 */ /* 0x000fe80000100a00 */
[----:B------:R0:W-:Y:S01]  /*d390*/  STL.64 [R1+0xfc0], R20 ;  /* 0x000fc01401007387 */ /* 0x0001e20000100a00 */
[----:B------:R-:W-:-:S03]  /*d3a0*/  IMAD R13, R2, 0x4, R12 ;  /* 0x00000004020d7824 */ /* 0x000fc600078e020c */
[----:B------:R1:W-:Y:S04]  /*d3b0*/  STL.64 [R1+0xfb8], R18 ;  /* 0x000fb81201007387 */ /* 0x0003e80000100a00 */
[----:B------:R2:W-:Y:S01]  /*d3c0*/  STL.64 [R1+0xfb0], R16 ;  /* 0x000fb01001007387 */ /* 0x0005e20000100a00 */
[-C--:B0-----:R-:W-:Y:S02]  /*d3d0*/  LEA R20, P0, R10, R27.reuse, 0x1 ;  /* 0x0000001b0a147211 */ /* 0x081fe400078008ff */
[-C--:B-1----:R-:W-:Y:S02]  /*d3e0*/  LEA R18, P1, R8, R27.reuse, 0x1 ;  /* 0x0000001b08127211 */ /* 0x082fe400078208ff */
[----:B------:R-:W-:Y:S02]  /*d3f0*/  LEA.HI.X.SX32 R21, R10, R28, 0x1, P0 ;  /* 0x0000001c0a157211 */ /* 0x000fe400000f0eff */
[----:B--2---:R-:W-:-:S02]  /*d400*/  LEA R16, P2, R14, R27, 0x1 ;  /* 0x0000001b0e107211 */ /* 0x004fc400078408ff */
[-C--:B------:R-:W-:Y:S02]  /*d410*/  LEA.HI.X.SX32 R19, R8, R28.reuse, 0x1, P1 ;  /* 0x0000001c08137211 */ /* 0x080fe400008f0eff */
[----:B------:R-:W-:Y:S02]  /*d420*/  LEA.HI.X.SX32 R17, R14, R28, 0x1, P2 ;  /* 0x0000001c0e117211 */ /* 0x000fe400010f0eff */
[C---:B------:R-:W-:Y:S01]  /*d430*/  LEA R0, R2.reuse, R13, 0x2 ;  /* 0x0000000d02007211 */ /* 0x040fe200078e10ff */
[----:B------:R0:W-:Y:S04]  /*d440*/  STL.64 [R1+0xfa8], R20 ;  /* 0x000fa81401007387 */ /* 0x0001e80000100a00 */
[----:B------:R1:W-:Y:S01]  /*d450*/  STL.64 [R1+0xfa0], R18 ;  /* 0x000fa01201007387 */ /* 0x0003e20000100a00 */
[----:B------:R-:W-:-:S03]  /*d460*/  IMAD R7, R2, 0x4, R0 ;  /* 0x0000000402077824 */ /* 0x000fc600078e0200 */
[----:B------:R2:W-:Y:S01]  /*d470*/  STL.64 [R1+0xf98], R16 ;  /* 0x000f981001007387 */ /* 0x0005e20000100a00 */
[CC--:B0-----:R-:W-:Y:S02]  /*d480*/  LEA R20, P0, R9.reuse, R27.reuse, 0x1 ;  /* 0x0000001b09147211 */ /* 0x0c1fe400078008ff */
[-C--:B-1----:R-:W-:Y:S02]  /*d490*/  LEA R18, P1, R12, R27.reuse, 0x1 ;  /* 0x0000001b0c127211 */ /* 0x082fe400078208ff */
[-C--:B------:R-:W-:Y:S02]  /*d4a0*/  LEA.HI.X.SX32 R21, R9, R28.reuse, 0x1, P0 ;  /* 0x0000001c09157211 */ /* 0x080fe400000f0eff */
[C---:B--2---:R-:W-:Y:S01]  /*d4b0*/  LEA R16, P2, R13.reuse, R27, 0x1 ;  /* 0x0000001b0d107211 */ /* 0x044fe200078408ff */
[----:B------:R-:W-:Y:S01]  /*d4c0*/  IMAD R11, R2, 0x4, R7 ;  /* 0x00000004020b7824 */ /* 0x000fe200078e0207 */
[-C--:B------:R-:W-:Y:S02]  /*d4d0*/  LEA.HI.X.SX32 R19, R12, R28.reuse, 0x1, P1 ;  /* 0x0000001c0c137211 */ /* 0x080fe400008f0eff */
[----:B------:R-:W-:Y:S01]  /*d4e0*/  LEA.HI.X.SX32 R17, R13, R28, 0x1, P2 ;  /* 0x0000001c0d117211 */ /* 0x000fe200010f0eff */
[----:B------:R-:W-:Y:S01]  /*d4f0*/  STL.64 [R1+0xf90], R20 ;  /* 0x000f901401007387 */ /* 0x000fe20000100a00 */
[----:B------:R-:W-:-:S03]  /*d500*/  LEA R3, R2, R11, 0x2 ;  /* 0x0000000b02037211 */ /* 0x000fc600078e10ff */
[----:B------:R0:W-:Y:S01]  /*d510*/  STL.64 [R1+0xf88], R18 ;  /* 0x000f881201007387 */ /* 0x0001e20000100a00 */
[----:B------:R-:W-:-:S03]  /*d520*/  LEA R14, P2, R11, R27, 0x1 ;  /* 0x0000001b0b0e7211 */ /* 0x000fc600078408ff */
[----:B------:R1:W-:Y:S01]  /*d530*/  STL.64 [R1+0xf80], R16 ;  /* 0x000f801001007387 */ /* 0x0003e20000100a00 */
[----:B------:R-:W-:Y:S01]  /*d540*/  IMAD R4, R2, 0x4, R3 ;  /* 0x0000000402047824 */ /* 0x000fe200078e0203 */
[-C--:B------:R-:W-:Y:S02]  /*d550*/  LEA.HI.X.SX32 R15, R11, R28.reuse, 0x1, P2 ;  /* 0x0000001c0b0f7211 */ /* 0x080fe400010f0eff */
[CC--:B0-----:R-:W-:Y:S02]  /*d560*/  LEA R18, P0, R0.reuse, R27.reuse, 0x1 ;  /* 0x0000001b00127211 */ /* 0x0c1fe400078008ff */
[C---:B-1----:R-:W-:Y:S02]  /*d570*/  LEA R16, P1, R7.reuse, R27, 0x1 ;  /* 0x0000001b07107211 */ /* 0x042fe400078208ff */
[-C--:B------:R-:W-:Y:S02]  /*d580*/  LEA.HI.X.SX32 R19, R0, R28.reuse, 0x1, P0 ;  /* 0x0000001c00137211 */ /* 0x080fe400000f0eff */
[----:B------:R-:W-:Y:S01]  /*d590*/  LEA.HI.X.SX32 R17, R7, R28, 0x1, P1 ;  /* 0x0000001c07117211 */ /* 0x000fe200008f0eff */
[----:B------:R-:W-:-:S02]  /*d5a0*/  IMAD R8, R2, 0x4, R4 ;  /* 0x0000000402087824 */ /* 0x000fc400078e0204 */
[----:B------:R-:W-:Y:S04]  /*d5b0*/  STL.64 [R1+0xf78], R18 ;  /* 0x000f781201007387 */ /* 0x000fe80000100a00 */
[----:B------:R0:W-:Y:S01]  /*d5c0*/  STL.64 [R1+0xf70], R16 ;  /* 0x000f701001007387 */ /* 0x0001e20000100a00 */
[----:B------:R-:W-:-:S03]  /*d5d0*/  LEA R5, R2, R8, 0x2 ;  /* 0x0000000802057211 */ /* 0x000fc600078e10ff */
[----:B------:R1:W-:Y:S01]  /*d5e0*/  STL.64 [R1+0xf68], R14 ;  /* 0x000f680e01007387 */ /* 0x0003e20000100a00 */
[CC--:B0-----:R-:W-:Y:S02]  /*d5f0*/  LEA R16, P0, R3.reuse, R27.reuse, 0x1 ;  /* 0x0000001b03107211 */ /* 0x0c1fe400078008ff */
[CC--:B-1----:R-:W-:Y:S02]  /*d600*/  LEA R14, P1, R4.reuse, R27.reuse, 0x1 ;  /* 0x0000001b040e7211 */ /* 0x0c2fe400078208ff */
[-C--:B------:R-:W-:Y:S02]  /*d610*/  LEA.HI.X.SX32 R17, R3, R28.reuse, 0x1, P0 ;  /* 0x0000001c03117211 */ /* 0x080fe400000f0eff */
[----:B------:R-:W-:Y:S01]  /*d620*/  LEA.HI.X.SX32 R15, R4, R28, 0x1, P1 ;  /* 0x0000001c040f7211 */ /* 0x000fe200008f0eff */
[----:B------:R-:W-:Y:S01]  /*d630*/  IMAD R6, R2, 0x4, R5 ;  /* 0x0000000402067824 */ /* 0x000fe200078e0205 */
[----:B------:R-:W-:Y:S01]  /*d640*/  LEA R12, P2, R8, R27, 0x1 ;  /* 0x0000001b080c7211 */ /* 0x000fe200078408ff */
[----:B------:R-:W-:Y:S02]  /*d650*/  STL.64 [R1+0xf60], R16 ;  /* 0x000f601001007387 */ /* 0x000fe40000100a00 */
[----:B------:R-:W-:-:S02]  /*d660*/  IMAD R7, R2, 0x4, R6 ;  /* 0x0000000402077824 */ /* 0x000fc400078e0206 */
[----:B------:R0:W-:Y:S01]  /*d670*/  STL.64 [R1+0xf58], R14 ;  /* 0x000f580e01007387 */ /* 0x0001e20000100a00 */
[----:B------:R-:W-:Y:S02]  /*d680*/  LEA.HI.X.SX32 R13, R8, R28, 0x1, P2 ;  /* 0x0000001c080d7211 */ /* 0x000fe400010f0eff */
[----:B------:R-:W-:Y:S02]  /*d690*/  LEA R0, R2, R7, 0x2 ;  /* 0x0000000702007211 */ /* 0x000fe400078e10ff */
[----:B0-----:R-:W-:-:S04]  /*d6a0*/  LEA R14, P0, R5, R27, 0x1 ;  /* 0x0000001b050e7211 */ /* 0x001fc800078008ff */
[----:B------:R-:W-:Y:S01]  /*d6b0*/  LEA.HI.X.SX32 R15, R5, R28, 0x1, P0 ;  /* 0x0000001c050f7211 */ /* 0x000fe200000f0eff */
[----:B------:R-:W-:Y:S04]  /*d6c0*/  STL.64 [R1+0xf50], R12 ;  /* 0x000f500c01007387 */ /* 0x000fe80000100a00 */
[----:B------:R0:W-:Y:S01]  /*d6d0*/  STL.64 [R1+0xf48], R14 ;  /* 0x000f480e01007387 */ /* 0x0001e20000100a00 */
[----:B------:R-:W-:-:S03]  /*d6e0*/  IMAD R3, R2, 0x4, R0 ;  /* 0x0000000402037824 */ /* 0x000fc600078e0200 */
[----:B------:R-:W1:Y:S01]  /*d6f0*/  S2R R19, SR_TID.X ;  /* 0x0000000000137919 */ /* 0x000e620000002100 */
[----:B0-----:R-:W-:-:S04]  /*d700*/  LEA R14, P0, R0, R27, 0x1 ;  /* 0x0000001b000e7211 */ /* 0x001fc800078008ff */
[-C--:B------:R-:W-:Y:S02]  /*d710*/  LEA.HI.X.SX32 R15, R0, R28.reuse, 0x1, P0 ;  /* 0x0000001c000f7211 */ /* 0x080fe400000f0eff */
[----:B------:R-:W0:Y:S01]  /*d720*/  S2R R0, SR_CTAID.X ;  /* 0x0000000000007919 */ /* 0x000e220000002500 */
[-C--:B------:R-:W-:Y:S02]  /*d730*/  LEA R12, P1, R6, R27.reuse, 0x1 ;  /* 0x0000001b060c7211 */ /* 0x080fe400078208ff */
[CC--:B------:R-:W-:Y:S01]  /*d740*/  LEA R10, P2, R7.reuse, R27.reuse, 0x1 ;  /* 0x0000001b070a7211 */ /* 0x0c0fe200078408ff */
[----:B------:R-:W-:Y:S01]  /*d750*/  IMAD R4, R2, 0x4, R3 ;  /* 0x0000000402047824 */ /* 0x000fe200078e0203 */
[-C--:B------:R-:W-:Y:S02]  /*d760*/  LEA.HI.X.SX32 R13, R6, R28.reuse, 0x1, P1 ;  /* 0x0000001c060d7211 */ /* 0x080fe400008f0eff */
[----:B------:R-:W-:Y:S02]  /*d770*/  LEA.HI.X.SX32 R11, R7, R28, 0x1, P2 ;  /* 0x0000001c070b7211 */ /* 0x000fe400010f0eff */
[----:B------:R-:W-:Y:S01]  /*d780*/  LEA R2, R2, R4, 0x2 ;  /* 0x0000000402027211 */ /* 0x000fe200078e10ff */
[----:B------:R2:W-:Y:S04]  /*d790*/  STL.64 [R1+0xf40], R12 ;  /* 0x000f400c01007387 */ /* 0x0005e80000100a00 */
[----:B------:R3:W-:Y:S01]  /*d7a0*/  STL.64 [R1+0xf38], R10 ;  /* 0x000f380a01007387 */ /* 0x0007e20000100a00 */
[----:B------:R-:W-:-:S02]  /*d7b0*/  LEA R8, P3, R2, R27, 0x1 ;  /* 0x0000001b02087211 */ /* 0x000fc400078608ff */
[CC--:B--2---:R-:W-:Y:S02]  /*d7c0*/  LEA R12, P1, R3.reuse, R27.reuse, 0x1 ;  /* 0x0000001b030c7211 */ /* 0x0c4fe400078208ff */
[C---:B---3--:R-:W-:Y:S02]  /*d7d0*/  LEA R10, P2, R4.reuse, R27, 0x1 ;  /* 0x0000001b040a7211 */ /* 0x048fe400078408ff */
[-C--:B------:R-:W-:Y:S02]  /*d7e0*/  LEA.HI.X.SX32 R13, R3, R28.reuse, 0x1, P1 ;  /* 0x0000001c030d7211 */ /* 0x080fe400008f0eff */
[-C--:B------:R-:W-:Y:S02]  /*d7f0*/  LEA.HI.X.SX32 R11, R4, R28.reuse, 0x1, P2 ;  /* 0x0000001c040b7211 */ /* 0x080fe400010f0eff */
[----:B------:R-:W-:Y:S01]  /*d800*/  LEA.HI.X.SX32 R9, R2, R28, 0x1, P3 ;  /* 0x0000001c02097211 */ /* 0x000fe200018f0eff */
[----:B------:R-:W-:Y:S01]  /*d810*/  STL.64 [R1+0xf30], R14 ;  /* 0x000f300e01007387 */ /* 0x000fe20000100a00 */
[C---:B-1----:R-:W-:Y:S01]  /*d820*/  LOP3.LUT R29, R19.reuse, 0x3, RZ, 0xc0, !PT ;  /* 0x00000003131d7812 */ /* 0x042fe200078ec0ff */
[----:B0-----:R-:W-:Y:S01]  /*d830*/  IMAD.SHL.U32 R0, R0, 0x100, RZ ;  /* 0x0000010000007824 */ /* 0x001fe200078e00ff */
[C---:B------:R-:W-:Y:S01]  /*d840*/  LOP3.LUT R3, R19.reuse, 0x1c, RZ, 0xc0, !PT ;  /* 0x0000001c13037812 */ /* 0x040fe200078ec0ff */
[----:B------:R0:W-:Y:S01]  /*d850*/  STL.64 [R1+0xf28], R12 ;  /* 0x000f280c01007387 */ /* 0x0001e20000100a00 */
[----:B------:R-:W-:-:S02]  /*d860*/  LOP3.LUT P5, RZ, R19, 0xf, RZ, 0xc0, !PT ;  /* 0x0000000f13ff7812 */ /* 0x000fc400078ac0ff */
[----:B------:R-:W-:Y:S01]  /*d870*/  ISETP.NE.U32.AND P6, PT, R29, RZ, PT ;  /* 0x000000ff1d00720c */ /* 0x000fe20003fc5070 */
[----:B------:R1:W-:Y:S01]  /*d880*/  STL.64 [R1+0xf20], R10 ;  /* 0x000f200a01007387 */ /* 0x0003e20000100a00 */
[C---:B------:R-:W-:Y:S02]  /*d890*/  LEA.HI R2, R3.reuse, 0xf8, RZ, 0x1e ;  /* 0x000000f803027811 */ /* 0x040fe400078ff0ff */
[C---:B------:R-:W-:Y:S01]  /*d8a0*/  LEA.HI R4, R3.reuse, 0xe8, RZ, 0x1e ;  /* 0x000000e803047811 */ /* 0x040fe200078ff0ff */
[----:B------:R2:W-:Y:S01]  /*d8b0*/  STL.64 [R1+0xf18], R8 ;  /* 0x000f180801007387 */ /* 0x0005e20000100a00 */
[C---:B------:R-:W-:Y:S02]  /*d8c0*/  LEA.HI R5, R3.reuse, 0xe0, RZ, 0x1e ;  /* 0x000000e003057811 */ /* 0x040fe400078ff0ff */
[C---:B------:R-:W-:Y:S02]  /*d8d0*/  LEA.HI R6, R3.reuse, 0xd8, RZ, 0x1e ;  /* 0x000000d803067811 */ /* 0x040fe400078ff0ff */
[----:B------:R-:W-:-:S02]  /*d8e0*/  LEA.HI R7, R3, 0xd0, RZ, 0x1e ;  /* 0x000000d003077811 */ /* 0x000fc400078ff0ff */
[C---:B0-----:R-:W-:Y:S02]  /*d8f0*/  LEA.HI R12, R3.reuse, 0xa8, RZ, 0x1e ;  /* 0x000000a8030c7811 */ /* 0x041fe400078ff0ff */
[C---:B-1----:R-:W-:Y:S02]  /*d900*/  LEA.HI R10, R3.reuse, 0xb8, RZ, 0x1e ;  /* 0x000000b8030a7811 */ /* 0x042fe400078ff0ff */
[C---:B------:R-:W-:Y:S02]  /*d910*/  LEA.HI R11, R3.reuse, 0xb0, RZ, 0x1e ;  /* 0x000000b0030b7811 */ /* 0x040fe400078ff0ff */
[C---:B--2---:R-:W-:Y:S02]  /*d920*/  LEA.HI R8, R3.reuse, 0xc8, RZ, 0x1e ;  /* 0x000000c803087811 */ /* 0x044fe400078ff0ff */
[C---:B------:R-:W-:Y:S02]  /*d930*/  LEA.HI R9, R3.reuse, 0xc0, RZ, 0x1e ;  /* 0x000000c003097811 */ /* 0x040fe400078ff0ff */
[----:B------:R-:W-:-:S02]  /*d940*/  LEA.HI R13, R3, 0xa0, RZ, 0x1e ;  /* 0x000000a0030d7811 */ /* 0x000fc400078ff0ff */
[C---:B------:R-:W-:Y:S02]  /*d950*/  LEA.HI R14, R3.reuse, 0x98, RZ, 0x1e ;  /* 0x00000098030e7811 */ /* 0x040fe400078ff0ff */
[C---:B------:R-:W-:Y:S02]  /*d960*/  LEA.HI R15, R3.reuse, 0x90, RZ, 0x1e ;  /* 0x00000090030f7811 */ /* 0x040fe400078ff0ff */
[C---:B------:R-:W-:Y:S02]  /*d970*/  LEA.HI R16, R3.reuse, 0x88, RZ, 0x1e ;  /* 0x0000008803107811 */ /* 0x040fe400078ff0ff */
[C---:B------:R-:W-:Y:S02]  /*d980*/  LEA.HI R17, R3.reuse, 0x80, RZ, 0x1e ;  /* 0x0000008003117811 */ /* 0x040fe400078ff0ff */
        /* <DEDUP_REMOVED lines=12> */
[----:B------:R-:W-:Y:S01]  /*da50*/  LEA.HI R3, R3, R0, RZ, 0x1e ;  /* 0x0000000003037211 */ /* 0x000fe200078ff0ff */
[----:B------:R-:W-:-:S05]  /*da60*/  IMAD.MOV.U32 R3, RZ, RZ, 0x3f800000 ;  /* 0x3f800000ff037424 */ /* 0x000fca00078e00ff */
[----:B------:R0:W-:Y:S04]  /*da70*/  STL [R1+0x924], R3 ;  /* 0x0009240301007387 */ /* 0x0001e80000100800 */
[----:B------:R-:W-:Y:S01]  /*da80*/  STL [R1+0x3c4], RZ ;  /* 0x0003c4ff01007387 */ /* 0x000fe20000100800 */
[----:B0-----:R-:W-:-:S05]  /*da90*/  MOV R3, 0xff800000 ;  /* 0xff80000000037802 */ /* 0x001fca0000000f00 */
[----:B------:R-:W-:Y:S04]  /*daa0*/  STL [R1+0x1d0], R3 ;  /* 0x0001d00301007387 */ /* 0x000fe80000100800 */
[----:B------:R-:W-:Y:S04]  /*dab0*/  STL [R1+0x3c8], RZ ;  /* 0x0003c8ff01007387 */ /* 0x000fe80000100800 */
        /* <DEDUP_REMOVED lines=30> */
[----:B------:R0:W-:Y:S02]  /*dca0*/  STL [R1+0x26c], R3 ;  /* 0x00026c0301007387 */ /* 0x0001e40000100800 */
[----:B0-----:R-:W-:-:S05]  /*dcb0*/  IMAD.MOV.U32 R3, RZ, RZ, 0x3f800000 ;  /* 0x3f800000ff037424 */ /* 0x001fca00078e00ff */
        /* <DEDUP_REMOVED lines=32> */
[----:B------:R-:W-:Y:S04]  /*dec0*/  STL [R1+0x754], RZ ;  /* 0x000754ff01007387 */ /* 0x000fe80000100800 */
        /* <DEDUP_REMOVED lines=75> */
[----:B------:R-:W-:Y:S01]  /*e380*/  STL [R1+0x434], RZ ;  /* 0x000434ff01007387 */ /* 0x000fe20000100800 */
[----:B0-----:R-:W-:-:S03]  /*e390*/  IMAD.IADD R3, R0, 0x1, R2 ;  /* 0x0000000100037824 */ /* 0x001fc600078e0202 */
        /* <DEDUP_REMOVED lines=10> */
[----:B------:R-:W0:Y:S04]  /*e440*/  S2R R3, SR_TID.X ;  /* 0x0000000000037919 */ /* 0x000e280000002100 */
[----:B------:R-:W-:Y:S01]  /*e450*/  STL [R1+0x380], RZ ;  /* 0x000380ff01007387 */ /* 0x000fe20000100800 */
[----:B------:R-:W-:-:S03]  /*e460*/  SHF.L.U32 R2, R2, 0x6, RZ ;  /* 0x0000000602027819 */ /* 0x000fc600000006ff */
        /* <DEDUP_REMOVED lines=10> */
[----:B------:R-:W1:Y:S04]  /*e510*/  S2R R2, SR_CTAID.X ;  /* 0x0000000000027919 */ /* 0x000e680000002500 */
        /* <DEDUP_REMOVED lines=9> */
[----:B0-----:R-:W-:-:S03]  /*e5b0*/  LOP3.LUT R3, R3, 0x1c, RZ, 0xc0, !PT ;  /* 0x0000001c03037812 */ /* 0x001fc600078ec0ff */
[----:B------:R-:W-:Y:S04]  /*e5c0*/  STL [R1+0x2c0], RZ ;  /* 0x0002c0ff01007387 */ /* 0x000fe80000100800 */
[----:B------:R-:W-:Y:S04]  /*e5d0*/  STL [R1+0x2c4], RZ ;  /* 0x0002c4ff01007387 */ /* 0x000fe80000100800 */
[----:B------:R-:W-:Y:S04]  /*e5e0*/  STL [R1+0x2c8], RZ ;  /* 0x0002c8ff01007387 */ /* 0x000fe80000100800 */
[----:B------:R-:W-:Y:S01]  /*e5f0*/  STL [R1+0x2cc], RZ ;  /* 0x0002ccff01007387 */ /* 0x000fe20000100800 */
[----:B------:R-:W-:-:S03]  /*e600*/  LEA.HI R3, R3, 0xf0, RZ, 0x1e ;  /* 0x000000f003037811 */ /* 0x000fc600078ff0ff */
[----:B------:R-:W-:Y:S04]  /*e610*/  STL [R1+0x390], RZ ;  /* 0x000390ff01007387 */ /* 0x000fe80000100800 */
[----:B------:R-:W-:Y:S04]  /*e620*/  STL [R1+0x394], RZ ;  /* 0x000394ff01007387 */ /* 0x000fe80000100800 */
[----:B------:R-:W-:Y:S04]  /*e630*/  STL [R1+0x398], RZ ;  /* 0x000398ff01007387 */ /* 0x000fe80000100800 */
[----:B------:R-:W-:Y:S04]  /*e640*/  STL [R1+0x39c], RZ ;  /* 0x00039cff01007387 */ /* 0x000fe80000100800 */
[----:B------:R-:W-:Y:S01]  /*e650*/  STL [R1+0x350], RZ ;  /* 0x000350ff01007387 */ /* 0x000fe20000100800 */
[----:B------:R-:W-:-:S03]  /*e660*/  IMAD.IADD R0, R0, 0x1, R3 ;  /* 0x0000000100007824 */ /* 0x000fc600078e0203 */
[----:B------:R-:W-:Y:S01]  /*e670*/  STL [R1+0x354], RZ ;  /* 0x000354ff01007387 */ /* 0x000fe20000100800 */
[----:B------:R-:W-:-:S03]  /*e680*/  SHF.L.U32 R3, R3, 0x6, RZ ;  /* 0x0000000603037819 */ /* 0x000fc600000006ff */
[----:B------:R-:W-:Y:S01]  /*e690*/  STL [R1+0x358], RZ ;  /* 0x000358ff01007387 */ /* 0x000fe20000100800 */
[----:B-1----:R-:W-:-:S03]  /*e6a0*/  IMAD.SHL.U32 R3, R2, 0x100, RZ ;  /* 0x0000010002037824 */ /* 0x002fc600078e00ff */
[----:B------:R-:W-:Y:S04]  /*e6b0*/  STL [R1+0x35c], RZ ;  /* 0x00035cff01007387 */ /* 0x000fe80000100800 */
[----:B------:R-:W-:Y:S04]  /*e6c0*/  STL [R1+0x340], RZ ;  /* 0x000340ff01007387 */ /* 0x000fe80000100800 */
[----:B------:R-:W-:Y:S04]  /*e6d0*/  STL [R1+0x344], RZ ;  /* 0x000344ff01007387 */ /* 0x000fe80000100800 */
[----:B------:R-:W-:Y:S01]  /*e6e0*/  STL [R1+0x348], RZ ;  /* 0x000348ff01007387 */ /* 0x000fe20000100800 */
[----:B------:R-:W-:-:S03]  /*e6f0*/  IMAD.IADD R2, R3, 0x1, R4 ;  /* 0x0000000103027824 */ /* 0x000fc600078e0204 */
        /* <DEDUP_REMOVED lines=12> */
[----:B------:R-:W0:Y:S04]  /*e7c0*/  S2R R2, SR_CTAID.X ;  /* 0x0000000000027919 */ /* 0x000e280000002500 */
        /* <DEDUP_REMOVED lines=18> */
[----:B------:R-:W-:-:S03]  /*e8f0*/  IMAD.IADD R4, R3, 0x1, R5 ;  /* 0x0000000103047824 */ /* 0x000fc600078e0205 */
[----:B------:R-:W-:Y:S01]  /*e900*/  STL [R1+0x3f0], RZ ;  /* 0x0003f0ff01007387 */ /* 0x000fe20000100800 */
[----:B------:R-:W-:-:S03]  /*e910*/  IADD3 R3, R3, R6, RZ ;  /* 0x0000000603037210 */ /* 0x000fc60007ffe0ff */
[----:B------:R-:W-:Y:S01]  /*e920*/  STL [R1+0x3f4], RZ ;  /* 0x0003f4ff01007387 */ /* 0x000fe20000100800 */
[----:B------:R-:W-:-:S03]  /*e930*/  IMAD.SHL.U32 R4, R6, 0x40, RZ ;  /* 0x0000004006047824 */ /* 0x000fc600078e00ff */
[----:B------:R-:W-:Y:S01]  /*e940*/  STL [R1+0x3f8], RZ ;  /* 0x0003f8ff01007387 */ /* 0x000fe20000100800 */
[----:B0-----:R-:W-:-:S03]  /*e950*/  IMAD.SHL.U32 R6, R2, 0x100, RZ ;  /* 0x0000010002067824 */ /* 0x001fc600078e00ff */
[----:B------:R-:W-:Y:S04]  /*e960*/  STL [R1+0x3fc], RZ ;  /* 0x0003fcff01007387 */ /* 0x000fe80000100800 */
[----:B------:R-:W-:Y:S01]  /*e970*/  STL [R1+0x3d0], RZ ;  /* 0x0003d0ff01007387 */ /* 0x000fe20000100800 */
[----:B------:R-:W-:-:S03]  /*e980*/  IMAD.SHL.U32 R2, R7, 0x40, RZ ;  /* 0x0000004007027824 */ /* 0x000fc600078e00ff */
[----:B------:R-:W-:Y:S01]  /*e990*/  STL [R1+0x3d4], RZ ;  /* 0x0003d4ff01007387 */ /* 0x000fe20000100800 */
[----:B------:R-:W-:-:S03]  /*e9a0*/  IMAD.IADD R2, R6, 0x1, R9 ;  /* 0x0000000106027824 */ /* 0x000fc600078e0209 */
        /* <DEDUP_REMOVED lines=43> */
[----:B------:R-:W-:-:S03]  /*ec60*/  IMAD.SHL.U32 R4, R9, 0x40, RZ ;  /* 0x0000004009047824 */ /* 0x000fc600078e00ff */
[----:B------:R-:W-:Y:S01]  /*ec70*/  STL [R1+0x6e4], RZ ;  /* 0x0006e4ff01007387 */ /* 0x000fe20000100800 */
[----:B------:R-:W-:-:S03]  /*ec80*/  IMAD.IADD R4, R6, 0x1, R11 ;  /* 0x0000000106047824 */ /* 0x000fc600078e020b */
[----:B------:R-:W-:Y:S01]  /*ec90*/  STL [R1+0x6e8], RZ ;  /* 0x0006e8ff01007387 */ /* 0x000fe20000100800 */
[----:B------:R-:W-:-:S03]  /*eca0*/  IADD3 R3, R6, R7, RZ ;  /* 0x0000000706037210 */ /* 0x000fc60007ffe0ff */
[----:B------:R-:W-:Y:S01]  /*ecb0*/  STL [R1+0x6ec], RZ ;  /* 0x0006ecff01007387 */ /* 0x000fe20000100800 */
[----:B------:R-:W-:-:S03]  /*ecc0*/  IMAD.SHL.U32 R4, R12, 0x40, RZ ;  /* 0x000000400c047824 */ /* 0x000fc600078e00ff */
[----:B------:R-:W-:Y:S01]  /*ecd0*/  STL [R1+0x7d0], RZ ;  /* 0x0007d0ff01007387 */ /* 0x000fe20000100800 */
[----:B------:R-:W-:Y:S01]  /*ece0*/  SHF.L.U32 R3, R8, 0x6, RZ ;  /* 0x0000000608037819 */ /* 0x000fe200000006ff */
[C---:B------:R-:W-:Y:S02]  /*ecf0*/  IMAD.IADD R4, R6.reuse, 0x1, R14 ;  /* 0x0000000106047824 */ /* 0x040fe400078e020e */
[----:B------:R-:W-:Y:S01]  /*ed00*/  STL [R1+0x7d4], RZ ;  /* 0x0007d4ff01007387 */ /* 0x000fe20000100800 */
[C---:B------:R-:W-:Y:S01]  /*ed10*/  IADD3 R3, R6.reuse, R10, RZ ;  /* 0x0000000a06037210 */ /* 0x040fe20007ffe0ff */
[----:B------:R-:W-:Y:S02]  /*ed20*/  IMAD.SHL.U32 R4, R15, 0x40, RZ ;  /* 0x000000400f047824 */ /* 0x000fe400078e00ff */
[----:B------:R-:W-:Y:S01]  /*ed30*/  STL [R1+0x7d8], RZ ;  /* 0x0007d8ff01007387 */ /* 0x000fe20000100800 */
[----:B------:R-:W-:Y:S01]  /*ed40*/  SHF.L.U32 R3, R11, 0x6, RZ ;  /* 0x000000060b037819 */ /* 0x000fe200000006ff */
[----:B------:R-:W-:-:S02]  /*ed50*/  IMAD.IADD R4, R6, 0x1, R17 ;  /* 0x0000000106047824 */ /* 0x000fc400078e0211 */
[----:B------:R-:W-:Y:S01]  /*ed60*/  STL [R1+0x7dc], RZ ;  /* 0x0007dcff01007387 */ /* 0x000fe20000100800 */
[----:B------:R-:W-:Y:S01]  /*ed70*/  IADD3 R3, R6, R13, RZ ;  /* 0x0000000d06037210 */ /* 0x000fe20007ffe0ff */
[----:B------:R-:W-:Y:S02]  /*ed80*/  IMAD.SHL.U32 R4, R18, 0x40, RZ ;  /* 0x0000004012047824 */ /* 0x000fe400078e00ff */
[----:B------:R-:W-:Y:S01]  /*ed90*/  STL [R1+0x7c0], RZ ;  /* 0x0007c0ff01007387 */ /* 0x000fe20000100800 */
[----:B------:R-:W-:Y:S01]  /*eda0*/  SHF.L.U32 R3, R14, 0x6, RZ ;  /* 0x000000060e037819 */ /* 0x000fe200000006ff */
[C---:B------:R-:W-:Y:S02]  /*edb0*/  IMAD.IADD R4, R6.reuse, 0x1, R20 ;  /* 0x0000000106047824 */ /* 0x040fe400078e0214 */
[----:B------:R-:W-:Y:S01]  /*edc0*/  STL [R1+0x7c4], RZ ;  /* 0x0007c4ff01007387 */ /* 0x000fe20000100800 */
[----:B------:R-:W-:Y:S01]  /*edd0*/  IADD3 R3, R6, R16, RZ ;  /* 0x0000001006037210 */ /* 0x000fe20007ffe0ff */
[----:B------:R-:W-:-:S02]  /*ede0*/  IMAD.SHL.U32 R4, R21, 0x40, RZ ;  /* 0x0000004015047824 */ /* 0x000fc400078e00ff */
[----:B------:R-:W-:Y:S01]  /*edf0*/  STL [R1+0x7c8], RZ ;  /* 0x0007c8ff01007387 */ /* 0x000fe20000100800 */
[----:B------:R-:W-:Y:S01]  /*ee00*/  SHF.L.U32 R3, R17, 0x6, RZ ;  /* 0x0000000611037819 */ /* 0x000fe200000006ff */
[----:B------:R-:W-:Y:S02]  /*ee10*/  IMAD.IADD R4, R6, 0x1, R23 ;  /* 0x0000000106047824 */ /* 0x000fe400078e0217 */
[----:B------:R-:W-:Y:S01]  /*ee20*/  STL [R1+0x7cc], RZ ;  /* 0x0007ccff01007387 */ /* 0x000fe20000100800 */
[----:B0-----:R-:W-:Y:S01]  /*ee30*/  LOP3.LUT R2, R2, 0x1c, RZ, 0xc0, !PT ;  /* 0x0000001c02027812 */ /* 0x001fe200078ec0ff */
[----:B------:R-:W-:Y:S02]  /*ee40*/  IMAD.SHL.U32 R5, R5, 0x40, RZ ;  /* 0x0000004005057824 */ /* 0x000fe400078e00ff */
[----:B------:R-:W-:Y:S01]  /*ee50*/  STL [R1+0x7b0], RZ ;  /* 0x0007b0ff01007387 */ /* 0x000fe20000100800 */
[----:B------:R-:W-:Y:S01]  /*ee60*/  IADD3 R3, R6, R19, RZ ;  /* 0x0000001306037210 */ /* 0x000fe20007ffe0ff */
[----:B------:R-:W-:-:S02]  /*ee70*/  IMAD.SHL.U32 R4, R24, 0x40, RZ ;  /* 0x0000004018047824 */ /* 0x000fc400078e00ff */
[----:B------:R-:W-:Y:S01]  /*ee80*/  STL [R1+0x7b4], RZ ;  /* 0x0007b4ff01007387 */ /* 0x000fe20000100800 */
[----:B------:R-:W-:Y:S01]  /*ee90*/  SHF.L.U32 R3, R20, 0x6, RZ ;  /* 0x0000000614037819 */ /* 0x000fe200000006ff */
[----:B------:R-:W-:Y:S02]  /*eea0*/  IMAD.SHL.U32 R5, R25, 0x40, RZ ;  /* 0x0000004019057824 */ /* 0x000fe400078e00ff */
[----:B------:R-:W-:Y:S01]  /*eeb0*/  STL [R1+0x7b8], RZ ;  /* 0x0007b8ff01007387 */ /* 0x000fe20000100800 */
[C---:B------:R-:W-:Y:S01]  /*eec0*/  IMAD.IADD R4, R6.reuse, 0x1, R26 ;  /* 0x0000000106047824 */ /* 0x040fe200078e021a */
[C---:B------:R-:W-:Y:S01]  /*eed0*/  IADD3 R3, R6.reuse, R22, RZ ;  /* 0x0000001606037210 */ /* 0x040fe20007ffe0ff */
[C---:B------:R-:W-:Y:S01]  /*eee0*/  IMAD.IADD R5, R6.reuse, 0x1, R27 ;  /* 0x0000000106057824 */ /* 0x040fe200078e021b */
[----:B------:R-:W-:Y:S01]  /*eef0*/  STL [R1+0x7bc], RZ ;  /* 0x0007bcff01007387 */ /* 0x000fe20000100800 */
[C---:B------:R-:W-:Y:S01]  /*ef00*/  IADD3 R4, R6.reuse, R28, RZ ;  /* 0x0000001c06047210 */ /* 0x040fe20007ffe0ff */
[----:B------:R-:W-:Y:S01]  /*ef10*/  IMAD.IADD R4, R6, 0x1, R29 ;  /* 0x0000000106047824 */ /* 0x000fe200078e021d */
[----:B------:R-:W-:Y:S01]  /*ef20*/  SHF.L.U32 R3, R23, 0x6, RZ ;  /* 0x0000000617037819 */ /* 0x000fe200000006ff */
[----:B------:R-:W-:Y:S01]  /*ef30*/  STL [R1+0x7a0], RZ ;  /* 0x0007a0ff01007387 */ /* 0x000fe20000100800 */
[----:B------:R-:W-:-:S02]  /*ef40*/  LEA.HI R7, R2, 0x18, RZ, 0x1e ;  /* 0x0000001802077811 */ /* 0x000fc400078ff0ff */
[----:B------:R-:W-:Y:S01]  /*ef50*/  SHF.L.U32 R5, R29, 0x6, RZ ;  /* 0x000000061d057819 */ /* 0x000fe200000006ff */
[----:B------:R-:W-:Y:S01]  /*ef60*/  STL [R1+0x7a4], RZ ;  /* 0x0007a4ff01007387 */ /* 0x000fe20000100800 */
[----:B------:R-:W-:Y:S02]  /*ef70*/  IADD3 R3, R6, R25, RZ ;  /* 0x0000001906037210 */ /* 0x000fe40007ffe0ff */
[C---:B------:R-:W-:Y:S01]  /*ef80*/  LEA.HI R4, R2.reuse, 0x10, RZ, 0x1e ;  /* 0x0000001002047811 */ /* 0x040fe200078ff0ff */
[----:B------:R-:W-:Y:S01]  /*ef90*/  STL [R1+0x7a8], RZ ;  /* 0x0007a8ff01007387 */ /* 0x000fe20000100800 */
[----:B------:R-:W-:Y:S02]  /*efa0*/  LEA.HI R5, R2, 0x8, RZ, 0x1e ;  /* 0x0000000802057811 */ /* 0x000fe400078ff0ff */
[----:B------:R-:W-:Y:S01]  /*efb0*/  SHF.L.U32 R3, R26, 0x6, RZ ;  /* 0x000000061a037819 */ /* 0x000fe200000006ff */
[----:B------:R-:W-:Y:S01]  /*efc0*/  STL [R1+0x7ac], RZ ;  /* 0x0007acff01007387 */ /* 0x000fe20000100800 */
[----:B------:R-:W-:Y:S01]  /*efd0*/  IMAD.SHL.U32 R3, R27, 0x40, RZ ;  /* 0x000000401b037824 */ /* 0x000fe200078e00ff */
[----:B------:R-:W-:Y:S01]  /*efe0*/  IADD3 R8, R6, R4, RZ ;  /* 0x0000000406087210 */ /* 0x000fe20007ffe0ff */
[----:B------:R-:W-:Y:S01]  /*eff0*/  IMAD.MOV.U32 R0, RZ, RZ, c[0x0][0x1a4] ;  /* 0x00006900ff007624 */ /* 0x000fe200078e00ff */
[----:B------:R-:W-:Y:S01]  /*f000*/  STL [R1+0x7e0], RZ ;  /* 0x0007e0ff01007387 */ /* 0x000fe20000100800 */
[----:B------:R-:W-:-:S02]  /*f010*/  IMAD.SHL.U32 R3, R28, 0x40, RZ ;  /* 0x000000401c037824 */ /* 0x000fc400078e00ff */
[C---:B------:R-:W-:Y:S01]  /*f020*/  IMAD.IADD R3, R6.reuse, 0x1, R7 ;  /* 0x0000000106037824 */ /* 0x040fe200078e0207 */
[----:B------:R-:W-:Y:S01]  /*f030*/  STL [R1+0x7e4], RZ ;  /* 0x0007e4ff01007387 */ /* 0x000fe20000100800 */
[----:B------:R-:W-:Y:S02]  /*f040*/  IMAD.SHL.U32 R7, R7, 0x40, RZ ;  /* 0x0000004007077824 */ /* 0x000fe400078e00ff */
[----:B------:R-:W-:Y:S01]  /*f050*/  IMAD.IADD R6, R6, 0x1, R5 ;  /* 0x0000000106067824 */ /* 0x000fe200078e0205 */
[----:B------:R-:W-:Y:S01]  /*f060*/  STL [R1+0x7e8], RZ ;  /* 0x0007e8ff01007387 */ /* 0x000fe20000100800 */
[----:B------:R-:W-:Y:S02]  /*f070*/  IMAD.SHL.U32 R7, R4, 0x40, RZ ;  /* 0x0000004004077824 */ /* 0x000fe400078e00ff */
[----:B------:R-:W-:Y:S01]  /*f080*/  IMAD.SHL.U32 R6, R5, 0x40, RZ ;  /* 0x0000004005067824 */ /* 0x000fe200078e00ff */
[----:B------:R-:W-:Y:S01]  /*f090*/  STL [R1+0x7ec], RZ ;  /* 0x0007ecff01007387 */ /* 0x000fe20000100800 */
[----:B------:R-:W-:-:S02]  /*f0a0*/  IMAD R6, R0, 0x46, RZ ;  /* 0x0000004600067824 */ /* 0x000fc400078e02ff */
[C---:B------:R-:W-:Y:S01]  /*f0b0*/  IMAD R7, R0.reuse, 0x12, RZ ;  /* 0x0000001200077824 */ /* 0x040fe200078e02ff */
[----:B------:R-:W-:Y:S04]  /*f0c0*/  STL [R1+0x800], RZ ;  /* 0x000800ff01007387 */ /* 0x000fe80000100800 */
[----:B------:R-:W-:Y:S04]  /*f0d0*/  STL [R1+0x804], RZ ;  /* 0x000804ff01007387 */ /* 0x000fe80000100800 */
[----:B------:R-:W-:Y:S04]  /*f0e0*/  STL [R1+0x808], RZ ;  /* 0x000808ff01007387 */ /* 0x000fe80000100800 */
[----:B------:R-:W-:Y:S04]  /*f0f0*/  STL [R1+0x80c], RZ ;  /* 0x00080cff01007387 */ /* 0x000fe80000100800 */
[----:B------:R-:W-:Y:S04]  /*f100*/  STL [R1+0x7f0], RZ ;  /* 0x0007f0ff01007387 */ /* 0x000fe80000100800 */
[----:B------:R-:W-:Y:S04]  /*f110*/  STL [R1+0x7f4], RZ ;  /* 0x0007f4ff01007387 */ /* 0x000fe80000100800 */
[----:B------:R-:W0:Y:S04]  /*f120*/  S2R R2, SR_TID.X ;  /* 0x0000000000027919 */ /* 0x000e280000002100 */
[----:B------:R1:W-:Y:S04]  /*f130*/  STL.64 [R1+0x1390], R6 ;  /* 0x0013900601007387 */ /* 0x0003e80000100a00 */
[----:B-1----:R-:W1:Y:S01]  /*f140*/  S2R R7, SR_TID.X ;  /* 0x0000000000077919 */ /* 0x002e620000002100 */
[----:B------:R-:W-:Y:S01]  /*f150*/  IMAD R8, R0, 0x24, RZ ;  /* 0x0000002400087824 */ /* 0x000fe200078e02ff */
[----:B0-----:R-:W-:Y:S01]  /*f160*/  LOP3.LUT R2, R2, 0x1ff, RZ, 0xc0, !PT ;  /* 0x000001ff02027812 */ /* 0x001fe200078ec0ff */
[----:B------:R-:W-:-:S03]  /*f170*/  IMAD R9, R0, 0x48, RZ ;  /* 0x0000004800097824 */ /* 0x000fc600078e02ff */
[----:B------:R-:W-:-:S04]  /*f180*/  SHF.R.U32.HI R2, RZ, 0x3, R2 ;  /* 0x00000003ff027819 */ /* 0x000fc80000011602 */
[----:B------:R-:W-:Y:S02]  /*f190*/  LOP3.LUT R2, R2, 0x3c, RZ, 0xc0, !PT ;  /* 0x0000003c02027812 */ /* 0x000fe400078ec0ff */
[C---:B-1----:R-:W-:Y:S02]  /*f1a0*/  LOP3.LUT R6, R7.reuse, 0x1c, RZ, 0xc0, !PT ;  /* 0x0000001c07067812 */ /* 0x042fe400078ec0ff */
[----:B------:R-:W-:-:S03]  /*f1b0*/  LOP3.LUT R7, R7, 0x1c, RZ, 0xc0, !PT ;  /* 0x0000001c07077812 */ /* 0x000fc600078ec0ff */
[----:B------:R-:W-:Y:S01]  /*f1c0*/  IMAD.SHL.U32 R6, R6, 0x10, RZ ;  /* 0x0000001006067824 */ /* 0x000fe200078e00ff */
[----:B------:R0:W-:Y:S04]  /*f1d0*/  STL.64 [R1+0x1388], R8 ;  /* 0x0013880801007387 */ /* 0x0001e80000100a00 */
[----:B------:R-:W-:Y:S02]  /*f1e0*/  IADD3 R6, R6, R2, RZ ;  /* 0x0000000206067210 */ /* 0x000fe40007ffe0ff */
[C---:B------:R-:W-:Y:S02]  /*f1f0*/  LEA.HI R6, R7.reuse, 0x18, RZ, 0x1e ;  /* 0x0000001807067811 */ /* 0x040fe400078ff0ff */
[C---:B0-----:R-:W-:Y:S02]  /*f200*/  LEA.HI R8, R7.reuse, 0x8, RZ, 0x1e ;  /* 0x0000000807087811 */ /* 0x041fe400078ff0ff */
[----:B------:R-:W-:-:S02]  /*f210*/  LEA.HI R9, R7, 0x10, RZ, 0x1e ;  /* 0x0000001007097811 */ /* 0x000fc400078ff0ff */
[----:B------:R-:W0:Y:S01]  /*f220*/  S2R R7, SR_TID.X ;  /* 0x0000000000077919 */ /* 0x000e220000002100 */
[C---:B------:R-:W-:Y:S02]  /*f230*/  IMAD R10, R0.reuse, 0x4a, RZ ;  /* 0x0000004a000a7824 */ /* 0x040fe400078e02ff */
[----:B------:R-:W-:Y:S01]  /*f240*/  IMAD R11, R0, 0x26, RZ ;  /* 0x00000026000b7824 */ /* 0x000fe200078e02ff */
[----:B------:R-:W-:Y:S01]  /*f250*/  SHF.L.U32 R6, R6, 0x6, RZ ;  /* 0x0000000606067819 */ /* 0x000fe200000006ff */
[----:B------:R-:W-:Y:S02]  /*f260*/  IMAD.SHL.U32 R8, R8, 0x40, RZ ;  /* 0x0000004008087824 */ /* 0x000fe400078e00ff */
[C---:B------:R-:W-:Y:S01]  /*f270*/  IMAD R14, R0.reuse, 0xa, RZ ;  /* 0x0000000a000e7824 */ /* 0x040fe200078e02ff */
[----:B------:R1:W-:Y:S01]  /*f280*/  STL.64 [R1+0x1380], R10 ;  /* 0x0013800a01007387 */ /* 0x0003e20000100a00 */
[C---:B------:R-:W-:Y:S02]  /*f290*/  IMAD R15, R0.reuse, 0x14, RZ ;  /* 0x00000014000f7824 */ /* 0x040fe400078e02ff */
[----:B------:R-:W-:-:S02]  /*f2a0*/  IMAD R16, R0, 0x28, RZ ;  /* 0x0000002800107824 */ /* 0x000fc400078e02ff */
[C---:B------:R-:W-:Y:S02]  /*f2b0*/  IMAD R17, R0.reuse, 0x50, RZ ;  /* 0x0000005000117824 */ /* 0x040fe400078e02ff */
[----:B------:R-:W-:Y:S02]  /*f2c0*/  IMAD.SHL.U32 R9, R9, 0x40, RZ ;  /* 0x0000004009097824 */ /* 0x000fe400078e00ff */
[C---:B------:R-:W-:Y:S02]  /*f2d0*/  IMAD R18, R0.reuse, 0x52, RZ ;  /* 0x0000005200127824 */ /* 0x040fe400078e02ff */
[----:B------:R-:W-:Y:S02]  /*f2e0*/  IMAD R19, R0, 0x2a, RZ ;  /* 0x0000002a00137824 */ /* 0x000fe400078e02ff */
[C---:B-1----:R-:W-:Y:S01]  /*f2f0*/  IMAD.IADD R11, R2.reuse, 0x1, R8 ;  /* 0x00000001020b7824 */ /* 0x042fe200078e0208 */
[----:B------:R-:W-:Y:S01]  /*f300*/  IADD3 R8, R2, R6, RZ ;  /* 0x0000000602087210 */ /* 0x000fe20007ffe0ff */
[C---:B------:R-:W-:Y:S01]  /*f310*/  IMAD R20, R0.reuse, 0x54, RZ ;  /* 0x0000005400147824 */ /* 0x040fe200078e02ff */
[----:B------:R-:W1:Y:S01]  /*f320*/  S2R R6, SR_TID.X ;  /* 0x0000000000067919 */ /* 0x000e620000002100 */
[----:B------:R-:W-:-:S02]  /*f330*/  IMAD R21, R0, 0x56, RZ ;  /* 0x0000005600157824 */ /* 0x000fc400078e02ff */
[----:B------:R-:W-:Y:S01]  /*f340*/  IMAD.IADD R10, R2, 0x1, R9 ;  /* 0x00000001020a7824 */ /* 0x000fe200078e0209 */
[----:B------:R-:W-:Y:S04]  /*f350*/  STL.64 [R1+0x1368], R14 ;  /* 0x0013680e01007387 */ /* 0x000fe80000100a00 */
[----:B------:R-:W-:Y:S04]  /*f360*/  STL.64 [R1+0x1370], R16 ;  /* 0x0013701001007387 */ /* 0x000fe80000100a00 */
[----:B------:R-:W-:Y:S04]  /*f370*/  STL.64 [R1+0x1360], R18 ;  /* 0x0013601201007387 */ /* 0x000fe80000100a00 */
[----:B------:R-:W-:Y:S01]  /*f380*/  STL.64 [R1+0x1378], R20 ;  /* 0x0013781401007387 */ /* 0x000fe20000100a00 */
[----:B0-----:R-:W-:-:S03]  /*f390*/  LOP3.LUT R7, R7, 0x1c, RZ, 0xc0, !PT ;  /* 0x0000001c07077812 */ /* 0x001fc600078ec0ff */
[----:B------:R-:W-:Y:S04]  /*f3a0*/  STL [R1+0xa78], R11 ;  /* 0x000a780b01007387 */ /* 0x000fe80000100800 */
[----:B------:R0:W-:Y:S04]  /*f3b0*/  STL [R1+0xa74], R10 ;  /* 0x000a740a01007387 */ /* 0x0001e80000100800 */
[----:B------:R2:W-:Y:S01]  /*f3c0*/  STL [R1+0xa70], R8 ;  /* 0x000a700801007387 */ /* 0x0005e20000100800 */
[----:B------:R-:W-:-:S03]  /*f3d0*/  LEA.HI R9, R7, 0x20, RZ, 0x1e ;  /* 0x0000002007097811 */ /* 0x000fc600078ff0ff */
[----:B0-----:R-:W3:Y:S02]  /*f3e0*/  LDL.64 R10, [R1+0x6a8] ;  /* 0x0006a800010a7983 */ /* 0x001ee40000100a00 */
[----:B------:R-:W-:Y:S01]  /*f3f0*/  IMAD.SHL.U32 R9, R9, 0x40, RZ ;  /* 0x0000004009097824 */ /* 0x000fe200078e00ff */
[----:B------:R-:W-:Y:S02]  /*f400*/  LEA.HI R7, R7, 0x28, RZ, 0x1e ;  /* 0x0000002807077811 */ /* 0x000fe400078ff0ff */
[----:B-1----:R-:W-:Y:S02]  /*f410*/  LOP3.LUT R6, R6, 0x1c, RZ, 0xc0, !PT ;  /* 0x0000001c06067812 */ /* 0x002fe400078ec0ff */
[----:B------:R-:W-:Y:S01]  /*f420*/  IADD3 R9, R2, R9, RZ ;  /* 0x0000000902097210 */ /* 0x000fe20007ffe0ff */
[----:B------:R-:W-:-:S04]  /*f430*/  IMAD.SHL.U32 R7, R7, 0x40, RZ ;  /* 0x0000004007077824 */ /* 0x000fc800078e00ff */
[----:B--2---:R-:W-:Y:S01]  /*f440*/  IMAD.IADD R8, R2, 0x1, R7 ;  /* 0x0000000102087824 */ /* 0x004fe200078e0207 */
[----:B------:R0:W-:Y:S01]  /*f450*/  STL [R1+0xa6c], R9 ;  /* 0x000a6c0901007387 */ /* 0x0001e20000100800 */
[C---:B------:R-:W-:Y:S02]  /*f460*/  LEA.HI R7, R6.reuse, 0x40, RZ, 0x1e ;  /* 0x0000004006077811 */ /* 0x040fe400078ff0ff */
[C---:B------:R-:W-:Y:S02]  /*f470*/  LEA.HI R8, R6.reuse, 0x30, RZ, 0x1e ;  /* 0x0000003006087811 */ /* 0x040fe400078ff0ff */
[----:B0-----:R-:W-:Y:S02]  /*f480*/  LEA.HI R9, R6, 0x38, RZ, 0x1e ;  /* 0x0000003806097811 */ /* 0x001fe400078ff0ff */
[----:B------:R-:W0:Y:S01]  /*f490*/  S2R R6, SR_TID.X ;  /* 0x0000000000067919 */ /* 0x000e220000002100 */
[----:B------:R-:W-:Y:S01]  /*f4a0*/  IMAD.SHL.U32 R8, R8, 0x40, RZ ;  /* 0x0000004008087824 */ /* 0x000fe200078e00ff */
[----:B------:R-:W-:Y:S01]  /*f4b0*/  SHF.L.U32 R9, R9, 0x6, RZ ;  /* 0x0000000609097819 */ /* 0x000fe200000006ff */
[----:B------:R-:W-:-:S02]  /*f4c0*/  IMAD.SHL.U32 R7, R7, 0x40, RZ ;  /* 0x0000004007077824 */ /* 0x000fc400078e00ff */
[C---:B------:R-:W-:Y:S01]  /*f4d0*/  IMAD.IADD R14, R2.reuse, 0x1, R8 ;  /* 0x00000001020e7824 */ /* 0x040fe200078e0208 */
[C---:B------:R-:W-:Y:S01]  /*f4e0*/  IADD3 R9, R2.reuse, R9, RZ ;  /* 0x0000000902097210 */ /* 0x040fe20007ffe0ff */
[----:B------:R-:W-:Y:S01]  /*f4f0*/  IMAD.IADD R8, R2, 0x1, R7 ;  /* 0x0000000102087824 */ /* 0x000fe200078e0207 */
[----:B0-----:R-:W-:-:S04]  /*f500*/  LOP3.LUT R6, R6, 0x1c, RZ, 0xc0, !PT ;  /* 0x0000001c06067812 */ /* 0x001fc800078ec0ff */
[C---:B------:R-:W-:Y:S02]  /*f510*/  LEA.HI R7, R6.reuse, 0x58, RZ, 0x1e ;  /* 0x0000005806077811 */ /* 0x040fe400078ff0ff */
[C---:B------:R-:W-:Y:S02]  /*f520*/  LEA.HI R9, R6.reuse, 0x50, RZ, 0x1e ;  /* 0x0000005006097811 */ /* 0x040fe400078ff0ff */
[----:B------:R-:W-:Y:S02]  /*f530*/  LEA.HI R8, R6, 0x48, RZ, 0x1e ;  /* 0x0000004806087811 */ /* 0x000fe400078ff0ff */
[----:B------:R-:W0:Y:S01]  /*f540*/  S2R R6, SR_TID.X ;  /* 0x0000000000067919 */ /* 0x000e220000002100 */
[----:B------:R-:W-:Y:S01]  /*f550*/  SHF.L.U32 R9, R9, 0x6, RZ ;  /* 0x0000000609097819 */ /* 0x000fe200000006ff */
[----:B------:R-:W-:Y:S02]  /*f560*/  IMAD.SHL.U32 R7, R7, 0x40, RZ ;  /* 0x0000004007077824 */ /* 0x000fe400078e00ff */
[----:B------:R-:W-:Y:S01]  /*f570*/  IMAD.SHL.U32 R8, R8, 0x40, RZ ;  /* 0x0000004008087824 */ /* 0x000fe200078e00ff */
[----:B------:R-:W-:-:S03]  /*f580*/  IADD3 R9, R2, R9, RZ ;  /* 0x0000000902097210 */ /* 0x000fc60007ffe0ff */
[C---:B------:R-:W-:Y:S02]  /*f590*/  IMAD.IADD R14, R2.reuse, 0x1, R8 ;  /* 0x00000001020e7824 */ /* 0x040fe400078e0208 */
        /* <DEDUP_REMOVED lines=61> */
[----:B------:R-:W-:Y:S02]  /*f970*/  IMAD.SHL.U32 R7, R7, 0x40, RZ ;  /* 0x0000004007077824 */ /* 0x000fe400078e00ff */
[----:B------:R-:W-:Y:S01]  /*f980*/  IMAD.SHL.U32 R8, R8, 0x40, RZ ;  /* 0x0000004008087824 */ /* 0x000fe200078e00ff */
[----:B------:R-:W-:-:S03]  /*f990*/  SHF.L.U32 R9, R9, 0x6, RZ ;  /* 0x0000000609097819 */ /* 0x000fc600000006ff */
[C---:B------:R-:W-:Y:S01]  /*f9a0*/  IMAD.IADD R16, R2.reuse, 0x1, R8 ;  /* 0x0000000102107824 */ /* 0x040fe200078e0208 */
[C---:B------:R-:W-:Y:S01]  /*f9b0*/  IADD3 R14, R2.reuse, R9, RZ ;  /* 0x00000009020e7210 */ /* 0x040fe20007ffe0ff */
[----:B------:R-:W-:Y:S01]  /*f9c0*/  IMAD.IADD R8, R2, 0x1, R7 ;  /* 0x0000000102087824 */ /* 0x000fe200078e0207 */
[----:B------:R-:W1:Y:S04]  /*f9d0*/  S2R R3, SR_TID.X ;  /* 0x0000000000037919 */ /* 0x000e680000002100 */
[----:B------:R-:W2:Y:S01]  /*f9e0*/  S2R R7, SR_TID.X ;  /* 0x0000000000077919 */ /* 0x000ea20000002100 */
[----:B0-----:R-:W-:-:S04]  /*f9f0*/  LOP3.LUT R6, R6, 0x1c, RZ, 0xc0, !PT ;  /* 0x0000001c06067812 */ /* 0x001fc800078ec0ff */
[C---:B------:R-:W-:Y:S02]  /*fa00*/  LEA.HI R8, R6.reuse, 0xf0, RZ, 0x1e ;  /* 0x000000f006087811 */ /* 0x040fe400078ff0ff */
[----:B------:R-:W-:Y:S02]  /*fa10*/  LEA.HI R9, R6, 0xf8, RZ, 0x1e ;  /* 0x000000f806097811 */ /* 0x000fe400078ff0ff */
[----:B------:R-:W0:Y:S01]  /*fa20*/  S2R R6, SR_TID.X ;  /* 0x0000000000067919 */ /* 0x000e220000002100 */
[----:B------:R-:W-:Y:S01]  /*fa30*/  IMAD.SHL.U32 R8, R8, 0x40, RZ ;  /* 0x0000004008087824 */ /* 0x000fe200078e00ff */
[----:B------:R-:W-:-:S03]  /*fa40*/  SHF.L.U32 R9, R9, 0x6, RZ ;  /* 0x0000000609097819 */ /* 0x000fc600000006ff */
[C---:B------:R-:W-:Y:S02]  /*fa50*/  IMAD.IADD R8, R2.reuse, 0x1, R8 ;  /* 0x0000000102087824 */ /* 0x040fe400078e0208 */
[----:B------:R-:W-:-:S06]  /*fa60*/  IMAD.IADD R2, R2, 0x1, R9 ;  /* 0x0000000102027824 */ /* 0x000fcc00078e0209 */
[----:B------:R-:W4:Y:S01]  /*fa70*/  S2R R2, SR_TID.X ;  /* 0x0000000000027919 */ /* 0x000f220000002100 */
[----:B--2---:R-:W-:Y:S02]  /*fa80*/  LOP3.LUT R7, R7, 0x7, RZ, 0xc0, !PT ;  /* 0x0000000707077812 */ /* 0x004fe400078ec0ff */
[----:B-1----:R-:W-:Y:S02]  /*fa90*/  LOP3.LUT R4, R3, 0x3, RZ, 0xc0, !PT ;  /* 0x0000000303047812 */ /* 0x002fe400078ec0ff */
[----:B------:R-:W-:Y:S02]  /*faa0*/  SHF.L.U32 R7, R7, 0x4, RZ ;  /* 0x0000000407077819 */ /* 0x000fe400000006ff */
[----:B------:R-:W-:Y:S02]  /*fab0*/  LOP3.LUT R3, R3, 0x1e0, RZ, 0xc0, !PT ;  /* 0x000001e003037812 */ /* 0x000fe400078ec0ff */
[C---:B0-----:R-:W-:Y:S02]  /*fac0*/  LOP3.LUT R8, R6.reuse, 0x1ff, RZ, 0xc0, !PT ;  /* 0x000001ff06087812 */ /* 0x041fe400078ec0ff */
[C---:B------:R-:W-:Y:S01]  /*fad0*/  LOP3.LUT R9, R6.reuse, 0x180, RZ, 0xc0, !PT ;  /* 0x0000018006097812 */ /* 0x040fe200078ec0ff */
[----:B------:R-:W-:Y:S01]  /*fae0*/  IMAD.SHL.U32 R6, R6, 0x100, RZ ;  /* 0x0000010006067824 */ /* 0x000fe200078e00ff */
[----:B------:R-:W-:Y:S01]  /*faf0*/  SHF.L.U32 R4, R4, 0x1, RZ ;  /* 0x0000000104047819 */ /* 0x000fe200000006ff */
[----:B------:R-:W-:Y:S01]  /*fb00*/  IMAD.SHL.U32 R8, R8, 0x2, RZ ;  /* 0x0000000208087824 */ /* 0x000fe200078e00ff */
[----:B------:R-:W-:-:S02]  /*fb10*/  SHF.R.U32.HI R14, RZ, 0x3, R9 ;  /* 0x00000003ff0e7819 */ /* 0x000fc40000011609 */
[----:B------:R-:W-:Y:S01]  /*fb20*/  LOP3.LUT R9, R7, 0xf00, R6, 0xf8, !PT ;  /* 0x00000f0007097812 */ /* 0x000fe200078ef806 */
[C---:B------:R-:W-:Y:S01]  /*fb30*/  IMAD R6, R0.reuse, 0x82, RZ ;  /* 0x0000008200067824 */ /* 0x040fe200078e02ff */
[----:B------:R-:W-:Y:S01]  /*fb40*/  LEA.HI R5, R3, R4, RZ, 0x1e ;  /* 0x0000000403057211 */ /* 0x000fe200078ff0ff */
[----:B------:R-:W-:Y:S01]  /*fb50*/  IMAD R3, R0, 0x42, RZ ;  /* 0x0000004200037824 */ /* 0x000fe200078e02ff */
[----:B------:R-:W-:Y:S01]  /*fb60*/  LOP3.LUT R8, R8, R14, RZ, 0x3c, !PT ;  /* 0x0000000e08087212 */ /* 0x000fe200078e3cff */
[C---:B------:R-:W-:Y:S01]  /*fb70*/  IMAD R7, R0.reuse, 0x84, RZ ;  /* 0x0000008400077824 */ /* 0x040fe200078e02ff */
[----:B----4-:R-:W-:Y:S01]  /*fb80*/  LOP3.LUT R14, R9, 0x10, R2, 0x78, !PT ;  /* 0x00000010090e7812 */ /* 0x010fe200078e7802 */
[----:B------:R-:W-:Y:S01]  /*fb90*/  IMAD R16, R0, 0x41, RZ ;  /* 0x0000004100107824 */ /* 0x000fe200078e02ff */
[-C--:B---3--:R-:W-:Y:S01]  /*fba0*/  IADD3 R20, P3, R6, R10.reuse, RZ ;  /* 0x0000000a06147210 */ /* 0x088fe20007f7e0ff */
[----:B------:R-:W-:Y:S01]  /*fbb0*/  IMAD R14, R0, 0x21, RZ ;  /* 0x00000021000e7824 */ /* 0x000fe200078e02ff */
[----:B------:R-:W-:-:S02]  /*fbc0*/  IADD3 R18, P2, R3, R10, RZ ;  /* 0x0000000a03127210 */ /* 0x000fc40007f5e0ff */
[-C--:B------:R-:W-:Y:S02]  /*fbd0*/  IADD3 R8, P1, R7, R10.reuse, RZ ;  /* 0x0000000a07087210 */ /* 0x080fe40007f3e0ff */
[-C--:B------:R-:W-:Y:S02]  /*fbe0*/  LEA.HI.X.SX32 R21, R16, R11.reuse, 0x1, P3 ;  /* 0x0000000b10157211 */ /* 0x080fe400018f0eff */
[-C--:B------:R-:W-:Y:S02]  /*fbf0*/  LEA.HI.X.SX32 R19, R14, R11.reuse, 0x1, P2 ;  /* 0x0000000b0e137211 */ /* 0x080fe400010f0eff */
[----:B------:R-:W-:Y:S01]  /*fc00*/  LEA.HI.X.SX32 R9, R3, R11, 0x1, P1 ;  /* 0x0000000b03097211 */ /* 0x000fe200008f0eff */
[C---:B------:R-:W-:Y:S01]  /*fc10*/  IMAD R7, R0.reuse, 0x86, RZ ;  /* 0x0000008600077824 */ /* 0x040fe200078e02ff */
[----:B------:R0:W-:Y:S01]  /*fc20*/  STL.64 [R1+0xd08], R20 ;  /* 0x000d081401007387 */ /* 0x0001e20000100a00 */
[C---:B------:R-:W-:Y:S02]  /*fc30*/  IMAD R17, R0.reuse, 0x88, RZ ;  /* 0x0000008800117824 */ /* 0x040fe400078e02ff */
[C---:B------:R-:W-:Y:S01]  /*fc40*/  IMAD R5, R0.reuse, 0x44, RZ ;  /* 0x0000004400057824 */ /* 0x040fe200078e02ff */
[----:B------:R1:W-:Y:S01]  /*fc50*/  STL.64 [R1+0xe00], R18 ;  /* 0x000e001201007387 */ /* 0x0003e20000100a00 */
[----:B------:R-:W-:Y:S01]  /*fc60*/  IMAD R4, R0, 0x22, RZ ;  /* 0x0000002200047824 */ /* 0x000fe200078e02ff */
[----:B------:R-:W-:-:S02]  /*fc70*/  IADD3 R6, P0, R7, R10, RZ ;  /* 0x0000000a07067210 */ /* 0x000fc40007f1e0ff */
[----:B------:R2:W-:Y:S01]  /*fc80*/  STL.64 [R1+0xd00], R8 ;  /* 0x000d000801007387 */ /* 0x0005e20000100a00 */
[-C--:B------:R-:W-:Y:S01]  /*fc90*/  IADD3 R16, P3, R17, R10.reuse, RZ ;  /* 0x0000000a11107210 */ /* 0x080fe20007f7e0ff */
[----:B------:R-:W-:Y:S01]  /*fca0*/  IMAD R17, R0, 0x11, RZ ;  /* 0x0000001100117824 */ /* 0x000fe200078e02ff */
[-C--:B0-----:R-:W-:Y:S01]  /*fcb0*/  IADD3 R20, P2, R4, R10.reuse, RZ ;  /* 0x0000000a04147210 */ /* 0x081fe20007f5e0ff */
[C---:B------:R-:W-:Y:S01]  /*fcc0*/  IMAD R14, R0.reuse, 0x8c, RZ ;  /* 0x0000008c000e7824 */ /* 0x040fe200078e02ff */
[----:B-1----:R-:W-:Y:S01]  /*fcd0*/  IADD3 R18, P1, R5, R10, RZ ;  /* 0x0000000a05127210 */ /* 0x002fe20007f3e0ff */
[----:B--2---:R-:W-:-:S03]  /*fce0*/  IMAD R8, R0, 0x43, RZ ;  /* 0x0000004300087824 */ /* 0x004fc600078e02ff */
[-C--:B------:R-:W-:Y:S02]  /*fcf0*/  LEA.HI.X.SX32 R19, R4, R11.reuse, 0x1, P1 ;  /* 0x0000000b04137211 */ /* 0x080fe400008f0eff */
[-C--:B------:R-:W-:Y:S02]  /*fd00*/  LEA.HI.X.SX32 R7, R8, R11.reuse, 0x1, P0 ;  /* 0x0000000b08077211 */ /* 0x080fe400000f0eff */
[-C--:B------:R-:W-:Y:S02]  /*fd10*/  LEA.HI.X.SX32 R21, R17, R11.reuse, 0x1, P2 ;  /* 0x0000000b11157211 */ /* 0x080fe400010f0eff */
[-C--:B------:R-:W-:Y:S01]  /*fd20*/  IADD3 R14, P2, R14, R10.reuse, RZ ;  /* 0x0000000a0e0e7210 */ /* 0x080fe20007f5e0ff */
[----:B------:R0:W-:Y:S01]  /*fd30*/  STL.64 [R1+0xcf8], R6 ;  /* 0x000cf80601007387 */ /* 0x0001e20000100a00 */
[----:B------:R-:W-:Y:S01]  /*fd40*/  LEA.HI.X.SX32 R17, R5, R11, 0x1, P3 ;  /* 0x0000000b05117211 */ /* 0x000fe200018f0eff */
[----:B------:R-:W-:Y:S02]  /*fd50*/  IMAD R9, R0, 0x8a, RZ ;  /* 0x0000008a00097824 */ /* 0x000fe400078e02ff */
[----:B0-----:R-:W2:Y:S04]  /*fd60*/  LDL.LU.64 R6, [R1+0x1390] ;  /* 0x0013900001067983 */ /* 0x001ea80000300a00 */
[----:B------:R-:W-:Y:S04]  /*fd70*/  STL.64 [R1+0xdf8], R18 ;  /* 0x000df81201007387 */ /* 0x000fe80000100a00 */
[----:B------:R-:W-:Y:S01]  /*fd80*/  STL.64 [R1+0xe80], R20 ;  /* 0x000e801401007387 */ /* 0x000fe20000100a00 */
[----:B------:R-:W-:-:S03]  /*fd90*/  IADD3 R8, P0, R9, R10, RZ ;  /* 0x0000000a09087210 */ /* 0x000fc60007f1e0ff */
[----:B------:R-:W-:Y:S04]  /*fda0*/  STL [R1+0xce0], R14 ;  /* 0x000ce00e01007387 */ /* 0x000fe80000100800 */
[----:B------:R0:W-:Y:S02]  /*fdb0*/  STL.64 [R1+0xcf0], R16 ;  /* 0x000cf01001007387 */ /* 0x0001e40000100a00 */
[----:B0-----:R-:W-:-:S05]  /*fdc0*/  IMAD R16, R0, 0x45, RZ ;  /* 0x0000004500107824 */ /* 0x001fca00078e02ff */
[----:B------:R-:W-:-:S05]  /*fdd0*/  LEA.HI.X.SX32 R9, R16, R11, 0x1, P0 ;  /* 0x0000000b10097211 */ /* 0x000fca00000f0eff */
[----:B------:R0:W-:Y:S04]  /*fde0*/  STL.64 [R1+0xce8], R8 ;  /* 0x000ce80801007387 */ /* 0x0001e80000100a00 */
[----:B0-----:R-:W3:Y:S01]  /*fdf0*/  LDL.LU.64 R8, [R1+0x1388] ;  /* 0x0013880001087983 */ /* 0x001ee20000300a00 */
[C---:B------:R-:W-:Y:S02]  /*fe00*/  IMAD R21, R0.reuse, 0x23, RZ ;  /* 0x0000002300157824 */ /* 0x040fe400078e02ff */
[----:B------:R-:W-:Y:S02]  /*fe10*/  IMAD.MOV.U32 R5, RZ, RZ, R15 ;  /* 0x000000ffff057224 */ /* 0x000fe400078e000f */
[----:B------:R-:W-:Y:S01]  /*fe20*/  IMAD R15, R0, 0x8e, RZ ;  /* 0x0000008e000f7824 */ /* 0x000fe200078e02ff */
[----:B------:R-:W-:-:S04]  /*fe30*/  MOV R4, R14 ;  /* 0x0000000e00047202 */ /* 0x000fc80000000f00 */
[----:B------:R-:W-:Y:S01]  /*fe40*/  IADD3 R14, P3, R15, R10, RZ ;  /* 0x0000000a0f0e7210 */ /* 0x000fe20007f7e0ff */
[----:B------:R-:W-:-:S05]  /*fe50*/  IMAD R17, R0, 0x90, RZ ;  /* 0x0000009000117824 */ /* 0x000fca00078e02ff */
[-C--:B------:R-:W-:Y:S02]  /*fe60*/  IADD3 R16, P0, R17, R10.reuse, RZ ;  /* 0x0000000a11107210 */ /* 0x080fe40007f1e0ff */
[----:B--2---:R-:W-:-:S04]  /*fe70*/  IADD3 R18, P1, R6, R10, RZ ;  /* 0x0000000a06127210 */ /* 0x004fc80007f3e0ff */
[----:B------:R-:W-:Y:S02]  /*fe80*/  LEA.HI.X.SX32 R19, R21, R11, 0x1, P1 ;  /* 0x0000000b15137211 */ /* 0x000fe400008f0eff */
[----:B------:R-:W-:-:S03]  /*fe90*/  IADD3 R20, P1, R7, R10, RZ ;  /* 0x0000000a07147210 */ /* 0x000fc60007f3e0ff */
[----:B------:R0:W-:Y:S01]  /*fea0*/  STL.64 [R1+0xdf0], R18 ;  /* 0x000df01201007387 */ /* 0x0001e20000100a00 */
[----:B------:R-:W-:Y:S01]  /*feb0*/  LEA.HI.X.SX32 R5, R6, R11, 0x1, P2 ;  /* 0x0000000b06057211 */ /* 0x000fe200010f0eff */
[C---:B0-----:R-:W-:Y:S02]  /*fec0*/  IMAD R19, R0.reuse, 0x47, RZ ;  /* 0x0000004700137824 */ /* 0x041fe400078e02ff */
[----:B------:R-:W-:-:S03]  /*fed0*/  IMAD R18, R0, 0x9, RZ ;  /* 0x0000000900127824 */ /* 0x000fc600078e02ff */
[-C--:B------:R-:W-:Y:S01]  /*fee0*/  LEA.HI.X.SX32 R15, R19, R11.reuse, 0x1, P3 ;  /* 0x0000000b130f7211 */ /* 0x080fe200018f0eff */
[----:B------:R-:W-:Y:S01]  /*fef0*/  IMAD R19, R0, 0x92, RZ ;  /* 0x0000009200137824 */ /* 0x000fe200078e02ff */
[----:B------:R-:W-:Y:S01]  /*ff00*/  LEA.HI.X.SX32 R21, R18, R11, 0x1, P1 ;  /* 0x0000000b12157211 */ /* 0x000fe200008f0eff */
[----:B------:R-:W-:Y:S03]  /*ff10*/  STL [R1+0xce4], R5 ;  /* 0x000ce40501007387 */ /* 0x000fe60000100800 */
[-C--:B------:R-:W-:Y:S01]  /*ff20*/  IADD3 R18, P1, R19, R10.reuse, RZ ;  /* 0x0000000a13127210 */ /* 0x080fe20007f3e0ff */
[----:B------:R0:W-:Y:S04]  /*ff30*/  STL.64 [R1+0xcd8], R14 ;  /* 0x000cd80e01007387 */ /* 0x0001e80000100a00 */
[----:B------:R1:W-:Y:S01]  /*ff40*/  STL.64 [R1+0xec0], R20 ;  /* 0x000ec01401007387 */ /* 0x0003e20000100a00 */
[----:B---3--:R-:W-:-:S02]  /*ff50*/  IADD3 R4, P2, R8, R10, RZ ;  /* 0x0000000a08047210 */ /* 0x008fc40007f5e0ff */
[----:B0-----:R-:W-:Y:S02]  /*ff60*/  IADD3 R14, P3, R9, R10, RZ ;  /* 0x0000000a090e7210 */ /* 0x001fe40007f7e0ff */
[----:B------:R-:W-:Y:S02]  /*ff70*/  LEA.HI.X.SX32 R5, R7, R11, 0x1, P2 ;  /* 0x0000000b07057211 */ /* 0x000fe400010f0eff */
[----:B------:R-:W2:Y:S04]  /*ff80*/  LDL.LU.64 R10, [R1+0x1380] ;  /* 0x00138000010a7983 */ /* 0x000ea80000300a00 */
[----:B------:R-:W3:Y:S01]  /*ff90*/  LDL.64 R6, [R1+0x6a8] ;  /* 0x0006a80001067983 */ /* 0x000ee20000100a00 */
[C---:B-1----:R-:W-:Y:S02]  /*ffa0*/  IMAD R21, R0.reuse, 0x94, RZ ;  /* 0x0000009400157824 */ /* 0x042fe400078e02ff */
[C---:B------:R-:W-:Y:S01]  /*ffb0*/  IMAD R3, R0.reuse, 0x49, RZ ;  /* 0x0000004900037824 */ /* 0x040fe200078e02ff */
[----:B------:R0:W-:Y:S01]  /*ffc0*/  STL.64 [R1+0xe78], R4 ;  /* 0x000e780401007387 */ /* 0x0001e20000100a00 */
[----:B------:R-:W-:Y:S01]  /*ffd0*/  IMAD R12, R0, 0x4c, RZ ;  /* 0x0000004c000c7824 */ /* 0x000fe200078e02ff */
[----:B---3--:R-:W-:-:S02]  /*ffe0*/  LEA.HI.X.SX32 R15, R8, R7, 0x1, P3 ;  /* 0x00000007080f7211 */ /* 0x008fc400018f0eff */
[----:B------:R-:W-:-:S03]  /*fff0*/  LEA.HI.X.SX32 R17, R9, R7, 0x1, P0 ;  /* 0x0000000709117211 */ /* 0x000fc600000f0eff */
[----:B------:R1:W-:Y:S01]  /*10000*/  STL.64 [R1+0xde8], R14 ;  /* 0x000de80e01007387 */ /* 0x0003e20000100a00 */
[----:B0-----:R-:W-:-:S03]  /*10010*/  IADD3 R4, P2, R21, R6, RZ ;  /* 0x0000000615047210 */ /* 0x001fc60007f5e0ff */
[----:B------:R0:W-:Y:S01]  /*10020*/  STL.64 [R1+0xcd0], R16 ;  /* 0x000cd01001007387 */ /* 0x0001e20000100a00 */
[-C--:B------:R-:W-:Y:S02]  /*10030*/  LEA.HI.X.SX32 R19, R3, R7.reuse, 0x1, P1 ;  /* 0x0000000703137211 */ /* 0x080fe400008f0eff */
[C---:B--2---:R-:W-:Y:S02]  /*10040*/  LEA.HI.X.SX32 R5, R10.reuse, R7, 0x1, P2 ;  /* 0x000000070a057211 */ /* 0x044fe400010f0eff */
[----:B-1----:R-:W-:Y:S01]  /*10050*/  IADD3 R14, P3, R10, R6, RZ ;  /* 0x000000060a0e7210 */ /* 0x002fe20007f7e0ff */
[C---:B0-----:R-:W-:Y:S01]  /*10060*/  IMAD R17, R0.reuse, 0x25, RZ ;  /* 0x0000002500117824 */ /* 0x041fe200078e02ff */
[----:B------:R0:W-:Y:S01]  /*10070*/  STL.64 [R1+0xcc8], R18 ;  /* 0x000cc81201007387 */ /* 0x0001e20000100a00 */
[----:B------:R-:W-:-:S03]  /*10080*/  IMAD R21, R0, 0x96, RZ ;  /* 0x0000009600157824 */ /* 0x000fc600078e02ff */
[----:B------:R-:W-:Y:S01]  /*10090*/  LEA.HI.X.SX32 R15, R17, R7, 0x1, P3 ;  /* 0x00000007110f7211 */ /* 0x000fe200018f0eff */
[----:B------:R-:W-:Y:S01]  /*100a0*/  IMAD R16, R0, 0x98, RZ ;  /* 0x0000009800107824 */ /* 0x000fe200078e02ff */
[----:B------:R-:W-:Y:S01]  /*100b0*/  STL.64 [R1+0xcc0], R4 ;  /* 0x000cc00401007387 */ /* 0x000fe20000100a00 */
[----:B------:R-:W-:-:S03]  /*100c0*/  IADD3 R20, P0, R21, R6, RZ ;  /* 0x0000000615147210 */ /* 0x000fc60007f1e0ff */
[----:B------:R1:W-:Y:S01]  /*100d0*/  STL.64 [R1+0xde0], R14 ;  /* 0x000de00e01007387 */ /* 0x0003e20000100a00 */
[-C--:B------:R-:W-:Y:S01]  /*100e0*/  IADD3 R8, P1, R16, R6.reuse, RZ ;  /* 0x0000000610087210 */ /* 0x080fe20007f3e0ff */
[C---:B0-----:R-:W-:Y:S01]  /*100f0*/  IMAD R18, R0.reuse, 0x13, RZ ;  /* 0x0000001300127824 */ /* 0x041fe200078e02ff */
[CC--:B------:R-:W-:Y:S01]  /*10100*/  IADD3 R16, P3, R11.reuse, R6.reuse, RZ ;  /* 0x000000060b107210 */ /* 0x0c0fe20007f7e0ff */
[----:B-1----:R-:W-:Y:S01]  /*10110*/  IMAD R14, R0, 0x4b, RZ ;  /* 0x0000004b000e7824 */ /* 0x002fe200078e02ff */
[----:B------:R-:W-:Y:S02]  /*10120*/  IADD3 R4, P2, R12, R6, RZ ;  /* 0x000000060c047210 */ /* 0x000fe40007f5e0ff */
[-C--:B------:R-:W-:Y:S02]  /*10130*/  LEA.HI.X.SX32 R17, R18, R7.reuse, 0x1, P3 ;  /* 0x0000000712117211 */ /* 0x080fe400018f0eff */
[-C--:B------:R-:W-:Y:S02]  /*10140*/  LEA.HI.X.SX32 R21, R14, R7.reuse, 0x1, P0 ;  /* 0x000000070e157211 */ /* 0x080fe400000f0eff */
[----:B------:R-:W-:-:S02]  /*10150*/  LEA.HI.X.SX32 R5, R11, R7, 0x1, P2 ;  /* 0x000000070b057211 */ /* 0x000fc400010f0eff */
[----:B------:R-:W-:Y:S01]  /*10160*/  LEA.HI.X.SX32 R9, R12, R7, 0x1, P1 ;  /* 0x000000070c097211 */ /* 0x000fe200008f0eff */
[----:B------:R0:W-:Y:S01]  /*10170*/  STL.64 [R1+0xcb8], R20 ;  /* 0x000cb81401007387 */ /* 0x0001e20000100a00 */
[----:B------:R-:W-:-:S05]  /*10180*/  IMAD R15, R0, 0x9a, RZ ;  /* 0x0000009a000f7824 */ /* 0x000fca00078e02ff */
[----:B------:R-:W-:Y:S01]  /*10190*/  IADD3 R14, P0, R15, R6, RZ ;  /* 0x000000060f0e7210 */ /* 0x000fe20007f1e0ff */
[----:B0-----:R-:W2:Y:S04]  /*101a0*/  LDL.LU.64 R20, [R1+0x1378] ;  /* 0x0013780001147983 */ /* 0x001ea80000300a00 */
[----:B------:R0:W-:Y:S04]  /*101b0*/  STL.64 [R1+0xe70], R16 ;  /* 0x000e701001007387 */ /* 0x0001e80000100a00 */
[----:B0-----:R-:W3:Y:S04]  /*101c0*/  LDL.LU.64 R16, [R1+0x1370] ;  /* 0x0013700001107983 */ /* 0x001ee80000300a00 */
[----:B------:R-:W-:Y:S04]  /*101d0*/  STL.64 [R1+0xdd8], R4 ;  /* 0x000dd80401007387 */ /* 0x000fe80000100a00 */
[----:B------:R0:W-:Y:S02]  /*101e0*/  STL.64 [R1+0xcb0], R8 ;  /* 0x000cb00801007387 */ /* 0x0001e40000100a00 */
[----:B0-----:R-:W-:-:S05]  /*101f0*/  IMAD R9, R0, 0x4d, RZ ;  /* 0x0000004d00097824 */ /* 0x001fca00078e02ff */
[----:B------:R-:W-:-:S05]  /*10200*/  LEA.HI.X.SX32 R15, R9, R7, 0x1, P0 ;  /* 0x00000007090f7211 */ /* 0x000fca00000f0eff */
[----:B------:R0:W-:Y:S04]  /*10210*/  STL.64 [R1+0xca8], R14 ;  /* 0x000ca80e01007387 */ /* 0x0001e80000100a00 */
[----:B0-----:R-:W4:Y:S01]  /*10220*/  LDL.LU.64 R14, [R1+0x1368] ;  /* 0x00136800010e7983 */ /* 0x001f220000300a00 */
[C---:B------:R-:W-:Y:S02]  /*10230*/  IMAD R13, R0.reuse, 0x4e, RZ ;  /* 0x0000004e000d7824 */ /* 0x040fe400078e02ff */
[C---:B------:R-:W-:Y:S02]  /*10240*/  IMAD R19, R0.reuse, 0x9c, RZ ;  /* 0x0000009c00137824 */ /* 0x040fe400078e02ff */
[----:B------:R-:W-:Y:S01]  /*10250*/  IMAD R3, R0, 0x27, RZ ;  /* 0x0000002700037824 */ /* 0x000fe200078e02ff */
[----:B------:R-:W-:-:S02]  /*10260*/  IADD3 R4, P2, R13, R6, RZ ;  /* 0x000000060d047210 */ /* 0x000fc40007f5e0ff */
[-C--:B------:R-:W-:Y:S01]  /*10270*/  IADD3 R18, P3, R19, R6.reuse, RZ ;  /* 0x0000000613127210 */ /* 0x080fe20007f7e0ff */
[C---:B------:R-:W-:Y:S01]  /*10280*/  IMAD R10, R0.reuse, 0x9e, RZ ;  /* 0x0000009e000a7824 */ /* 0x040fe200078e02ff */
[-C--:B------:R-:W-:Y:S02]  /*10290*/  LEA.HI.X.SX32 R5, R3, R7.reuse, 0x1, P2 ;  /* 0x0000000703057211 */ /* 0x080fe400010f0eff */
[----:B------:R-:W-:Y:S01]  /*102a0*/  LEA.HI.X.SX32 R19, R13, R7, 0x1, P3 ;  /* 0x000000070d137211 */ /* 0x000fe200018f0eff */
[----:B------:R-:W-:Y:S01]  /*102b0*/  IMAD R12, R0, 0x4f, RZ ;  /* 0x0000004f000c7824 */ /* 0x000fe200078e02ff */
[----:B------:R-:W-:Y:S01]  /*102c0*/  IADD3 R10, P1, R10, R6, RZ ;  /* 0x000000060a0a7210 */ /* 0x000fe20007f3e0ff */
[----:B------:R4:W-:Y:S01]  /*102d0*/  STL.64 [R1+0xdd0], R4 ;  /* 0x000dd00401007387 */ /* 0x0009e20000100a00 */
[----:B------:R-:W-:-:S03]  /*102e0*/  IMAD R3, R0, 0x5, RZ ;  /* 0x0000000500037824 */ /* 0x000fc600078e02ff */
[----:B------:R0:W-:Y:S01]  /*102f0*/  STL.64 [R1+0xca0], R18 ;  /* 0x000ca01201007387 */ /* 0x0001e20000100a00 */
[----:B------:R-:W-:-:S05]  /*10300*/  LEA.HI.X.SX32 R11, R12, R7, 0x1, P1 ;  /* 0x000000070c0b7211 */ /* 0x000fca00008f0eff */
[----:B------:R-:W-:Y:S01]  /*10310*/  STL.64 [R1+0xc98], R10 ;  /* 0x000c980a01007387 */ /* 0x000fe20000100a00 */
[CC--:B----4-:R-:W-:Y:S02]  /*10320*/  IADD3 R4, P2, R14.reuse, R6.reuse, RZ ;  /* 0x000000060e047210 */ /* 0x0d0fe40007f5e0ff */
[----:B0-----:R-:W-:Y:S02]  /*10330*/  IADD3 R18, P3, R15, R6, RZ ;  /* 0x000000060f127210 */ /* 0x001fe40007f7e0ff */
[-C--:B------:R-:W-:Y:S02]  /*10340*/  LEA.HI.X.SX32 R5, R3, R7.reuse, 0x1, P2 ;  /* 0x0000000703057211 */ /* 0x080fe400010f0eff */
[----:B------:R-:W-:-:S03]  /*10350*/  LEA.HI.X.SX32 R19, R14, R7, 0x1, P3 ;  /* 0x000000070e137211 */ /* 0x000fc600018f0eff */
[----:B------:R-:W-:Y:S04]  /*10360*/  STL.64 [R1+0xee0], R4 ;  /* 0x000ee00401007387 */ /* 0x000fe80000100a00 */
[----:B------:R0:W-:Y:S04]  /*10370*/  STL.64 [R1+0xeb8], R18 ;  /* 0x000eb81201007387 */ /* 0x0001e80000100a00 */
[----:B0-----:R-:W4:Y:S01]  /*10380*/  LDL.LU.64 R18, [R1+0x1360] ;  /* 0x0013600001127983 */ /* 0x001f220000300a00 */
[----:B------:R-:W-:Y:S01]  /*10390*/  IMAD R8, R0, 0xa0, RZ ;  /* 0x000000a000087824 */ /* 0x000fe200078e02ff */
[----:B---3--:R-:W-:-:S02]  /*103a0*/  IADD3 R10, P1, R16, R6, RZ ;  /* 0x00000006100a7210 */ /* 0x008fc40007f3e0ff */
[-C--:B------:R-:W-:Y:S02]  /*103b0*/  IADD3 R4, P2, R17, R6.reuse, RZ ;  /* 0x0000000611047210 */ /* 0x080fe40007f5e0ff */
[-C--:B------:R-:W-:Y:S01]  /*103c0*/  IADD3 R8, P0, R8, R6.reuse, RZ ;  /* 0x0000000608087210 */ /* 0x080fe20007f1e0ff */
[----:B------:R-:W-:Y:S01]  /*103d0*/  IMAD R3, R0, 0xa4, RZ ;  /* 0x000000a400037824 */ /* 0x000fe200078e02ff */
[-C--:B------:R-:W-:Y:S02]  /*103e0*/  LEA.HI.X.SX32 R11, R15, R7.reuse, 0x1, P1 ;  /* 0x000000070f0b7211 */ /* 0x080fe400008f0eff */
[-C--:B------:R-:W-:Y:S02]  /*103f0*/  LEA.HI.X.SX32 R5, R16, R7.reuse, 0x1, P2 ;  /* 0x0000000710057211 */ /* 0x080fe400010f0eff */
[----:B------:R-:W-:Y:S01]  /*10400*/  LEA.HI.X.SX32 R9, R17, R7, 0x1, P0 ;  /* 0x0000000711097211 */ /* 0x000fe200000f0eff */
[----:B------:R-:W-:Y:S01]  /*10410*/  IMAD R12, R0, 0xa2, RZ ;  /* 0x000000a2000c7824 */ /* 0x000fe200078e02ff */
[----:B------:R0:W-:Y:S04]  /*10420*/  STL.64 [R1+0xe68], R10 ;  /* 0x000e680a01007387 */ /* 0x0001e80000100a00 */
[----:B------:R-:W-:Y:S01]  /*10430*/  STL.64 [R1+0xdc8], R4 ;  /* 0x000dc80401007387 */ /* 0x000fe20000100a00 */
[----:B------:R-:W-:-:S03]  /*10440*/  IADD3 R12, P3, R12, R6, RZ ;  /* 0x000000060c0c7210 */ /* 0x000fc60007f7e0ff */
[----:B------:R1:W-:Y:S01]  /*10450*/  STL.64 [R1+0xc90], R8 ;  /* 0x000c900801007387 */ /* 0x0003e20000100a00 */
[----:B0-----:R-:W-:Y:S01]  /*10460*/  IADD3 R10, P1, R3, R6, RZ ;  /* 0x00000006030a7210 */ /* 0x001fe20007f3e0ff */
[C---:B------:R-:W-:Y:S02]  /*10470*/  IMAD R3, R0.reuse, 0x29, RZ ;  /* 0x0000002900037824 */ /* 0x040fe400078e02ff */
[C---:B-1----:R-:W-:Y:S02]  /*10480*/  IMAD R9, R0.reuse, 0x51, RZ ;  /* 0x0000005100097824 */ /* 0x042fe400078e02ff */
[----:B------:R-:W-:-:S03]  /*10490*/  IMAD R14, R0, 0xa6, RZ ;  /* 0x000000a6000e7824 */ /* 0x000fc600078e02ff */
[----:B------:R-:W-:Y:S01]  /*104a0*/  LEA.HI.X.SX32 R13, R9, R7, 0x1, P3 ;  /* 0x00000007090d7211 */ /* 0x000fe200018f0eff */
[----:B------:R-:W-:Y:S01]  /*104b0*/  IMAD R8, R0, 0xa8, RZ ;  /* 0x000000a800087824 */ /* 0x000fe200078e02ff */
[----:B------:R-:W-:Y:S01]  /*104c0*/  IADD3 R14, P0, R14, R6, RZ ;  /* 0x000000060e0e7210 */ /* 0x000fe20007f1e0ff */
[----:B------:R-:W-:-:S03]  /*104d0*/  IMAD R16, R0, 0x53, RZ ;  /* 0x0000005300107824 */ /* 0x000fc600078e02ff */
[----:B------:R-:W-:Y:S02]  /*104e0*/  IADD3 R8, P3, R8, R6, RZ ;  /* 0x0000000608087210 */ /* 0x000fe40007f7e0ff */
[-C--:B------:R-:W-:Y:S02]  /*104f0*/  LEA.HI.X.SX32 R15, R16, R7.reuse, 0x1, P0 ;  /* 0x00000007100f7211 */ /* 0x080fe400000f0eff */
[----:B--2---:R-:W-:Y:S01]  /*10500*/  LEA.HI.X.SX32 R9, R20, R7, 0x1, P3 ;  /* 0x0000000714097211 */ /* 0x004fe200018f0eff */
[C---:B------:R-:W-:Y:S02]  /*10510*/  IMAD R23, R0.reuse, 0x2c, RZ ;  /* 0x0000002c00177824 */ /* 0x040fe400078e02ff */
[C---:B------:R-:W-:Y:S02]  /*10520*/  IMAD R22, R0.reuse, 0x16, RZ ;  /* 0x0000001600167824 */ /* 0x040fe400078e02ff */
[C---:B------:R-:W-:Y:S02]  /*10530*/  IMAD R24, R0.reuse, 0x58, RZ ;  /* 0x0000005800187824 */ /* 0x040fe400078e02ff */
[----:B------:R-:W-:-:S02]  /*10540*/  IMAD R25, R0, 0x5a, RZ ;  /* 0x0000005a00197824 */ /* 0x000fc400078e02ff */
[C---:B------:R-:W-:Y:S02]  /*10550*/  IMAD R26, R0.reuse, 0x2e, RZ ;  /* 0x0000002e001a7824 */ /* 0x040fe400078e02ff */
[C---:B------:R-:W-:Y:S02]  /*10560*/  IMAD R27, R0.reuse, 0x5c, RZ ;  /* 0x0000005c001b7824 */ /* 0x040fe400078e02ff */
[C---:B------:R-:W-:Y:S02]  /*10570*/  IMAD R28, R0.reuse, 0x5e, RZ ;  /* 0x0000005e001c7824 */ /* 0x040fe400078e02ff */
[----:B------:R-:W-:Y:S01]  /*10580*/  IMAD R29, R0, 0x6, RZ ;  /* 0x00000006001d7824 */ /* 0x000fe200078e02ff */
[----:B----4-:R-:W-:-:S04]  /*10590*/  IADD3 R4, P2, R18, R6, RZ ;  /* 0x0000000612047210 */ /* 0x010fc80007f5e0ff */
[-C--:B------:R-:W-:Y:S02]  /*105a0*/  LEA.HI.X.SX32 R5, R3, R7.reuse, 0x1, P2 ;  /* 0x0000000703057211 */ /* 0x080fe400010f0eff */
[----:B------:R-:W-:-:S03]  /*105b0*/  LEA.HI.X.SX32 R11, R18, R7, 0x1, P1 ;  /* 0x00000007120b7211 */ /* 0x000fc600008f0eff */
[----:B------:R0:W-:Y:S04]  /*105c0*/  STL.64 [R1+0xdc0], R4 ;  /* 0x000dc00401007387 */ /* 0x0001e80000100a00 */
[----:B------:R1:W-:Y:S01]  /*105d0*/  STL.64 [R1+0xc88], R12 ;  /* 0x000c880c01007387 */ /* 0x0003e20000100a00 */
[----:B------:R-:W-:-:S03]  /*105e0*/  IMAD R3, R0, 0xac, RZ ;  /* 0x000000ac00037824 */ /* 0x000fc600078e02ff */
[----:B------:R2:W-:Y:S01]  /*105f0*/  STL.64 [R1+0xc80], R10 ;  /* 0x000c800a01007387 */ /* 0x0005e20000100a00 */
[-C--:B0-----:R-:W-:Y:S01]  /*10600*/  IADD3 R4, P2, R19, R6.reuse, RZ ;  /* 0x0000000613047210 */ /* 0x081fe20007f5e0ff */
[----:B-1----:R-:W-:Y:S01]  /*10610*/  IMAD R12, R0, 0x15, RZ ;  /* 0x00000015000c7824 */ /* 0x002fe200078e02ff */
[----:B--2---:R-:W-:-:S04]  /*10620*/  IADD3 R10, P1, R20, R6, RZ ;  /* 0x00000006140a7210 */ /* 0x004fc80007f3e0ff */
[-C--:B------:R-:W-:Y:S01]  /*10630*/  LEA.HI.X.SX32 R5, R12, R7.reuse, 0x1, P2 ;  /* 0x000000070c057211 */ /* 0x080fe200010f0eff */
[----:B------:R-:W-:Y:S01]  /*10640*/  STL.64 [R1+0xc78], R14 ;  /* 0x000c780e01007387 */ /* 0x000fe20000100a00 */
[----:B------:R-:W-:Y:S01]  /*10650*/  LEA.HI.X.SX32 R11, R19, R7, 0x1, P1 ;  /* 0x00000007130b7211 */ /* 0x000fe200008f0eff */
[----:B------:R-:W-:Y:S02]  /*10660*/  IMAD R13, R0, 0xaa, RZ ;  /* 0x000000aa000d7824 */ /* 0x000fe400078e02ff */
[----:B------:R0:W-:Y:S01]  /*10670*/  STL.64 [R1+0xe60], R4 ;  /* 0x000e600401007387 */ /* 0x0001e20000100a00 */
[----:B------:R-:W-:-:S03]  /*10680*/  IADD3 R12, P1, R21, R6, RZ ;  /* 0x00000006150c7210 */ /* 0x000fc60007f3e0ff */
[----:B------:R1:W-:Y:S04]  /*10690*/  STL.64 [R1+0xc70], R8 ;  /* 0x000c700801007387 */ /* 0x0003e80000100a00 */
[----:B------:R2:W-:Y:S01]  /*106a0*/  STL.64 [R1+0xdb8], R10 ;  /* 0x000db80a01007387 */ /* 0x0005e20000100a00 */
[-C--:B0-----:R-:W-:Y:S01]  /*106b0*/  IADD3 R4, P2, R3, R6.reuse, RZ ;  /* 0x0000000603047210 */ /* 0x081fe20007f5e0ff */
[C---:B------:R-:W-:Y:S01]  /*106c0*/  IMAD R3, R0.reuse, 0x2b, RZ ;  /* 0x0000002b00037824 */ /* 0x040fe200078e02ff */
[-C--:B------:R-:W-:Y:S01]  /*106d0*/  IADD3 R14, P0, R13, R6.reuse, RZ ;  /* 0x000000060d0e7210 */ /* 0x080fe20007f1e0ff */
[C---:B-1----:R-:W-:Y:S02]  /*106e0*/  IMAD R8, R0.reuse, 0xae, RZ ;  /* 0x000000ae00087824 */ /* 0x042fe400078e02ff */
[C---:B--2---:R-:W-:Y:S01]  /*106f0*/  IMAD R11, R0.reuse, 0x55, RZ ;  /* 0x00000055000b7824 */ /* 0x044fe200078e02ff */
[----:B------:R-:W-:Y:S01]  /*10700*/  LEA.HI.X.SX32 R13, R3, R7, 0x1, P1 ;  /* 0x00000007030d7211 */ /* 0x000fe200008f0eff */
[----:B------:R-:W-:Y:S01]  /*10710*/  IMAD R3, R0, 0x57, RZ ;  /* 0x0000005700037824 */ /* 0x000fe200078e02ff */
[----:B------:R-:W-:-:S02]  /*10720*/  IADD3 R8, P3, R8, R6, RZ ;  /* 0x0000000608087210 */ /* 0x000fc40007f7e0ff */
[-C--:B------:R-:W-:Y:S02]  /*10730*/  LEA.HI.X.SX32 R15, R11, R7.reuse, 0x1, P0 ;  /* 0x000000070b0f7211 */ /* 0x080fe400000f0eff */
[-C--:B------:R-:W-:Y:S02]  /*10740*/  LEA.HI.X.SX32 R5, R21, R7.reuse, 0x1, P2 ;  /* 0x0000000715057211 */ /* 0x080fe400010f0eff */
[----:B------:R-:W-:Y:S01]  /*10750*/  LEA.HI.X.SX32 R9, R3, R7, 0x1, P3 ;  /* 0x0000000703097211 */ /* 0x000fe200018f0eff */
[----:B------:R0:W-:Y:S01]  /*10760*/  STL.64 [R1+0xc68], R14 ;  /* 0x000c680e01007387 */ /* 0x0001e20000100a00 */
[----:B------:R-:W-:-:S03]  /*10770*/  IMAD R10, R0, 0xb0, RZ ;  /* 0x000000b0000a7824 */ /* 0x000fc600078e02ff */
[----:B------:R1:W-:Y:S04]  /*10780*/  STL.64 [R1+0xdb0], R12 ;  /* 0x000db00c01007387 */ /* 0x0003e80000100a00 */
[----:B------:R2:W-:Y:S01]  /*10790*/  STL.64 [R1+0xc60], R4 ;  /* 0x000c600401007387 */ /* 0x0005e20000100a00 */
[-C--:B------:R-:W-:Y:S02]  /*107a0*/  IADD3 R10, P0, R10, R6.reuse, RZ ;  /* 0x000000060a0a7210 */ /* 0x080fe40007f1e0ff */
[-C--:B0-----:R-:W-:Y:S01]  /*107b0*/  IADD3 R14, P1, R22, R6.reuse, RZ ;  /* 0x00000006160e7210 */ /* 0x081fe20007f3e0ff */
[----:B------:R0:W-:Y:S01]  /*107c0*/  STL.64 [R1+0xc58], R8 ;  /* 0x000c580801007387 */ /* 0x0001e20000100a00 */
[C---:B-1----:R-:W-:Y:S01]  /*107d0*/  IMAD R13, R0.reuse, 0xb, RZ ;  /* 0x0000000b000d7824 */ /* 0x042fe200078e02ff */
[----:B--2---:R-:W-:Y:S01]  /*107e0*/  IADD3 R4, P2, R23, R6, RZ ;  /* 0x0000000617047210 */ /* 0x004fe20007f5e0ff */
[----:B------:R-:W-:-:S03]  /*107f0*/  IMAD R3, R0, 0xb4, RZ ;  /* 0x000000b400037824 */ /* 0x000fc600078e02ff */
[-C--:B------:R-:W-:Y:S02]  /*10800*/  LEA.HI.X.SX32 R15, R13, R7.reuse, 0x1, P1 ;  /* 0x000000070d0f7211 */ /* 0x080fe400008f0eff */
[-C--:B0-----:R-:W-:Y:S02]  /*10810*/  IADD3 R8, P3, R24, R6.reuse, RZ ;  /* 0x0000000618087210 */ /* 0x081fe40007f7e0ff */
[-C--:B------:R-:W-:Y:S02]  /*10820*/  LEA.HI.X.SX32 R5, R22, R7.reuse, 0x1, P2 ;  /* 0x0000000716057211 */ /* 0x080fe400010f0eff */
[-C--:B------:R-:W-:Y:S02]  /*10830*/  LEA.HI.X.SX32 R9, R23, R7.reuse, 0x1, P3 ;  /* 0x0000000717097211 */ /* 0x080fe400018f0eff */
[----:B------:R-:W-:Y:S01]  /*10840*/  LEA.HI.X.SX32 R11, R24, R7, 0x1, P0 ;  /* 0x00000007180b7211 */ /* 0x000fe200000f0eff */
[----:B------:R-:W-:Y:S01]  /*10850*/  IMAD R12, R0, 0xb2, RZ ;  /* 0x000000b2000c7824 */ /* 0x000fe200078e02ff */
[----:B------:R0:W-:Y:S04]  /*10860*/  STL.64 [R1+0xe58], R4 ;  /* 0x000e580401007387 */ /* 0x0001e80000100a00 */
[----:B------:R1:W-:Y:S01]  /*10870*/  STL.64 [R1+0xeb0], R14 ;  /* 0x000eb00e01007387 */ /* 0x0003e20000100a00 */
[----:B------:R-:W-:-:S03]  /*10880*/  IADD3 R12, P1, R12, R6, RZ ;  /* 0x000000060c0c7210 */ /* 0x000fc60007f3e0ff */
[----:B------:R2:W-:Y:S01]  /*10890*/  STL.64 [R1+0xda8], R8 ;  /* 0x000da80801007387 */ /* 0x0005e20000100a00 */
[----:B0-----:R-:W-:-:S03]  /*108a0*/  IADD3 R4, P2, R3, R6, RZ ;  /* 0x0000000603047210 */ /* 0x001fc60007f5e0ff */
[----:B------:R0:W-:Y:S01]  /*108b0*/  STL.64 [R1+0xc50], R10 ;  /* 0x000c500a01007387 */ /* 0x0001e20000100a00 */
[C---:B------:R-:W-:Y:S02]  /*108c0*/  IMAD R3, R0.reuse, 0x2d, RZ ;  /* 0x0000002d00037824 */ /* 0x040fe400078e02ff */
[C---:B-1----:R-:W-:Y:S01]  /*108d0*/  IMAD R14, R0.reuse, 0xb6, RZ ;  /* 0x000000b6000e7824 */ /* 0x042fe200078e02ff */
[----:B--2---:R-:W-:Y:S01]  /*108e0*/  IADD3 R8, P3, R25, R6, RZ ;  /* 0x0000000619087210 */ /* 0x004fe20007f7e0ff */
[----:B0-----:R-:W-:-:S03]  /*108f0*/  IMAD R11, R0, 0x59, RZ ;  /* 0x00000059000b7824 */ /* 0x001fc600078e02ff */
[-C--:B------:R-:W-:Y:S02]  /*10900*/  LEA.HI.X.SX32 R9, R3, R7.reuse, 0x1, P3 ;  /* 0x0000000703097211 */ /* 0x080fe400018f0eff */
[-C--:B------:R-:W-:Y:S02]  /*10910*/  LEA.HI.X.SX32 R5, R25, R7.reuse, 0x1, P2 ;  /* 0x0000000719057211 */ /* 0x080fe400010f0eff */
[----:B------:R-:W-:Y:S01]  /*10920*/  LEA.HI.X.SX32 R13, R11, R7, 0x1, P1 ;  /* 0x000000070b0d7211 */ /* 0x000fe200008f0eff */
[----:B------:R0:W-:Y:S01]  /*10930*/  STL.64 [R1+0xda0], R8 ;  /* 0x000da00801007387 */ /* 0x0001e20000100a00 */
[----:B------:R-:W-:Y:S01]  /*10940*/  IADD3 R16, P0, R14, R6, RZ ;  /* 0x000000060e107210 */ /* 0x000fe20007f1e0ff */
[C---:B------:R-:W-:Y:S02]  /*10950*/  IMAD R10, R0.reuse, 0xb8, RZ ;  /* 0x000000b8000a7824 */ /* 0x040fe400078e02ff */
[----:B------:R1:W-:Y:S01]  /*10960*/  STL.64 [R1+0xc48], R12 ;  /* 0x000c480c01007387 */ /* 0x0003e20000100a00 */
[----:B------:R-:W-:-:S03]  /*10970*/  IMAD R14, R0, 0x17, RZ ;  /* 0x00000017000e7824 */ /* 0x000fc600078e02ff */
[----:B------:R2:W-:Y:S01]  /*10980*/  STL.64 [R1+0xc40], R4 ;  /* 0x000c400401007387 */ /* 0x0005e20000100a00 */
[-C--:B0-----:R-:W-:Y:S01]  /*10990*/  IADD3 R8, P3, R26, R6.reuse, RZ ;  /* 0x000000061a087210 */ /* 0x081fe20007f7e0ff */
[----:B-1----:R-:W-:Y:S01]  /*109a0*/  IMAD R13, R0, 0x5b, RZ ;  /* 0x0000005b000d7824 */ /* 0x002fe200078e02ff */
[-C--:B------:R-:W-:Y:S02]  /*109b0*/  IADD3 R10, P1, R10, R6.reuse, RZ ;  /* 0x000000060a0a7210 */ /* 0x080fe40007f3e0ff */
[----:B--2---:R-:W-:Y:S01]  /*109c0*/  IADD3 R4, P2, R27, R6, RZ ;  /* 0x000000061b047210 */ /* 0x004fe20007f5e0ff */
[----:B------:R-:W-:Y:S01]  /*109d0*/  IMAD R3, R0, 0xbc, RZ ;  /* 0x000000bc00037824 */ /* 0x000fe200078e02ff */
[-C--:B------:R-:W-:Y:S02]  /*109e0*/  LEA.HI.X.SX32 R9, R14, R7.reuse, 0x1, P3 ;  /* 0x000000070e097211 */ /* 0x080fe400018f0eff */
[-C--:B------:R-:W-:Y:S02]  /*109f0*/  LEA.HI.X.SX32 R17, R13, R7.reuse, 0x1, P0 ;  /* 0x000000070d117211 */ /* 0x080fe400000f0eff */
[-C--:B------:R-:W-:Y:S01]  /*10a00*/  LEA.HI.X.SX32 R5, R26, R7.reuse, 0x1, P2 ;  /* 0x000000071a057211 */ /* 0x080fe200010f0eff */
[----:B------:R0:W-:Y:S01]  /*10a10*/  STL.64 [R1+0xe50], R8 ;  /* 0x000e500801007387 */ /* 0x0001e20000100a00 */
[----:B------:R-:W-:Y:S01]  /*10a20*/  LEA.HI.X.SX32 R11, R27, R7, 0x1, P1 ;  /* 0x000000071b0b7211 */ /* 0x000fe200008f0eff */
[----:B------:R-:W-:-:S02]  /*10a30*/  IMAD R12, R0, 0xba, RZ ;  /* 0x000000ba000c7824 */ /* 0x000fc400078e02ff */
[----:B------:R-:W-:Y:S04]  /*10a40*/  STL.64 [R1+0xc38], R16 ;  /* 0x000c381001007387 */ /* 0x000fe80000100a00 */
[----:B------:R1:W-:Y:S01]  /*10a50*/  STL.64 [R1+0xd98], R4 ;  /* 0x000d980401007387 */ /* 0x0003e20000100a00 */
[-C--:B0-----:R-:W-:Y:S01]  /*10a60*/  IADD3 R8, P3, R3, R6.reuse, RZ ;  /* 0x0000000603087210 */ /* 0x081fe20007f7e0ff */
[----:B------:R-:W-:Y:S02]  /*10a70*/  IMAD R3, R0, 0x2f, RZ ;  /* 0x0000002f00037824 */ /* 0x000fe400078e02ff */
[----:B------:R0:W-:Y:S01]  /*10a80*/  STL.64 [R1+0xc30], R10 ;  /* 0x000c300a01007387 */ /* 0x0001e20000100a00 */
[-C--:B------:R-:W-:Y:S02]  /*10a90*/  IADD3 R12, P0, R12, R6.reuse, RZ ;  /* 0x000000060c0c7210 */ /* 0x080fe40007f1e0ff */
[----:B-1----:R-:W-:Y:S01]  /*10aa0*/  IADD3 R4, P2, R28, R6, RZ ;  /* 0x000000061c047210 */ /* 0x002fe20007f5e0ff */
[----:B------:R-:W-:-:S03]  /*10ab0*/  IMAD R14, R0, 0xbe, RZ ;  /* 0x000000be000e7824 */ /* 0x000fc600078e02ff */
[-C--:B------:R-:W-:Y:S01]  /*10ac0*/  LEA.HI.X.SX32 R5, R3, R7.reuse, 0x1, P2 ;  /* 0x0000000703057211 */ /* 0x080fe200010f0eff */
[----:B0-----:R-:W-:Y:S01]  /*10ad0*/  IMAD R11, R0, 0x5d, RZ ;  /* 0x0000005d000b7824 */ /* 0x001fe200078e02ff */
[-C--:B------:R-:W-:Y:S01]  /*10ae0*/  LEA.HI.X.SX32 R9, R28, R7.reuse, 0x1, P3 ;  /* 0x000000071c097211 */ /* 0x080fe200018f0eff */
[C---:B------:R-:W-:Y:S02]  /*10af0*/  IMAD R10, R0.reuse, 0xc0, RZ ;  /* 0x000000c0000a7824 */ /* 0x040fe400078e02ff */
[----:B------:R0:W-:Y:S01]  /*10b00*/  STL.64 [R1+0xd90], R4 ;  /* 0x000d900401007387 */ /* 0x0001e20000100a00 */
[----:B------:R-:W-:Y:S01]  /*10b10*/  LEA.HI.X.SX32 R13, R11, R7, 0x1, P0 ;  /* 0x000000070b0d7211 */ /* 0x000fe200000f0eff */
[----:B------:R-:W-:Y:S01]  /*10b20*/  IMAD R3, R0, 0x5f, RZ ;  /* 0x0000005f00037824 */ /* 0x000fe200078e02ff */
[-C--:B------:R-:W-:Y:S02]  /*10b30*/  IADD3 R16, P1, R14, R6.reuse, RZ ;  /* 0x000000060e107210 */ /* 0x080fe40007f3e0ff */
[-C--:B------:R-:W-:Y:S01]  /*10b40*/  IADD3 R14, P0, R10, R6.reuse, RZ ;  /* 0x000000060a0e7210 */ /* 0x080fe20007f1e0ff */
[----:B------:R1:W-:Y:S01]  /*10b50*/  STL.64 [R1+0xc28], R12 ;  /* 0x000c280c01007387 */ /* 0x0003e20000100a00 */
[----:B------:R-:W-:Y:S01]  /*10b60*/  IADD3 R10, P2, R29, R6, RZ ;  /* 0x000000061d0a7210 */ /* 0x000fe20007f5e0ff */
[----:B0-----:R-:W-:-:S02]  /*10b70*/  IMAD R4, R0, 0xc, RZ ;  /* 0x0000000c00047824 */ /* 0x001fc400078e02ff */
[----:B------:R0:W-:Y:S01]  /*10b80*/  STL.64 [R1+0xc20], R8 ;  /* 0x000c200801007387 */ /* 0x0001e20000100a00 */
[-C--:B------:R-:W-:Y:S01]  /*10b90*/  LEA.HI.X.SX32 R17, R3, R7.reuse, 0x1, P1 ;  /* 0x0000000703117211 */ /* 0x080fe200008f0eff */
[C---:B-1----:R-:W-:Y:S02]  /*10ba0*/  IMAD R12, R0.reuse, 0x3, RZ ;  /* 0x00000003000c7824 */ /* 0x042fe400078e02ff */
[----:B------:R-:W-:Y:S01]  /*10bb0*/  IMAD R5, R0, 0x60, RZ ;  /* 0x0000006000057824 */ /* 0x000fe200078e02ff */
[-C--:B0-----:R-:W-:Y:S02]  /*10bc0*/  IADD3 R8, P3, R4, R6.reuse, RZ ;  /* 0x0000000604087210 */ /* 0x081fe40007f7e0ff */
[-C--:B------:R-:W-:Y:S01]  /*10bd0*/  LEA.HI.X.SX32 R11, R12, R7.reuse, 0x1, P2 ;  /* 0x000000070c0b7211 */ /* 0x080fe200010f0eff */
[C---:B------:R-:W-:Y:S01]  /*10be0*/  IMAD R13, R0.reuse, 0x18, RZ ;  /* 0x00000018000d7824 */ /* 0x040fe200078e02ff */
[----:B------:R-:W-:Y:S01]  /*10bf0*/  LEA.HI.X.SX32 R9, R29, R7, 0x1, P3 ;  /* 0x000000071d097211 */ /* 0x000fe200018f0eff */
[----:B------:R-:W-:Y:S01]  /*10c00*/  IMAD R3, R0, 0x30, RZ ;  /* 0x0000003000037824 */ /* 0x000fe200078e02ff */
[----:B------:R0:W-:Y:S02]  /*10c10*/  STL.64 [R1+0xc18], R16 ;  /* 0x000c181001007387 */ /* 0x0001e40000100a00 */
[----:B------:R-:W-:-:S02]  /*10c20*/  IADD3 R18, P1, R13, R6, RZ ;  /* 0x000000060d127210 */ /* 0x000fc40007f3e0ff */
[----:B------:R1:W-:Y:S04]  /*10c30*/  STL.64 [R1+0xef0], R10 ;  /* 0x000ef00a01007387 */ /* 0x0003e80000100a00 */
[----:B------:R2:W-:Y:S01]  /*10c40*/  STL.64 [R1+0xed8], R8 ;  /* 0x000ed80801007387 */ /* 0x0005e20000100a00 */
[-C--:B0-----:R-:W-:Y:S02]  /*10c50*/  IADD3 R16, P3, R5, R6.reuse, RZ ;  /* 0x0000000605107210 */ /* 0x081fe40007f7e0ff */
[-C--:B------:R-:W-:Y:S02]  /*10c60*/  LEA.HI.X.SX32 R19, R4, R7.reuse, 0x1, P1 ;  /* 0x0000000704137211 */ /* 0x080fe400008f0eff */
[C---:B-1----:R-:W-:Y:S01]  /*10c70*/  IADD3 R10, P2, R3.reuse, R6, RZ ;  /* 0x00000006030a7210 */ /* 0x042fe20007f5e0ff */
[C---:B--2---:R-:W-:Y:S01]  /*10c80*/  IMAD R8, R0.reuse, 0xc2, RZ ;  /* 0x000000c200087824 */ /* 0x044fe200078e02ff */
[-C--:B------:R-:W-:Y:S01]  /*10c90*/  LEA.HI.X.SX32 R17, R3, R7.reuse, 0x1, P3 ;  /* 0x0000000703117211 */ /* 0x080fe200018f0eff */
[----:B------:R-:W-:Y:S01]  /*10ca0*/  IMAD R3, R0, 0x61, RZ ;  /* 0x0000006100037824 */ /* 0x000fe200078e02ff */
[----:B------:R-:W-:-:S02]  /*10cb0*/  LEA.HI.X.SX32 R11, R13, R7, 0x1, P2 ;  /* 0x000000070d0b7211 */ /* 0x000fc400010f0eff */
[-C--:B------:R-:W-:Y:S02]  /*10cc0*/  IADD3 R8, P1, R8, R6.reuse, RZ ;  /* 0x0000000608087210 */ /* 0x080fe40007f3e0ff */
[-C--:B------:R-:W-:Y:S01]  /*10cd0*/  LEA.HI.X.SX32 R15, R5, R7.reuse, 0x1, P0 ;  /* 0x00000007050f7211 */ /* 0x080fe200000f0eff */
[----:B------:R-:W-:Y:S01]  /*10ce0*/  STL.64 [R1+0xea8], R18 ;  /* 0x000ea81201007387 */ /* 0x000fe20000100a00 */
[-C--:B------:R-:W-:Y:S01]  /*10cf0*/  LEA.HI.X.SX32 R9, R3, R7.reuse, 0x1, P1 ;  /* 0x0000000703097211 */ /* 0x080fe200008f0eff */
[C---:B------:R-:W-:Y:S02]  /*10d00*/  IMAD R4, R0.reuse, 0xc4, RZ ;  /* 0x000000c400047824 */ /* 0x040fe400078e02ff */
[----:B------:R-:W-:Y:S01]  /*10d10*/  IMAD R12, R0, 0x62, RZ ;  /* 0x00000062000c7824 */ /* 0x000fe200078e02ff */
[----:B------:R0:W-:Y:S04]  /*10d20*/  STL.64 [R1+0xe48], R10 ;  /* 0x000e480a01007387 */ /* 0x0001e80000100a00 */
[----:B------:R1:W-:Y:S04]  /*10d30*/  STL.64 [R1+0xd88], R16 ;  /* 0x000d881001007387 */ /* 0x0003e80000100a00 */
[----:B------:R-:W-:Y:S04]  /*10d40*/  STL.64 [R1+0xc10], R14 ;  /* 0x000c100e01007387 */ /* 0x000fe80000100a00 */
[----:B------:R2:W-:Y:S01]  /*10d50*/  STL.64 [R1+0xc08], R8 ;  /* 0x000c080801007387 */ /* 0x0005e20000100a00 */
[-C--:B0-----:R-:W-:Y:S01]  /*10d60*/  IADD3 R10, P2, R4, R6.reuse, RZ ;  /* 0x00000006040a7210 */ /* 0x081fe20007f5e0ff */
[----:B------:R-:W-:Y:S01]  /*10d70*/  IMAD R4, R0, 0xc6, RZ ;  /* 0x000000c600047824 */ /* 0x000fe200078e02ff */
[-C--:B-1----:R-:W-:Y:S01]  /*10d80*/  IADD3 R16, P3, R12, R6.reuse, RZ ;  /* 0x000000060c107210 */ /* 0x082fe20007f7e0ff */
[----:B------:R-:W-:Y:S01]  /*10d90*/  IMAD R3, R0, 0x32, RZ ;  /* 0x0000003200037824 */ /* 0x000fe200078e02ff */
[----:B------:R-:W-:Y:S01]  /*10da0*/  LEA.HI.X.SX32 R11, R12, R7, 0x1, P2 ;  /* 0x000000070c0b7211 */ /* 0x000fe200010f0eff */
[----:B--2---:R-:W-:Y:S01]  /*10db0*/  IMAD R9, R0, 0x31, RZ ;  /* 0x0000003100097824 */ /* 0x004fe200078e02ff */
[----:B------:R-:W-:Y:S01]  /*10dc0*/  IADD3 R14, P0, R4, R6, RZ ;  /* 0x00000006040e7210 */ /* 0x000fe20007f1e0ff */
[----:B------:R-:W-:-:S03]  /*10dd0*/  IMAD R8, R0, 0x64, RZ ;  /* 0x0000006400087824 */ /* 0x000fc600078e02ff */
[-C--:B------:R-:W-:Y:S01]  /*10de0*/  LEA.HI.X.SX32 R17, R9, R7.reuse, 0x1, P3 ;  /* 0x0000000709117211 */ /* 0x080fe200018f0eff */
[C---:B------:R-:W-:Y:S02]  /*10df0*/  IMAD R4, R0.reuse, 0xc8, RZ ;  /* 0x000000c800047824 */ /* 0x040fe400078e02ff */
[C---:B------:R-:W-:Y:S02]  /*10e00*/  IMAD R9, R0.reuse, 0x63, RZ ;  /* 0x0000006300097824 */ /* 0x040fe400078e02ff */
[----:B------:R0:W-:Y:S01]  /*10e10*/  STL.64 [R1+0xd80], R16 ;  /* 0x000d801001007387 */ /* 0x0001e20000100a00 */
[----:B------:R-:W-:Y:S01]  /*10e20*/  IMAD R13, R0, 0x19, RZ ;  /* 0x00000019000d7824 */ /* 0x000fe200078e02ff */
[-C--:B------:R-:W-:Y:S02]  /*10e30*/  IADD3 R4, P1, R4, R6.reuse, RZ ;  /* 0x0000000604047210 */ /* 0x080fe40007f3e0ff */
[----:B------:R1:W-:Y:S01]  /*10e40*/  STL.64 [R1+0xc00], R10 ;  /* 0x000c000a01007387 */ /* 0x0003e20000100a00 */
[----:B------:R-:W-:Y:S01]  /*10e50*/  LEA.HI.X.SX32 R15, R9, R7, 0x1, P0 ;  /* 0x00000007090f7211 */ /* 0x000fe200000f0eff */
[----:B------:R-:W-:Y:S01]  /*10e60*/  IMAD R12, R0, 0xca, RZ ;  /* 0x000000ca000c7824 */ /* 0x000fe200078e02ff */
[----:B0-----:R-:W-:-:S02]  /*10e70*/  IADD3 R16, P3, R3, R6, RZ ;  /* 0x0000000603107210 */ /* 0x001fc40007f7e0ff */
[-C--:B-1----:R-:W-:Y:S02]  /*10e80*/  IADD3 R10, P2, R8, R6.reuse, RZ ;  /* 0x00000006080a7210 */ /* 0x082fe40007f5e0ff */
[-C--:B------:R-:W-:Y:S01]  /*10e90*/  LEA.HI.X.SX32 R17, R13, R7.reuse, 0x1, P3 ;  /* 0x000000070d117211 */ /* 0x080fe200018f0eff */
[----:B------:R-:W-:Y:S01]  /*10ea0*/  IMAD R9, R0, 0xcc, RZ ;  /* 0x000000cc00097824 */ /* 0x000fe200078e02ff */
[-C--:B------:R-:W-:Y:S01]  /*10eb0*/  LEA.HI.X.SX32 R11, R3, R7.reuse, 0x1, P2 ;  /* 0x00000007030b7211 */ /* 0x080fe200010f0eff */
[----:B------:R0:W-:Y:S01]  /*10ec0*/  STL.64 [R1+0xbf8], R14 ;  /* 0x000bf80e01007387 */ /* 0x0001e20000100a00 */
[----:B------:R-:W-:Y:S01]  /*10ed0*/  LEA.HI.X.SX32 R5, R8, R7, 0x1, P1 ;  /* 0x0000000708057211 */ /* 0x000fe200008f0eff */
[C---:B------:R-:W-:Y:S02]  /*10ee0*/  IMAD R3, R0.reuse, 0xce, RZ ;  /* 0x000000ce00037824 */ /* 0x040fe400078e02ff */
[----:B------:R-:W-:Y:S01]  /*10ef0*/  STL.64 [R1+0xe40], R16 ;  /* 0x000e401001007387 */ /* 0x000fe20000100a00 */
[----:B------:R-:W-:Y:S01]  /*10f00*/  IADD3 R18, P3, R9, R6, RZ ;  /* 0x0000000609127210 */ /* 0x000fe20007f7e0ff */
[----:B------:R-:W-:-:S02]  /*10f10*/  IMAD R9, R0, 0x65, RZ ;  /* 0x0000006500097824 */ /* 0x000fc400078e02ff */
[----:B------:R1:W-:Y:S01]  /*10f20*/  STL.64 [R1+0xd78], R10 ;  /* 0x000d780a01007387 */ /* 0x0003e20000100a00 */
[-C--:B0-----:R-:W-:Y:S01]  /*10f30*/  IADD3 R14, P0, R12, R6.reuse, RZ ;  /* 0x000000060c0e7210 */ /* 0x081fe20007f1e0ff */
[----:B------:R-:W-:Y:S02]  /*10f40*/  IMAD R12, R0, 0x66, RZ ;  /* 0x00000066000c7824 */ /* 0x000fe400078e02ff */
[----:B------:R0:W-:Y:S01]  /*10f50*/  STL.64 [R1+0xbf0], R4 ;  /* 0x000bf00401007387 */ /* 0x0001e20000100a00 */
[----:B------:R-:W-:Y:S02]  /*10f60*/  LEA.HI.X.SX32 R15, R9, R7, 0x1, P0 ;  /* 0x00000007090f7211 */ /* 0x000fe400000f0eff */
[-C--:B-1----:R-:W-:Y:S02]  /*10f70*/  IADD3 R10, P2, R12, R6.reuse, RZ ;  /* 0x000000060c0a7210 */ /* 0x082fe40007f5e0ff */
[----:B0-----:R-:W-:Y:S01]  /*10f80*/  IADD3 R4, P1, R3, R6, RZ ;  /* 0x0000000603047210 */ /* 0x001fe20007f3e0ff */
[----:B------:R-:W-:-:S02]  /*10f90*/  IMAD R3, R0, 0x33, RZ ;  /* 0x0000003300037824 */ /* 0x000fc400078e02ff */
[----:B------:R-:W-:-:S03]  /*10fa0*/  IMAD R13, R0, 0x1a, RZ ;  /* 0x0000001a000d7824 */ /* 0x000fc600078e02ff */
[-C--:B------:R-:W-:Y:S01]  /*10fb0*/  LEA.HI.X.SX32 R11, R3, R7.reuse, 0x1, P2 ;  /* 0x00000007030b7211 */ /* 0x080fe200010f0eff */
[----:B------:R-:W-:Y:S01]  /*10fc0*/  IMAD R3, R0, 0x67, RZ ;  /* 0x0000006700037824 */ /* 0x000fe200078e02ff */
[----:B------:R-:W-:Y:S01]  /*10fd0*/  STL.64 [R1+0xbe8], R14 ;  /* 0x000be80e01007387 */ /* 0x000fe20000100a00 */
[-C--:B------:R-:W-:Y:S01]  /*10fe0*/  LEA.HI.X.SX32 R19, R12, R7.reuse, 0x1, P3 ;  /* 0x000000070c137211 */ /* 0x080fe200018f0eff */
[C---:B------:R-:W-:Y:S02]  /*10ff0*/  IMAD R12, R0.reuse, 0xd, RZ ;  /* 0x0000000d000c7824 */ /* 0x040fe400078e02ff */
[----:B------:R0:W-:Y:S01]  /*11000*/  STL.64 [R1+0xd70], R10 ;  /* 0x000d700a01007387 */ /* 0x0001e20000100a00 */
[-C--:B------:R-:W-:Y:S01]  /*11010*/  LEA.HI.X.SX32 R5, R3, R7.reuse, 0x1, P1 ;  /* 0x0000000703057211 */ /* 0x080fe200008f0eff */
[C---:B------:R-:W-:Y:S02]  /*11020*/  IMAD R16, R0.reuse, 0x68, RZ ;  /* 0x0000006800107824 */ /* 0x040fe400078e02ff */
[C---:B------:R-:W-:Y:S01]  /*11030*/  IMAD R8, R0.reuse, 0xd0, RZ ;  /* 0x000000d000087824 */ /* 0x040fe200078e02ff */
[----:B------:R1:W-:Y:S01]  /*11040*/  STL.64 [R1+0xbe0], R18 ;  /* 0x000be01201007387 */ /* 0x0003e20000100a00 */
[C---:B------:R-:W-:Y:S01]  /*11050*/  IMAD R3, R0.reuse, 0xd2, RZ ;  /* 0x000000d200037824 */ /* 0x040fe200078e02ff */
[----:B0-----:R-:W-:Y:S01]  /*11060*/  IADD3 R10, P2, R13, R6, RZ ;  /* 0x000000060d0a7210 */ /* 0x001fe20007f5e0ff */
[----:B------:R-:W-:Y:S01]  /*11070*/  IMAD R14, R0, 0x34, RZ ;  /* 0x00000034000e7824 */ /* 0x000fe200078e02ff */
[----:B------:R0:W-:Y:S02]  /*11080*/  STL.64 [R1+0xbd8], R4 ;  /* 0x000bd80401007387 */ /* 0x0001e40000100a00 */
[----:B------:R-:W-:-:S02]  /*11090*/  LEA.HI.X.SX32 R11, R12, R7, 0x1, P2 ;  /* 0x000000070c0b7211 */ /* 0x000fc400010f0eff */
[----:B------:R-:W-:-:S03]  /*110a0*/  IADD3 R8, P0, R8, R6, RZ ;  /* 0x0000000608087210 */ /* 0x000fc60007f1e0ff */
[----:B------:R2:W-:Y:S01]  /*110b0*/  STL.64 [R1+0xea0], R10 ;  /* 0x000ea00a01007387 */ /* 0x0005e20000100a00 */
[-C--:B-1----:R-:W-:Y:S02]  /*110c0*/  IADD3 R18, P3, R14, R6.reuse, RZ ;  /* 0x000000060e127210 */ /* 0x082fe40007f7e0ff */
[----:B0-----:R-:W-:-:S04]  /*110d0*/  IADD3 R4, P1, R16, R6, RZ ;  /* 0x0000000610047210 */ /* 0x001fc80007f3e0ff */
[-C--:B------:R-:W-:Y:S02]  /*110e0*/  LEA.HI.X.SX32 R5, R14, R7.reuse, 0x1, P1 ;  /* 0x000000070e057211 */ /* 0x080fe400008f0eff */
[-C--:B--2---:R-:W-:Y:S01]  /*110f0*/  IADD3 R10, P2, R3, R6.reuse, RZ ;  /* 0x00000006030a7210 */ /* 0x084fe20007f5e0ff */
[----:B------:R-:W-:Y:S01]  /*11100*/  IMAD R3, R0, 0x6a, RZ ;  /* 0x0000006a00037824 */ /* 0x000fe200078e02ff */
[-C--:B------:R-:W-:Y:S01]  /*11110*/  LEA.HI.X.SX32 R9, R16, R7.reuse, 0x1, P0 ;  /* 0x0000000710097211 */ /* 0x080fe200000f0eff */
[C---:B------:R-:W-:Y:S01]  /*11120*/  IMAD R16, R0.reuse, 0x35, RZ ;  /* 0x0000003500107824 */ /* 0x040fe200078e02ff */
[----:B------:R-:W-:Y:S01]  /*11130*/  LEA.HI.X.SX32 R19, R13, R7, 0x1, P3 ;  /* 0x000000070d137211 */ /* 0x000fe200018f0eff */
[----:B------:R-:W-:Y:S01]  /*11140*/  IMAD R12, R0, 0xd4, RZ ;  /* 0x000000d4000c7824 */ /* 0x000fe200078e02ff */
[----:B------:R0:W-:Y:S01]  /*11150*/  STL.64 [R1+0xd68], R4 ;  /* 0x000d680401007387 */ /* 0x0001e20000100a00 */
[----:B------:R-:W-:-:S03]  /*11160*/  IADD3 R14, P1, R3, R6, RZ ;  /* 0x00000006030e7210 */ /* 0x000fc60007f3e0ff */
[----:B------:R-:W-:Y:S01]  /*11170*/  STL.64 [R1+0xe38], R18 ;  /* 0x000e381201007387 */ /* 0x000fe20000100a00 */
[-C--:B------:R-:W-:Y:S01]  /*11180*/  LEA.HI.X.SX32 R15, R16, R7.reuse, 0x1, P1 ;  /* 0x00000007100f7211 */ /* 0x080fe200008f0eff */
[----:B------:R-:W-:Y:S01]  /*11190*/  IMAD R16, R0, 0x6b, RZ ;  /* 0x0000006b00107824 */ /* 0x000fe200078e02ff */
[----:B------:R-:W-:Y:S01]  /*111a0*/  IADD3 R12, P3, R12, R6, RZ ;  /* 0x000000060c0c7210 */ /* 0x000fe20007f7e0ff */
[----:B------:R1:W-:Y:S01]  /*111b0*/  STL.64 [R1+0xbd0], R8 ;  /* 0x000bd00801007387 */ /* 0x0003e20000100a00 */
[C---:B0-----:R-:W-:Y:S02]  /*111c0*/  IMAD R5, R0.reuse, 0xd6, RZ ;  /* 0x000000d600057824 */ /* 0x041fe400078e02ff */
[----:B------:R-:W-:Y:S01]  /*111d0*/  IMAD R4, R0, 0x69, RZ ;  /* 0x0000006900047824 */ /* 0x000fe200078e02ff */
[----:B------:R-:W-:-:S04]  /*111e0*/  LEA.HI.X.SX32 R13, R3, R7, 0x1, P3 ;  /* 0x00000007030d7211 */ /* 0x000fc800018f0eff */
[-C--:B------:R-:W-:Y:S02]  /*111f0*/  LEA.HI.X.SX32 R11, R4, R7.reuse, 0x1, P2 ;  /* 0x00000007040b7211 */ /* 0x080fe400010f0eff */
[-C--:B-1----:R-:W-:Y:S01]  /*11200*/  IADD3 R8, P0, R5, R6.reuse, RZ ;  /* 0x0000000605087210 */ /* 0x082fe20007f1e0ff */
[----:B------:R-:W-:Y:S02]  /*11210*/  IMAD R5, R0, 0xd8, RZ ;  /* 0x000000d800057824 */ /* 0x000fe400078e02ff */
[----:B------:R0:W-:Y:S01]  /*11220*/  STL.64 [R1+0xbc8], R10 ;  /* 0x000bc80a01007387 */ /* 0x0001e20000100a00 */
[----:B------:R-:W-:Y:S01]  /*11230*/  LEA.HI.X.SX32 R9, R16, R7, 0x1, P0 ;  /* 0x0000000710097211 */ /* 0x000fe200000f0eff */
[C---:B------:R-:W-:Y:S02]  /*11240*/  IMAD R4, R0.reuse, 0x36, RZ ;  /* 0x0000003600047824 */ /* 0x040fe400078e02ff */
[----:B------:R1:W-:Y:S04]  /*11250*/  STL.64 [R1+0xd60], R14 ;  /* 0x000d600e01007387 */ /* 0x0003e80000100a00 */
[----:B------:R2:W-:Y:S01]  /*11260*/  STL.64 [R1+0xbc0], R12 ;  /* 0x000bc00c01007387 */ /* 0x0005e20000100a00 */
[----:B0-----:R-:W-:Y:S01]  /*11270*/  IADD3 R10, P2, R5, R6, RZ ;  /* 0x00000006050a7210 */ /* 0x001fe20007f5e0ff */
[----:B------:R-:W-:-:S02]  /*11280*/  IMAD R5, R0, 0x6c, RZ ;  /* 0x0000006c00057824 */ /* 0x000fc400078e02ff */
[----:B------:R0:W-:Y:S01]  /*11290*/  STL.64 [R1+0xbb8], R8 ;  /* 0x000bb80801007387 */ /* 0x0001e20000100a00 */
[-C--:B-1----:R-:W-:Y:S01]  /*112a0*/  IADD3 R14, P1, R4, R6.reuse, RZ ;  /* 0x00000006040e7210 */ /* 0x082fe20007f3e0ff */
[C---:B------:R-:W-:Y:S01]  /*112b0*/  IMAD R3, R0.reuse, 0xda, RZ ;  /* 0x000000da00037824 */ /* 0x040fe200078e02ff */
[----:B--2---:R-:W-:Y:S01]  /*112c0*/  IADD3 R12, P3, R5, R6, RZ ;  /* 0x00000006050c7210 */ /* 0x004fe20007f7e0ff */
[----:B0-----:R-:W-:-:S03]  /*112d0*/  IMAD R9, R0, 0x1b, RZ ;  /* 0x0000001b00097824 */ /* 0x001fc600078e02ff */
[-C--:B------:R-:W-:Y:S01]  /*112e0*/  LEA.HI.X.SX32 R13, R4, R7.reuse, 0x1, P3 ;  /* 0x00000007040d7211 */ /* 0x080fe200018f0eff */
[C---:B------:R-:W-:Y:S01]  /*112f0*/  IMAD R4, R0.reuse, 0xde, RZ ;  /* 0x000000de00047824 */ /* 0x040fe200078e02ff */
[-C--:B------:R-:W-:Y:S02]  /*11300*/  LEA.HI.X.SX32 R11, R5, R7.reuse, 0x1, P2 ;  /* 0x00000007050b7211 */ /* 0x080fe400010f0eff */
[----:B------:R-:W-:Y:S02]  /*11310*/  LEA.HI.X.SX32 R15, R9, R7, 0x1, P1 ;  /* 0x00000007090f7211 */ /* 0x000fe400008f0eff */
[----:B------:R-:W-:Y:S01]  /*11320*/  IADD3 R16, P0, R3, R6, RZ ;  /* 0x0000000603107210 */ /* 0x000fe20007f1e0ff */
[C---:B------:R-:W-:Y:S02]  /*11330*/  IMAD R3, R0.reuse, 0x6e, RZ ;  /* 0x0000006e00037824 */ /* 0x040fe400078e02ff */
[----:B------:R0:W-:Y:S01]  /*11340*/  STL.64 [R1+0xe30], R14 ;  /* 0x000e300e01007387 */ /* 0x0001e20000100a00 */
[----:B------:R-:W-:-:S03]  /*11350*/  IMAD R5, R0, 0x6d, RZ ;  /* 0x0000006d00057824 */ /* 0x000fc600078e02ff */
[----:B------:R-:W-:Y:S01]  /*11360*/  STL.64 [R1+0xd58], R12 ;  /* 0x000d580c01007387 */ /* 0x000fe20000100a00 */
[----:B------:R-:W-:-:S03]  /*11370*/  IMAD R8, R0, 0xdc, RZ ;  /* 0x000000dc00087824 */ /* 0x000fc600078e02ff */
[----:B------:R1:W-:Y:S01]  /*11380*/  STL.64 [R1+0xbb0], R10 ;  /* 0x000bb00a01007387 */ /* 0x0003e20000100a00 */
[-C--:B------:R-:W-:Y:S02]  /*11390*/  LEA.HI.X.SX32 R17, R5, R7.reuse, 0x1, P0 ;  /* 0x0000000705117211 */ /* 0x080fe400000f0eff */
[CC--:B0-----:R-:W-:Y:S01]  /*113a0*/  IADD3 R14, P3, R3.reuse, R6.reuse, RZ ;  /* 0x00000006030e7210 */ /* 0x0c1fe20007f7e0ff */
[----:B------:R-:W-:Y:S01]  /*113b0*/  IMAD R5, R0, 0xe, RZ ;  /* 0x0000000e00057824 */ /* 0x000fe200078e02ff */
[-C--:B------:R-:W-:Y:S02]  /*113c0*/  IADD3 R8, P1, R8, R6.reuse, RZ ;  /* 0x0000000608087210 */ /* 0x080fe40007f3e0ff */
[----:B-1----:R-:W-:Y:S01]  /*113d0*/  IADD3 R10, P2, R4, R6, RZ ;  /* 0x00000006040a7210 */ /* 0x002fe20007f5e0ff */
[----:B------:R-:W-:Y:S01]  /*113e0*/  IMAD R4, R0, 0x37, RZ ;  /* 0x0000003700047824 */ /* 0x000fe200078e02ff */
[----:B------:R0:W-:Y:S04]  /*113f0*/  STL.64 [R1+0xba8], R16 ;  /* 0x000ba81001007387 */ /* 0x0001e80000100a00 */
[-C--:B------:R-:W-:Y:S01]  /*11400*/  LEA.HI.X.SX32 R15, R4, R7.reuse, 0x1, P3 ;  /* 0x00000007040f7211 */ /* 0x080fe200018f0eff */
[C---:B------:R-:W-:Y:S01]  /*11410*/  IMAD R18, R0.reuse, 0x6f, RZ ;  /* 0x0000006f00127824 */ /* 0x040fe200078e02ff */
[----:B------:R-:W-:Y:S01]  /*11420*/  LEA.HI.X.SX32 R9, R3, R7, 0x1, P1 ;  /* 0x0000000703097211 */ /* 0x000fe200008f0eff */
[----:B------:R-:W-:-:S02]  /*11430*/  IMAD R4, R0, 0x7, RZ ;  /* 0x0000000700047824 */ /* 0x000fc400078e02ff */
[----:B------:R1:W-:Y:S01]  /*11440*/  STL.64 [R1+0xd50], R14 ;  /* 0x000d500e01007387 */ /* 0x0003e20000100a00 */
[----:B0-----:R-:W-:-:S03]  /*11450*/  IMAD R17, R0, 0x1c, RZ ;  /* 0x0000001c00117824 */ /* 0x001fc600078e02ff */
[----:B------:R0:W-:Y:S01]  /*11460*/  STL.64 [R1+0xba0], R8 ;  /* 0x000ba00801007387 */ /* 0x0001e20000100a00 */
[-C--:B------:R-:W-:Y:S01]  /*11470*/  LEA.HI.X.SX32 R11, R18, R7.reuse, 0x1, P2 ;  /* 0x00000007120b7211 */ /* 0x080fe200010f0eff */
[C---:B------:R-:W-:Y:S01]  /*11480*/  IMAD R3, R0.reuse, 0x38, RZ ;  /* 0x0000003800037824 */ /* 0x040fe200078e02ff */
[-C--:B-1----:R-:W-:Y:S01]  /*11490*/  IADD3 R14, P3, R5, R6.reuse, RZ ;  /* 0x00000006050e7210 */ /* 0x082fe20007f7e0ff */
[----:B------:R-:W-:Y:S01]  /*114a0*/  IMAD R16, R0, 0x70, RZ ;  /* 0x0000007000107824 */ /* 0x000fe200078e02ff */
[----:B0-----:R-:W-:Y:S02]  /*114b0*/  IADD3 R8, P1, R17, R6, RZ ;  /* 0x0000000611087210 */ /* 0x001fe40007f3e0ff */
[-C--:B------:R-:W-:Y:S01]  /*114c0*/  LEA.HI.X.SX32 R15, R4, R7.reuse, 0x1, P3 ;  /* 0x00000007040f7211 */ /* 0x080fe200018f0eff */
[----:B------:R0:W-:Y:S01]  /*114d0*/  STL.64 [R1+0xb98], R10 ;  /* 0x000b980a01007387 */ /* 0x0001e20000100a00 */
[----:B------:R-:W-:Y:S01]  /*114e0*/  LEA.HI.X.SX32 R9, R5, R7, 0x1, P1 ;  /* 0x0000000705097211 */ /* 0x000fe200008f0eff */
[----:B------:R-:W-:-:S02]  /*114f0*/  IMAD R12, R0, 0xe0, RZ ;  /* 0x000000e0000c7824 */ /* 0x000fc400078e02ff */
[----:B------:R-:W-:Y:S01]  /*11500*/  IMAD R4, R0, 0xe2, RZ ;  /* 0x000000e200047824 */ /* 0x000fe200078e02ff */
[----:B------:R1:W-:Y:S02]  /*11510*/  STL.64 [R1+0xed0], R14 ;  /* 0x000ed00e01007387 */ /* 0x0003e40000100a00 */
[-C--:B------:R-:W-:Y:S02]  /*11520*/  IADD3 R12, P0, R12, R6.reuse, RZ ;  /* 0x000000060c0c7210 */ /* 0x080fe40007f1e0ff */
[-C--:B0-----:R-:W-:Y:S01]  /*11530*/  IADD3 R10, P2, R3, R6.reuse, RZ ;  /* 0x00000006030a7210 */ /* 0x081fe20007f5e0ff */
[----:B------:R0:W-:Y:S01]  /*11540*/  STL.64 [R1+0xe98], R8 ;  /* 0x000e980801007387 */ /* 0x0001e20000100a00 */
[----:B-1----:R-:W-:Y:S02]  /*11550*/  IADD3 R14, P3, R16, R6, RZ ;  /* 0x00000006100e7210 */ /* 0x002fe40007f7e0ff */
[-C--:B------:R-:W-:Y:S02]  /*11560*/  LEA.HI.X.SX32 R11, R17, R7.reuse, 0x1, P2 ;  /* 0x00000007110b7211 */ /* 0x080fe400010f0eff */
[----:B------:R-:W-:-:S02]  /*11570*/  LEA.HI.X.SX32 R15, R3, R7, 0x1, P3 ;  /* 0x00000007030f7211 */ /* 0x000fc400018f0eff */
[-C--:B0-----:R-:W-:Y:S01]  /*11580*/  IADD3 R8, P1, R4, R6.reuse, RZ ;  /* 0x0000000604087210 */ /* 0x081fe20007f3e0ff */
[C---:B------:R-:W-:Y:S01]  /*11590*/  IMAD R4, R0.reuse, 0x72, RZ ;  /* 0x0000007200047824 */ /* 0x040fe200078e02ff */
[----:B------:R-:W-:Y:S01]  /*115a0*/  STL.64 [R1+0xe28], R10 ;  /* 0x000e280a01007387 */ /* 0x000fe20000100a00 */
[----:B------:R-:W-:Y:S01]  /*115b0*/  IMAD R3, R0, 0x71, RZ ;  /* 0x0000007100037824 */ /* 0x000fe200078e02ff */
[-C--:B------:R-:W-:Y:S01]  /*115c0*/  LEA.HI.X.SX32 R13, R16, R7.reuse, 0x1, P0 ;  /* 0x00000007100d7211 */ /* 0x080fe200000f0eff */
[C---:B------:R-:W-:Y:S01]  /*115d0*/  IMAD R16, R0.reuse, 0x39, RZ ;  /* 0x0000003900107824 */ /* 0x040fe200078e02ff */
[----:B------:R0:W-:Y:S01]  /*115e0*/  STL.64 [R1+0xd48], R14 ;  /* 0x000d480e01007387 */ /* 0x0001e20000100a00 */
[----:B------:R-:W-:Y:S01]  /*115f0*/  IMAD R5, R0, 0xe4, RZ ;  /* 0x000000e400057824 */ /* 0x000fe200078e02ff */
[----:B------:R-:W-:Y:S02]  /*11600*/  LEA.HI.X.SX32 R9, R3, R7, 0x1, P1 ;  /* 0x0000000703097211 */ /* 0x000fe400008f0eff */
[----:B------:R1:W-:Y:S01]  /*11610*/  STL.64 [R1+0xb90], R12 ;  /* 0x000b900c01007387 */ /* 0x0003e20000100a00 */
[----:B0-----:R-:W-:-:S02]  /*11620*/  IADD3 R14, P3, R4, R6, RZ ;  /* 0x00000006040e7210 */ /* 0x001fc40007f7e0ff */
[-C--:B------:R-:W-:Y:S02]  /*11630*/  IADD3 R10, P2, R5, R6.reuse, RZ ;  /* 0x00000006050a7210 */ /* 0x080fe40007f5e0ff */
[-C--:B------:R-:W-:Y:S01]  /*11640*/  LEA.HI.X.SX32 R15, R16, R7.reuse, 0x1, P3 ;  /* 0x00000007100f7211 */ /* 0x080fe200018f0eff */
[C---:B------:R-:W-:Y:S01]  /*11650*/  IMAD R5, R0.reuse, 0xe6, RZ ;  /* 0x000000e600057824 */ /* 0x040fe200078e02ff */
[----:B------:R-:W-:Y:S04]  /*11660*/  STL.64 [R1+0xb88], R8 ;  /* 0x000b880801007387 */ /* 0x000fe80000100a00 */
[----:B------:R0:W-:Y:S01]  /*11670*/  STL.64 [R1+0xd40], R14 ;  /* 0x000d400e01007387 */ /* 0x0001e20000100a00 */
[----:B-1----:R-:W-:Y:S01]  /*11680*/  IADD3 R12, P0, R5, R6, RZ ;  /* 0x00000006050c7210 */ /* 0x002fe20007f1e0ff */
[----:B------:R-:W-:Y:S01]  /*11690*/  IMAD R5, R0, 0xe8, RZ ;  /* 0x000000e800057824 */ /* 0x000fe200078e02ff */
[----:B------:R-:W-:Y:S01]  /*116a0*/  LEA.HI.X.SX32 R11, R4, R7, 0x1, P2 ;  /* 0x00000007040b7211 */ /* 0x000fe200010f0eff */
[----:B------:R-:W-:-:S02]  /*116b0*/  IMAD R3, R0, 0x3a, RZ ;  /* 0x0000003a00037824 */ /* 0x000fc400078e02ff */
[C---:B0-----:R-:W-:Y:S01]  /*116c0*/  IMAD R14, R0.reuse, 0x73, RZ ;  /* 0x00000073000e7824 */ /* 0x041fe200078e02ff */
[----:B------:R-:W-:Y:S01]  /*116d0*/  IADD3 R8, P1, R5, R6, RZ ;  /* 0x0000000605087210 */ /* 0x000fe20007f3e0ff */
[----:B------:R-:W-:-:S03]  /*116e0*/  IMAD R5, R0, 0x74, RZ ;  /* 0x0000007400057824 */ /* 0x000fc600078e02ff */
[----:B------:R-:W-:Y:S01]  /*116f0*/  LEA.HI.X.SX32 R13, R14, R7, 0x1, P0 ;  /* 0x000000070e0d7211 */ /* 0x000fe200000f0eff */
[----:B------:R0:W-:Y:S01]  /*11700*/  STL.64 [R1+0xb80], R10 ;  /* 0x000b800a01007387 */ /* 0x0001e20000100a00 */
[----:B------:R-:W-:-:S03]  /*11710*/  IADD3 R16, P3, R3, R6, RZ ;  /* 0x0000000603107210 */ /* 0x000fc60007f7e0ff */
[----:B------:R1:W-:Y:S01]  /*11720*/  STL.64 [R1+0xb78], R12 ;  /* 0x000b780c01007387 */ /* 0x0003e20000100a00 */
[C---:B------:R-:W-:Y:S01]  /*11730*/  IMAD R4, R0.reuse, 0xea, RZ ;  /* 0x000000ea00047824 */ /* 0x040fe200078e02ff */
[C---:B------:R-:W-:Y:S02]  /*11740*/  LEA.HI.X.SX32 R9, R5.reuse, R7, 0x1, P1 ;  /* 0x0000000705097211 */ /* 0x040fe400008f0eff */
[----:B0-----:R-:W-:Y:S01]  /*11750*/  IADD3 R10, P2, R5, R6, RZ ;  /* 0x00000006050a7210 */ /* 0x001fe20007f5e0ff */
[----:B-1----:R-:W-:-:S03]  /*11760*/  IMAD R13, R0, 0x1d, RZ ;  /* 0x0000001d000d7824 */ /* 0x002fc600078e02ff */
[-C--:B------:R-:W-:Y:S01]  /*11770*/  LEA.HI.X.SX32 R11, R3, R7.reuse, 0x1, P2 ;  /* 0x00000007030b7211 */ /* 0x080fe200010f0eff */
[----:B------:R-:W-:Y:S01]  /*11780*/  IMAD R3, R0, 0xee, RZ ;  /* 0x000000ee00037824 */ /* 0x000fe200078e02ff */
[----:B------:R-:W-:Y:S02]  /*11790*/  LEA.HI.X.SX32 R17, R13, R7, 0x1, P3 ;  /* 0x000000070d117211 */ /* 0x000fe400018f0eff */
[----:B------:R-:W-:Y:S01]  /*117a0*/  IADD3 R14, P0, R4, R6, RZ ;  /* 0x00000006040e7210 */ /* 0x000fe20007f1e0ff */
[C---:B------:R-:W-:Y:S02]  /*117b0*/  IMAD R4, R0.reuse, 0x76, RZ ;  /* 0x0000007600047824 */ /* 0x040fe400078e02ff */
[----:B------:R-:W-:Y:S04]  /*117c0*/  STL.64 [R1+0xe20], R16 ;  /* 0x000e201001007387 */ /* 0x000fe80000100a00 */
[----:B------:R0:W-:Y:S01]  /*117d0*/  STL.64 [R1+0xd38], R10 ;  /* 0x000d380a01007387 */ /* 0x0001e20000100a00 */
[----:B------:R-:W-:-:S03]  /*117e0*/  IMAD R12, R0, 0xec, RZ ;  /* 0x000000ec000c7824 */ /* 0x000fc600078e02ff */
[----:B------:R1:W-:Y:S01]  /*117f0*/  STL.64 [R1+0xb70], R8 ;  /* 0x000b700801007387 */ /* 0x0003e20000100a00 */
[----:B------:R-:W-:Y:S01]  /*11800*/  IMAD R5, R0, 0x75, RZ ;  /* 0x0000007500057824 */ /* 0x000fe200078e02ff */
[-C--:B------:R-:W-:Y:S02]  /*11810*/  IADD3 R18, P3, R12, R6.reuse, RZ ;  /* 0x000000060c127210 */ /* 0x080fe40007f7e0ff */
[-C--:B0-----:R-:W-:Y:S02]  /*11820*/  IADD3 R10, P2, R4, R6.reuse, RZ ;  /* 0x00000006040a7210 */ /* 0x081fe40007f5e0ff */
[----:B-1----:R-:W-:Y:S01]  /*11830*/  IADD3 R8, P1, R3, R6, RZ ;  /* 0x0000000603087210 */ /* 0x002fe20007f3e0ff */
[----:B------:R-:W-:Y:S01]  /*11840*/  IMAD R3, R0, 0x3b, RZ ;  /* 0x0000003b00037824 */ /* 0x000fe200078e02ff */
[----:B------:R-:W-:-:S04]  /*11850*/  LEA.HI.X.SX32 R15, R5, R7, 0x1, P0 ;  /* 0x00000007050f7211 */ /* 0x000fc800000f0eff */
[-C--:B------:R-:W-:Y:S01]  /*11860*/  LEA.HI.X.SX32 R11, R3, R7.reuse, 0x1, P2 ;  /* 0x00000007030b7211 */ /* 0x080fe200010f0eff */
[----:B------:R-:W-:Y:S01]  /*11870*/  IMAD R3, R0, 0x77, RZ ;  /* 0x0000007700037824 */ /* 0x000fe200078e02ff */
[-C--:B------:R-:W-:Y:S01]  /*11880*/  LEA.HI.X.SX32 R19, R4, R7.reuse, 0x1, P3 ;  /* 0x0000000704137211 */ /* 0x080fe200018f0eff */
[C---:B------:R-:W-:Y:S01]  /*11890*/  IMAD R5, R0.reuse, 0x1e, RZ ;  /* 0x0000001e00057824 */ /* 0x040fe200078e02ff */
[----:B------:R0:W-:Y:S01]  /*118a0*/  STL.64 [R1+0xb68], R14 ;  /* 0x000b680e01007387 */ /* 0x0001e20000100a00 */
[C---:B------:R-:W-:Y:S01]  /*118b0*/  IMAD R16, R0.reuse, 0x78, RZ ;  /* 0x0000007800107824 */ /* 0x040fe200078e02ff */
[----:B------:R-:W-:Y:S01]  /*118c0*/  LEA.HI.X.SX32 R9, R3, R7, 0x1, P1 ;  /* 0x0000000703097211 */ /* 0x000fe200008f0eff */
[----:B------:R-:W-:Y:S01]  /*118d0*/  IMAD R4, R0, 0xf, RZ ;  /* 0x0000000f00047824 */ /* 0x000fe200078e02ff */
[----:B------:R1:W-:Y:S04]  /*118e0*/  STL.64 [R1+0xd30], R10 ;  /* 0x000d300a01007387 */ /* 0x0003e80000100a00 */
[----:B------:R-:W-:Y:S01]  /*118f0*/  STL.64 [R1+0xb60], R18 ;  /* 0x000b601201007387 */ /* 0x000fe20000100a00 */
[----:B0-----:R-:W-:-:S03]  /*11900*/  IADD3 R14, P2, R5, R6, RZ ;  /* 0x00000006050e7210 */ /* 0x001fc60007f5e0ff */
[----:B------:R0:W-:Y:S01]  /*11910*/  STL.64 [R1+0xb58], R8 ;  /* 0x000b580801007387 */ /* 0x0001e20000100a00 */
[----:B-1----:R-:W-:Y:S01]  /*11920*/  IMAD R10, R0, 0x3c, RZ ;  /* 0x0000003c000a7824 */ /* 0x002fe200078e02ff */
[----:B------:R-:W-:Y:S01]  /*11930*/  LEA.HI.X.SX32 R15, R4, R7, 0x1, P2 ;  /* 0x00000007040f7211 */ /* 0x000fe200010f0eff */
[----:B------:R-:W-:Y:S01]  /*11940*/  IMAD R12, R0, 0xf0, RZ ;  /* 0x000000f0000c7824 */ /* 0x000fe200078e02ff */
[----:B0-----:R-:W-:Y:S01]  /*11950*/  IADD3 R8, P1, R16, R6, RZ ;  /* 0x0000000610087210 */ /* 0x001fe20007f3e0ff */
[----:B------:R-:W-:-:S03]  /*11960*/  IMAD R3, R0, 0xf2, RZ ;  /* 0x000000f200037824 */ /* 0x000fc600078e02ff */
[CC--:B------:R-:W-:Y:S01]  /*11970*/  LEA.HI.X.SX32 R9, R10.reuse, R7.reuse, 0x1, P1 ;  /* 0x000000070a097211 */ /* 0x0c0fe200008f0eff */
[----:B------:R0:W-:Y:S01]  /*11980*/  STL.64 [R1+0xe90], R14 ;  /* 0x000e900e01007387 */ /* 0x0001e20000100a00 */
[-C--:B------:R-:W-:Y:S02]  /*11990*/  IADD3 R18, P3, R10, R6.reuse, RZ ;  /* 0x000000060a127210 */ /* 0x080fe40007f7e0ff */
[-C--:B------:R-:W-:Y:S01]  /*119a0*/  IADD3 R12, P0, R12, R6.reuse, RZ ;  /* 0x000000060c0c7210 */ /* 0x080fe20007f1e0ff */
[----:B------:R1:W-:Y:S01]  /*119b0*/  STL.64 [R1+0xd28], R8 ;  /* 0x000d280801007387 */ /* 0x0003e20000100a00 */
[-C--:B------:R-:W-:Y:S01]  /*119c0*/  LEA.HI.X.SX32 R19, R5, R7.reuse, 0x1, P3 ;  /* 0x0000000705137211 */ /* 0x080fe200018f0eff */
[----:B------:R-:W-:Y:S01]  /*119d0*/  IMAD R4, R0, 0xf4, RZ ;  /* 0x000000f400047824 */ /* 0x000fe200078e02ff */
[----:B------:R-:W-:Y:S02]  /*119e0*/  LEA.HI.X.SX32 R13, R16, R7, 0x1, P0 ;  /* 0x00000007100d7211 */ /* 0x000fe400000f0eff */
[----:B0-----:R-:W-:Y:S01]  /*119f0*/  IADD3 R14, P2, R3, R6, RZ ;  /* 0x00000006030e7210 */ /* 0x001fe20007f5e0ff */
[C---:B-1----:R-:W-:Y:S01]  /*11a00*/  IMAD R9, R0.reuse, 0x79, RZ ;  /* 0x0000007900097824 */ /* 0x042fe200078e02ff */
[----:B------:R-:W-:Y:S01]  /*11a10*/  STL.64 [R1+0xe18], R18 ;  /* 0x000e181201007387 */ /* 0x000fe20000100a00 */
[----:B------:R-:W-:-:S03]  /*11a20*/  IMAD R3, R0, 0x7a, RZ ;  /* 0x0000007a00037824 */ /* 0x000fc600078e02ff */
[----:B------:R-:W-:Y:S01]  /*11a30*/  LEA.HI.X.SX32 R15, R9, R7, 0x1, P2 ;  /* 0x00000007090f7211 */ /* 0x000fe200010f0eff */
[----:B------:R-:W-:Y:S01]  /*11a40*/  STL.64 [R1+0xb50], R12 ;  /* 0x000b500c01007387 */ /* 0x000fe20000100a00 */
[----:B------:R-:W-:-:S03]  /*11a50*/  IADD3 R4, P3, R4, R6, RZ ;  /* 0x0000000604047210 */ /* 0x000fc60007f7e0ff */
[----:B------:R0:W-:Y:S01]  /*11a60*/  STL.64 [R1+0xb48], R14 ;  /* 0x000b480e01007387 */ /* 0x0001e20000100a00 */
[C---:B------:R-:W-:Y:S02]  /*11a70*/  IADD3 R10, P1, R3.reuse, R6, RZ ;  /* 0x00000006030a7210 */ /* 0x040fe40007f3e0ff */
[----:B------:R-:W-:Y:S01]  /*11a80*/  LEA.HI.X.SX32 R5, R3, R7, 0x1, P3 ;  /* 0x0000000703057211 */ /* 0x000fe200018f0eff */
[C---:B------:R-:W-:Y:S02]  /*11a90*/  IMAD R8, R0.reuse, 0xf6, RZ ;  /* 0x000000f600087824 */ /* 0x040fe400078e02ff */
[C---:B------:R-:W-:Y:S02]  /*11aa0*/  IMAD R16, R0.reuse, 0x3e, RZ ;  /* 0x0000003e00107824 */ /* 0x040fe400078e02ff */
[C---:B0-----:R-:W-:Y:S01]  /*11ab0*/  IMAD R14, R0.reuse, 0x3d, RZ ;  /* 0x0000003d000e7824 */ /* 0x041fe200078e02ff */
[----:B------:R0:W-:Y:S01]  /*11ac0*/  STL.64 [R1+0xb40], R4 ;  /* 0x000b400401007387 */ /* 0x0001e20000100a00 */
[----:B------:R-:W-:-:S03]  /*11ad0*/  IMAD R15, R0, 0x7c, RZ ;  /* 0x0000007c000f7824 */ /* 0x000fc600078e02ff */
[-C--:B------:R-:W-:Y:S01]  /*11ae0*/  LEA.HI.X.SX32 R11, R14, R7.reuse, 0x1, P1 ;  /* 0x000000070e0b7211 */ /* 0x080fe200008f0eff */
[----:B------:R-:W-:Y:S01]  /*11af0*/  IMAD R3, R0, 0x1f, RZ ;  /* 0x0000001f00037824 */ /* 0x000fe200078e02ff */
[-C--:B------:R-:W-:Y:S01]  /*11b00*/  IADD3 R12, P0, R8, R6.reuse, RZ ;  /* 0x00000006080c7210 */ /* 0x080fe20007f1e0ff */
[----:B------:R-:W-:Y:S01]  /*11b10*/  IMAD R8, R0, 0xf8, RZ ;  /* 0x000000f800087824 */ /* 0x000fe200078e02ff */
[-C--:B------:R-:W-:Y:S01]  /*11b20*/  IADD3 R18, P1, R16, R6.reuse, RZ ;  /* 0x0000000610127210 */ /* 0x080fe20007f3e0ff */
[----:B------:R1:W-:Y:S01]  /*11b30*/  STL.64 [R1+0xd20], R10 ;  /* 0x000d200a01007387 */ /* 0x0003e20000100a00 */
[C---:B0-----:R-:W-:Y:S02]  /*11b40*/  IMAD R4, R0.reuse, 0x7b, RZ ;  /* 0x0000007b00047824 */ /* 0x041fe400078e02ff */
[----:B------:R-:W-:Y:S01]  /*11b50*/  LEA.HI.X.SX32 R19, R3, R7, 0x1, P1 ;  /* 0x0000000703137211 */ /* 0x000fe200008f0eff */
[----:B------:R-:W-:Y:S01]  /*11b60*/  IMAD R5, R0, 0xfa, RZ ;  /* 0x000000fa00057824 */ /* 0x000fe200078e02ff */
[----:B------:R-:W-:-:S02]  /*11b70*/  IADD3 R8, P2, R8, R6, RZ ;  /* 0x0000000608087210 */ /* 0x000fc40007f5e0ff */
[----:B------:R-:W-:Y:S02]  /*11b80*/  LEA.HI.X.SX32 R13, R4, R7, 0x1, P0 ;  /* 0x00000007040d7211 */ /* 0x000fe400000f0eff */
[----:B-1----:R-:W-:Y:S01]  /*11b90*/  IADD3 R10, P3, R15, R6, RZ ;  /* 0x000000060f0a7210 */ /* 0x002fe20007f7e0ff */
[----:B------:R-:W-:-:S03]  /*11ba0*/  IMAD R3, R0, 0x7e, RZ ;  /* 0x0000007e00037824 */ /* 0x000fc600078e02ff */
[-C--:B------:R-:W-:Y:S01]  /*11bb0*/  LEA.HI.X.SX32 R11, R16, R7.reuse, 0x1, P3 ;  /* 0x00000007100b7211 */ /* 0x080fe200018f0eff */
[----:B------:R0:W-:Y:S01]  /*11bc0*/  STL.64 [R1+0xb38], R12 ;  /* 0x000b380c01007387 */ /* 0x0001e20000100a00 */
[C---:B------:R-:W-:Y:S01]  /*11bd0*/  IMAD R16, R0.reuse, 0x7d, RZ ;  /* 0x0000007d00107824 */ /* 0x040fe200078e02ff */
[----:B------:R-:W-:Y:S01]  /*11be0*/  LEA.HI.X.SX32 R9, R15, R7, 0x1, P2 ;  /* 0x000000070f097211 */ /* 0x000fe200010f0eff */
[C---:B------:R-:W-:Y:S01]  /*11bf0*/  IMAD R15, R0.reuse, 0x3f, RZ ;  /* 0x0000003f000f7824 */ /* 0x040fe200078e02ff */
[----:B------:R-:W-:Y:S01]  /*11c00*/  STL.64 [R1+0xe10], R18 ;  /* 0x000e101201007387 */ /* 0x000fe20000100a00 */
[----:B------:R-:W-:-:S03]  /*11c10*/  IMAD R4, R0, 0xfc, RZ ;  /* 0x000000fc00047824 */ /* 0x000fc600078e02ff */
[----:B------:R1:W-:Y:S01]  /*11c20*/  STL.64 [R1+0xd18], R10 ;  /* 0x000d180a01007387 */ /* 0x0003e20000100a00 */
[-C--:B0-----:R-:W-:Y:S02]  /*11c30*/  IADD3 R12, P0, R5, R6.reuse, RZ ;  /* 0x00000006050c7210 */ /* 0x081fe40007f1e0ff */
[-C--:B------:R-:W-:Y:S02]  /*11c40*/  IADD3 R4, P1, R4, R6.reuse, RZ ;  /* 0x0000000604047210 */ /* 0x080fe40007f3e0ff */
[-C--:B------:R-:W-:Y:S02]  /*11c50*/  LEA.HI.X.SX32 R13, R16, R7.reuse, 0x1, P0 ;  /* 0x00000007100d7211 */ /* 0x080fe400000f0eff */
[----:B-1----:R-:W-:Y:S01]  /*11c60*/  IADD3 R10, P3, R3, R6, RZ ;  /* 0x00000006030a7210 */ /* 0x002fe20007f7e0ff */
[----:B------:R-:W-:Y:S03]  /*11c70*/  STL.64 [R1+0xb30], R8 ;  /* 0x000b300801007387 */ /* 0x000fe60000100a00 */
[-C--:B------:R-:W-:Y:S01]  /*11c80*/  LEA.HI.X.SX32 R11, R15, R7.reuse, 0x1, P3 ;  /* 0x000000070f0b7211 */ /* 0x080fe200018f0eff */
[----:B------:R-:W-:Y:S01]  /*11c90*/  IMAD.SHL.U32 R14, R0, 0x2, RZ ;  /* 0x00000002000e7824 */ /* 0x000fe200078e00ff */
[----:B------:R0:W-:Y:S01]  /*11ca0*/  STL.64 [R1+0xb28], R12 ;  /* 0x000b280c01007387 */ /* 0x0001e20000100a00 */
[----:B------:R-:W-:-:S02]  /*11cb0*/  LEA.HI.X.SX32 R5, R3, R7, 0x1, P1 ;  /* 0x0000000703057211 */ /* 0x000fc400008f0eff */
[C---:B------:R-:W-:Y:S01]  /*11cc0*/  SHF.L.U32 R3, R0.reuse, 0x2, RZ ;  /* 0x0000000200037819 */ /* 0x040fe200000006ff */
[----:B------:R1:W-:Y:S01]  /*11cd0*/  STL.64 [R1+0xd10], R10 ;  /* 0x000d100a01007387 */ /* 0x0003e20000100a00 */
[CC--:B0-----:R-:W-:Y:S02]  /*11ce0*/  LEA R12, P0, R0.reuse, R6.reuse, 0x2 ;  /* 0x00000006000c7211 */ /* 0x0c1fe400078010ff */
[-C--:B-1----:R-:W-:Y:S02]  /*11cf0*/  LEA R10, P3, R0, R6.reuse, 0x3 ;  /* 0x00000006000a7211 */ /* 0x082fe400078618ff */
[CC--:B------:R-:W-:Y:S02]  /*11d00*/  LEA.HI.X.SX32 R13, R14.reuse, R7.reuse, 0x1, P0 ;  /* 0x000000070e0d7211 */ /* 0x0c0fe400000f0eff */
[----:B------:R-:W-:Y:S01]  /*11d10*/  LEA.HI.X.SX32 R11, R3, R7, 0x1, P3 ;  /* 0x00000007030b7211 */ /* 0x000fe200018f0eff */
[----:B------:R0:W-:Y:S01]  /*11d20*/  STL.64 [R1+0xb20], R4 ;  /* 0x000b200401007387 */ /* 0x0001e20000100a00 */
[----:B------:R-:W-:-:S03]  /*11d30*/  IADD3 R8, P2, R14, R6, RZ ;  /* 0x000000060e087210 */ /* 0x000fc60007f5e0ff */
[----:B------:R-:W-:Y:S04]  /*11d40*/  STL.64 [R1+0xef8], R12 ;  /* 0x000ef80c01007387 */ /* 0x000fe80000100a00 */
[----:B------:R1:W-:Y:S01]  /*11d50*/  STL.64 [R1+0xee8], R10 ;  /* 0x000ee80a01007387 */ /* 0x0003e20000100a00 */
[C---:B------:R-:W-:Y:S02]  /*11d60*/  LEA.HI.X.SX32 R9, R0.reuse, R7, 0x1, P2 ;  /* 0x0000000700097211 */ /* 0x040fe400010f0eff */
[C---:B0-----:R-:W-:Y:S01]  /*11d70*/  LEA R4, P1, R0.reuse, R6, 0x4 ;  /* 0x0000000600047211 */ /* 0x041fe200078220ff */
[C---:B------:R-:W-:Y:S02]  /*11d80*/  IMAD R3, R0.reuse, 0xfe, RZ ;  /* 0x000000fe00037824 */ /* 0x040fe400078e02ff */
[----:B-1----:R-:W-:Y:S01]  /*11d90*/  IMAD.SHL.U32 R10, R0, 0x8, RZ ;  /* 0x00000008000a7824 */ /* 0x002fe200078e00ff */
[----:B------:R0:W-:Y:S01]  /*11da0*/  STL.64 [R1+0xf00], R8 ;  /* 0x000f000801007387 */ /* 0x0001e20000100a00 */
[----:B------:R-:W-:-:S03]  /*11db0*/  IMAD.MOV.U32 R16, RZ, RZ, c[0x0][0x1a4] ;  /* 0x00006900ff107624 */ /* 0x000fc600078e00ff */
[----:B------:R-:W-:Y:S01]  /*11dc0*/  LEA.HI.X.SX32 R5, R10, R7, 0x1, P1 ;  /* 0x000000070a057211 */ /* 0x000fe200008f0eff */
[----:B------:R-:W-:Y:S01]  /*11dd0*/  IMAD.MOV.U32 R11, RZ, RZ, c[0x0][0x1a4] ;  /* 0x00006900ff0b7624 */ /* 0x000fe200078e00ff */
[----:B------:R-:W-:-:S03]  /*11de0*/  MOV R10, c[0x0][0x1a4] ;  /* 0x00006900000a7a02 */ /* 0x000fc60000000f00 */
[----:B------:R1:W-:Y:S01]  /*11df0*/  STL.64 [R1+0xec8], R4 ;  /* 0x000ec80401007387 */ /* 0x0003e20000100a00 */
[-C--:B------:R-:W-:Y:S01]  /*11e00*/  LEA R14, P0, R0, R6.reuse, 0x5 ;  /* 0x00000006000e7211 */ /* 0x080fe200078028ff */
[----:B------:R-:W-:Y:S01]  /*11e10*/  IMAD.SHL.U32 R11, R11, 0x20, RZ ;  /* 0x000000200b0b7824 */ /* 0x000fe200078e00ff */
[----:B------:R-:W-:Y:S01]  /*11e20*/  SHF.L.U32 R16, R16, 0x4, RZ ;  /* 0x0000000410107819 */ /* 0x000fe200000006ff */
[----:B------:R-:W-:Y:S01]  /*11e30*/  IMAD.SHL.U32 R10, R10, 0x40, RZ ;  /* 0x000000400a0a7824 */ /* 0x000fe200078e00ff */
[CC--:B------:R-:W-:Y:S02]  /*11e40*/  LEA R12, P3, R0.reuse, R6.reuse, 0x6 ;  /* 0x00000006000c7211 */ /* 0x0c0fe400078630ff */
[-C--:B0-----:R-:W-:Y:S02]  /*11e50*/  LEA R8, P2, R0, R6.reuse, 0x7 ;  /* 0x0000000600087211 */ /* 0x081fe400078438ff */
[----:B-1----:R-:W-:Y:S01]  /*11e60*/  IADD3 R4, P1, R3, R6, RZ ;  /* 0x0000000603047210 */ /* 0x002fe20007f3e0ff */
[----:B------:R-:W-:Y:S01]  /*11e70*/  IMAD.MOV.U32 R3, RZ, RZ, c[0x0][0x1a4] ;  /* 0x00006900ff037624 */ /* 0x000fe200078e00ff */
[----:B------:R-:W-:-:S03]  /*11e80*/  LEA.HI.X.SX32 R15, R16, R7, 0x1, P0 ;  /* 0x00000007100f7211 */ /* 0x000fc600000f0eff */
[----:B------:R-:W-:Y:S01]  /*11e90*/  IMAD R3, R3, 0x7f, RZ ;  /* 0x0000007f03037824 */ /* 0x000fe200078e02ff */
[-C--:B------:R-:W-:Y:S02]  /*11ea0*/  LEA.HI.X.SX32 R13, R11, R7.reuse, 0x1, P3 ;  /* 0x000000070b0d7211 */ /* 0x080fe400018f0eff */
[-C--:B------:R-:W-:Y:S01]  /*11eb0*/  LEA.HI.X.SX32 R9, R10, R7.reuse, 0x1, P2 ;  /* 0x000000070a097211 */ /* 0x080fe200010f0eff */
[----:B------:R-:W-:Y:S01]  /*11ec0*/  STL.64 [R1+0xe88], R14 ;  /* 0x000e880e01007387 */ /* 0x000fe20000100a00 */
[----:B------:R-:W-:-:S03]  /*11ed0*/  LEA.HI.X.SX32 R5, R3, R7, 0x1, P1 ;  /* 0x0000000703057211 */ /* 0x000fc600008f0eff */
[----:B------:R-:W-:Y:S04]  /*11ee0*/  STL.64 [R1+0xe08], R12 ;  /* 0x000e080c01007387 */ /* 0x000fe80000100a00 */
[----:B------:R-:W-:Y:S04]  /*11ef0*/  STL [R1+0x7f8], RZ ;  /* 0x0007f8ff01007387 */ /* 0x000fe80000100800 */
[----:B------:R-:W-:Y:S04]  /*11f00*/  STL.64 [R1+0xb18], R8 ;  /* 0x000b180801007387 */ /* 0x000fe80000100a00 */
[----:B------:R0:W-:Y:S04]  /*11f10*/  STL.64 [R1+0xb10], R4 ;  /* 0x000b100401007387 */ /* 0x0001e80000100a00 */
        /* <DEDUP_REMOVED lines=21> */
[----:B------:R-:W2:Y:S01]  /*12070*/  LDL R3, [R1+0x6c8] ;  /* 0x0006c80001037983 */ /* 0x000ea20000100800 */
[----:B------:R-:W-:-:S04]  /*12080*/  LOP3.LUT R2, R2, 0x1ff, RZ, 0xc0, !PT ;  /* 0x000001ff02027812 */ /* 0x000fc800078ec0ff */
[----:B------:R-:W-:Y:S01]  /*12090*/  SHF.L.U32 R6, R2, 0x1, RZ ;  /* 0x0000000102067819 */ /* 0x000fe200000006ff */
[----:B0-----:R-:W0:Y:S03]  /*120a0*/  S2R R5, SR_TID.X ;  /* 0x0000000000057919 */ /* 0x001e260000002100 */
[C---:B------:R-:W-:Y:S02]  /*120b0*/  LOP3.LUT R4, R6.reuse, 0x10, RZ, 0x3c, !PT ;  /* 0x0000001006047812 */ /* 0x040fe400078e3cff */
[----:B------:R-:W-:-:S06]  /*120c0*/  LOP3.LUT R4, R6, 0x40, RZ, 0x3c, !PT ;  /* 0x0000004006047812 */ /* 0x000fcc00078e3cff */
[----:B------:R-:W3:Y:S01]  /*120d0*/  S2R R4, SR_TID.X ;  /* 0x0000000000047919 */ /* 0x000ee20000002100 */
[----:B------:R-:W-:-:S03]  /*120e0*/  LOP3.LUT R7, R6, 0x30, RZ, 0x3c, !PT ;  /* 0x0000003006077812 */ /* 0x000fc600078e3cff */
[----:B------:R1:W-:Y:S04]  /*120f0*/  STL [R1+0x820], RZ ;  /* 0x000820ff01007387 */ /* 0x0003e80000100800 */
[----:B------:R1:W-:Y:S01]  /*12100*/  STL [R1+0x824], RZ ;  /* 0x000824ff01007387 */ /* 0x0003e20000100800 */
[C---:B0-----:R-:W-:Y:S02]  /*12110*/  LOP3.LUT R2, R5.reuse, 0x7, RZ, 0xc0, !PT ;  /* 0x0000000705027812 */ /* 0x041fe400078ec0ff */
[----:B------:R-:W-:Y:S01]  /*12120*/  LOP3.LUT R9, R5, 0x180, RZ, 0xc0, !PT ;  /* 0x0000018005097812 */ /* 0x000fe200078ec0ff */
[----:B------:R1:W-:Y:S02]  /*12130*/  STL [R1+0x828], RZ ;  /* 0x000828ff01007387 */ /* 0x0003e40000100800 */
[C---:B------:R-:W-:Y:S01]  /*12140*/  IMAD.SHL.U32 R7, R2.reuse, 0x10, RZ ;  /* 0x0000001002077824 */ /* 0x040fe200078e00ff */
[----:B------:R-:W-:Y:S01]  /*12150*/  SHF.R.U32.HI R10, RZ, 0x3, R9 ;  /* 0x00000003ff0a7819 */ /* 0x000fe20000011609 */
[----:B------:R1:W-:Y:S01]  /*12160*/  STL [R1+0x82c], RZ ;  /* 0x00082cff01007387 */ /* 0x0003e20000100800 */
[----:B------:R-:W-:-:S03]  /*12170*/  IMAD R2, R2, 0x210, RZ ;  /* 0x0000021002027824 */ /* 0x000fc600078e02ff */
[----:B------:R1:W-:Y:S01]  /*12180*/  STL [R1+0x860], RZ ;  /* 0x000860ff01007387 */ /* 0x0003e20000100800 */
[C---:B---3--:R-:W-:Y:S01]  /*12190*/  IMAD.SHL.U32 R9, R4.reuse, 0x2, RZ ;  /* 0x0000000204097824 */ /* 0x048fe200078e00ff */
[----:B------:R-:W-:Y:S02]  /*121a0*/  LOP3.LUT R8, R4, 0x10, RZ, 0xc0, !PT ;  /* 0x0000001004087812 */ /* 0x000fe400078ec0ff */
[----:B------:R1:W-:Y:S01]  /*121b0*/  STL [R1+0x864], RZ ;  /* 0x000864ff01007387 */ /* 0x0003e20000100800 */
[----:B------:R-:W-:-:S03]  /*121c0*/  LOP3.LUT R0, R6, 0x20, RZ, 0x3c, !PT ;  /* 0x0000002006007812 */ /* 0x000fc600078e3cff */
[----:B------:R1:W-:Y:S01]  /*121d0*/  STL [R1+0x868], RZ ;  /* 0x000868ff01007387 */ /* 0x0003e20000100800 */
[----:B------:R-:W-:-:S03]  /*121e0*/  LOP3.LUT R0, R6, 0x50, RZ, 0x3c, !PT ;  /* 0x0000005006007812 */ /* 0x000fc600078e3cff */
[----:B------:R1:W-:Y:S01]  /*121f0*/  STL [R1+0x86c], RZ ;  /* 0x00086cff01007387 */ /* 0x0003e20000100800 */
[----:B------:R-:W-:Y:S02]  /*12200*/  SHF.L.U32 R8, R8, 0x8, RZ ;  /* 0x0000000808087819 */ /* 0x000fe400000006ff */
[----:B------:R-:W-:Y:S01]  /*12210*/  LOP3.LUT R2, R2, 0x10, R9, 0x78, !PT ;  /* 0x0000001002027812 */ /* 0x000fe200078e7809 */
[----:B------:R1:W-:Y:S01]  /*12220*/  STL [R1+0x880], RZ ;  /* 0x000880ff01007387 */ /* 0x0003e20000100800 */
[----:B------:R-:W-:-:S03]  /*12230*/  LOP3.LUT R0, R6, 0x60, RZ, 0x3c, !PT ;  /* 0x0000006006007812 */ /* 0x000fc600078e3cff */
[----:B------:R1:W-:Y:S01]  /*12240*/  STL [R1+0x884], RZ ;  /* 0x000884ff01007387 */ /* 0x0003e20000100800 */
[----:B------:R-:W-:-:S03]  /*12250*/  LOP3.LUT R0, R6, 0x70, RZ, 0x3c, !PT ;  /* 0x0000007006007812 */ /* 0x000fc600078e3cff */
[----:B------:R1:W-:Y:S01]  /*12260*/  STL [R1+0x888], RZ ;  /* 0x000888ff01007387 */ /* 0x0003e20000100800 */
[----:B------:R-:W-:-:S03]  /*12270*/  LOP3.LUT R6, R6, R10, RZ, 0x3c, !PT ;  /* 0x0000000a06067212 */ /* 0x000fc600078e3cff */
[----:B------:R1:W-:Y:S01]  /*12280*/  STL [R1+0x88c], RZ ;  /* 0x00088cff01007387 */ /* 0x0003e20000100800 */
[----:B------:R-:W-:-:S03]  /*12290*/  LOP3.LUT R2, R2, R8, RZ, 0xfc, !PT ;  /* 0x0000000802027212 */ /* 0x000fc600078efcff */
[----:B------:R1:W-:Y:S01]  /*122a0*/  STL [R1+0x870], RZ ;  /* 0x000870ff01007387 */ /* 0x0003e20000100800 */
[----:B------:R-:W-:-:S03]  /*122b0*/  IMAD.SHL.U32 R4, R4, 0x100, RZ ;  /* 0x0000010004047824 */ /* 0x000fc600078e00ff */
[----:B------:R1:W-:Y:S01]  /*122c0*/  STL [R1+0x874], RZ ;  /* 0x000874ff01007387 */ /* 0x0003e20000100800 */
[----:B------:R-:W-:-:S03]  /*122d0*/  LOP3.LUT R0, R6, 0x40, RZ, 0x3c, !PT ;  /* 0x0000004006007812 */ /* 0x000fc600078e3cff */
[----:B------:R1:W-:Y:S01]  /*122e0*/  STL [R1+0x878], RZ ;  /* 0x000878ff01007387 */ /* 0x0003e20000100800 */
[----:B------:R-:W-:-:S03]  /*122f0*/  LOP3.LUT R8, R2, 0x20, RZ, 0x3c, !PT ;  /* 0x0000002002087812 */ /* 0x000fc600078e3cff */
[----:B------:R1:W-:Y:S01]  /*12300*/  STL [R1+0x87c], RZ ;  /* 0x00087cff01007387 */ /* 0x0003e20000100800 */
[C---:B------:R-:W-:Y:S02]  /*12310*/  LOP3.LUT R6, R2.reuse, 0x40, RZ, 0x3c, !PT ;  /* 0x0000004002067812 */ /* 0x040fe400078e3cff */
[----:B------:R-:W-:Y:S02]  /*12320*/  LOP3.LUT R0, R2, 0x60, RZ, 0x3c, !PT ;  /* 0x0000006002007812 */ /* 0x000fe400078e3cff */
[C---:B------:R-:W-:Y:S01]  /*12330*/  LOP3.LUT R2, R5.reuse, 0x1e0, RZ, 0xc0, !PT ;  /* 0x000001e005027812 */ /* 0x040fe200078ec0ff */
[----:B------:R-:W-:Y:S01]  /*12340*/  IMAD.SHL.U32 R6, R5, 0x2, RZ ;  /* 0x0000000205067824 */ /* 0x000fe200078e00ff */
[----:B------:R-:W-:Y:S02]  /*12350*/  LOP3.LUT R4, R7, 0xf00, R4, 0xf8, !PT ;  /* 0x00000f0007047812 */ /* 0x000fe400078ef804 */
[----:B------:R-:W-:Y:S02]  /*12360*/  LEA R2, R2, R7, 0x8 ;  /* 0x0000000702027211 */ /* 0x000fe400078e40ff */
[----:B------:R-:W-:-:S02]  /*12370*/  LOP3.LUT R4, R4, 0x10, R5, 0x78, !PT ;  /* 0x0000001004047812 */ /* 0x000fc400078e7805 */
[----:B------:R-:W-:Y:S02]  /*12380*/  LOP3.LUT R5, R5, 0x7, RZ, 0xc0, !PT ;  /* 0x0000000705057812 */ /* 0x000fe400078ec0ff */
[----:B------:R-:W-:Y:S02]  /*12390*/  LOP3.LUT R2, R2, 0x30, R6, 0x78, !PT ;  /* 0x0000003002027812 */ /* 0x000fe400078e7806 */
[----:B------:R-:W-:-:S03]  /*123a0*/  LOP3.LUT R0, R4, 0x20, RZ, 0x3c, !PT ;  /* 0x0000002004007812 */ /* 0x000fc600078e3cff */
[----:B------:R-:W-:Y:S01]  /*123b0*/  IMAD R2, R5, 0x400, R2 ;  /* 0x0000040005027824 */ /* 0x000fe200078e0202 */
[C---:B------:R-:W-:Y:S02]  /*123c0*/  LOP3.LUT R0, R4.reuse, 0x40, RZ, 0x3c, !PT ;  /* 0x0000004004007812 */ /* 0x040fe400078e3cff */
[----:B------:R-:W-:Y:S02]  /*123d0*/  LOP3.LUT R4, R4, 0x60, RZ, 0x3c, !PT ;  /* 0x0000006004047812 */ /* 0x000fe400078e3cff */
[----:B------:R-:W-:Y:S01]  /*123e0*/  LOP3.LUT R0, R2, 0x40, RZ, 0x3c, !PT ;  /* 0x0000004002007812 */ /* 0x000fe200078e3cff */
[----:B------:R-:W-:Y:S02]  /*123f0*/  UMOV UR4, URZ ;  /* 0x0000003f00047c82 */ /* 0x000fe40008000000 */
[----:B------:R-:W-:Y:S01]  /*12400*/  UMOV UR5, URZ ;  /* 0x0000003f00057c82 */ /* 0x000fe20008000000 */
[----:B--2---:R-:W-:-:S05]  /*12410*/  LOP3.LUT R3, R3, 0x40, RZ, 0x3c, !PT ;  /* 0x0000004003037812 */ /* 0x004fca00078e3cff */
[----:B------:R1:W-:Y:S02]  /*12420*/  STL [R1+0x1348], R3 ;  /* 0x0013480301007387 */ /* 0x0003e40000100800 */
.L_x_67:
[----:B------:R-:W2:Y:S04]  /*12430*/  LDL.64 R4, [R1+0x6a8] ;  /* 0x0006a80001047983 */ /* 0x000ea80000100a00 */
[----:B0-----:R-:W2:Y:S04]  /*12440*/  LDL R0, [R1+0x3c4] ;  /* 0x0003c40001007983 */ /* 0x001ea80000100800 */
[----:B-1----:R-:W3:Y:S04]  /*12450*/  LDL.64 R2, [R1+0xf00] ;  /* 0x000f000001027983 */ /* 0x002ee80000100a00 */
[----:B------:R-:W4:Y:S04]  /*12460*/  LDL.64 R10, [R1+0xef8] ;  /* 0x000ef800010a7983 */ /* 0x000f280000100a00 */
        /* <DEDUP_REMOVED lines=8> */
[----:B------:R-:W4:Y:S01]  /*124f0*/  LDL.64 R16, [R1+0xeb0] ;  /* 0x000eb00001107983 */ /* 0x000f220000100a00 */
[----:B--2---:R-:W-:-:S04]  /*12500*/  IMAD.WIDE R4, R0, 0x2, R4 ;  /* 0x0000000200047825 */ /* 0x004fc800078e0204 */
[C---:B---3--:R-:W-:Y:S01]  /*12510*/  IMAD.WIDE R2, R0.reuse, 0x2, R2 ;  /* 0x0000000200027825 */ /* 0x048fe200078e0202 */
[----:B------:R0:W2:Y:S03]  /*12520*/  LDG.E.U16 R26, [R4.64] ;  /* 0x00000006041a7981 */ /* 0x0000a6000c1e1500 */
[C---:B----4-:R-:W-:Y:S01]  /*12530*/  IMAD.WIDE R10, R0.reuse, 0x2, R10 ;  /* 0x00000002000a7825 */ /* 0x050fe200078e020a */
[----:B------:R1:W3:Y:S03]  /*12540*/  LDG.E.U16 R27, [R2.64] ;  /* 0x00000006021b7981 */ /* 0x0002e6000c1e1500 */
[C---:B0-----:R-:W-:Y:S02]  /*12550*/  IMAD.WIDE R4, R0.reuse, 0x2, R24 ;  /* 0x0000000200047825 */ /* 0x041fe400078e0218 */
[----:B------:R0:W4:Y:S02]  /*12560*/  LDG.E.U16 R25, [R10.64] ;  /* 0x000000060a197981 */ /* 0x000124000c1e1500 */
[----:B------:R-:W-:-:S05]  /*12570*/  IMAD.WIDE R8, R0, 0x2, R8 ;  /* 0x0000000200087825 */ /* 0x000fca00078e0208 */
[----:B------:R0:W4:Y:S01]  /*12580*/  LDG.E.U16 R29, [R8.64] ;  /* 0x00000006081d7981 */ /* 0x000122000c1e1500 */
[----:B------:R-:W-:-:S04]  /*12590*/  IMAD.WIDE R6, R0, 0x2, R6 ;  /* 0x0000000200067825 */ /* 0x000fc800078e0206 */
[C---:B-1----:R-:W-:Y:S01]  /*125a0*/  IMAD.WIDE R2, R0.reuse, 0x2, R12 ;  /* 0x0000000200027825 */ /* 0x042fe200078e020c */
[----:B------:R1:W4:Y:S03]  /*125b0*/  LDG.E.U16 R28, [R6.64] ;  /* 0x00000006061c7981 */ /* 0x000326000c1e1500 */
[----:B0-----:R-:W-:-:S04]  /*125c0*/  IMAD.WIDE R10, R0, 0x2, R14 ;  /* 0x00000002000a7825 */ /* 0x001fc800078e020e */
[----:B------:R-:W-:-:S04]  /*125d0*/  IMAD.WIDE R8, R0, 0x2, R22 ;  /* 0x0000000200087825 */ /* 0x000fc800078e0216 */
[C---:B-1----:R-:W-:Y:S01]  /*125e0*/  IMAD.WIDE R6, R0.reuse, 0x2, R18 ;  /* 0x0000000200067825 */ /* 0x042fe200078e0212 */
[----:B--2---:R0:W-:Y:S04]  /*125f0*/  STL [R1+0x194], R26 ;  /* 0x0001941a01007387 */ /* 0x0041e80000100800 */
[----:B------:R-:W2:Y:S04]  /*12600*/  LDL.64 R12, [R1+0xea8] ;  /* 0x000ea800010c7983 */ /* 0x000ea80000100a00 */
[----:B---3--:R1:W-:Y:S04]  /*12610*/  STL [R1+0x190], R27 ;  /* 0x0001901b01007387 */ /* 0x0083e80000100800 */
[----:B0-----:R0:W3:Y:S04]  /*12620*/  LDG.E.U16 R26, [R4.64] ;  /* 0x00000006041a7981 */ /* 0x0010e8000c1e1500 */
[----:B----4-:R4:W-:Y:S04]  /*12630*/  STL [R1+0x18c], R25 ;  /* 0x00018c1901007387 */ /* 0x0109e80000100800 */
[----:B-1----:R1:W3:Y:S01]  /*12640*/  LDG.E.U16 R27, [R2.64] ;  /* 0x00000006021b7981 */ /* 0x0022e2000c1e1500 */
[----:B0-----:R-:W-:-:S03]  /*12650*/  IMAD.WIDE R4, R0, 0x2, R20 ;  /* 0x0000000200047825 */ /* 0x001fc600078e0214 */
[----:B------:R-:W3:Y:S04]  /*12660*/  LDL.64 R22, [R1+0xe90] ;  /* 0x000e900001167983 */ /* 0x000ee80000100a00 */
[----:B----4-:R-:W4:Y:S04]  /*12670*/  LDL.64 R24, [R1+0xea0] ;  /* 0x000ea00001187983 */ /* 0x010f280000100a00 */
[----:B------:R2:W4:Y:S04]  /*12680*/  LDG.E.U16 R21, [R10.64] ;  /* 0x000000060a157981 */ /* 0x000528000c1e1500 */
[----:B------:R-:W4:Y:S04]  /*12690*/  LDL.64 R14, [R1+0xe98] ;  /* 0x000e9800010e7983 */ /* 0x000f280000100a00 */
[----:B------:R-:W4:Y:S04]  /*126a0*/  LDL.64 R18, [R1+0xe88] ;  /* 0x000e880001127983 */ /* 0x000f280000100a00 */
[----:B------:R0:W-:Y:S04]  /*126b0*/  STL [R1+0x188], R29 ;  /* 0x0001881d01007387 */ /* 0x0001e80000100800 */
[----:B0-----:R4:W4:Y:S01]  /*126c0*/  LDG.E.U16 R29, [R8.64] ;  /* 0x00000006081d7981 */ /* 0x001922000c1e1500 */
[----:B-1----:R-:W-:-:S03]  /*126d0*/  IMAD.WIDE R2, R0, 0x2, R16 ;  /* 0x0000000200027825 */ /* 0x002fc600078e0210 */
[----:B------:R0:W-:Y:S04]  /*126e0*/  STL [R1+0x184], R28 ;  /* 0x0001841c01007387 */ /* 0x0001e80000100800 */
[----:B0-----:R0:W4:Y:S01]  /*126f0*/  LDG.E.U16 R28, [R6.64] ;  /* 0x00000006061c7981 */ /* 0x001122000c1e1500 */
[----:B--2---:R-:W-:-:S03]  /*12700*/  IMAD.WIDE R10, R0, 0x2, R12 ;  /* 0x00000002000a7825 */ /* 0x004fc600078e020c */
[----:B---3--:R1:W-:Y:S04]  /*12710*/  STL [R1+0x180], R26 ;  /* 0x0001801a01007387 */ /* 0x0083e80000100800 */
[----:B------:R-:W2:Y:S04]  /*12720*/  LDL.64 R16, [R1+0xe80] ;  /* 0x000e800001107983 */ /* 0x000ea80000100a00 */
[----:B------:R3:W-:Y:S04]  /*12730*/  STL [R1+0x17c], R27 ;  /* 0x00017c1b01007387 */ /* 0x0007e80000100800 */
[----:B-1----:R1:W2:Y:S01]  /*12740*/  LDG.E.U16 R26, [R4.64] ;  /* 0x00000006041a7981 */ /* 0x0022a2000c1e1500 */
[----:B----4-:R-:W-:-:S03]  /*12750*/  IMAD.WIDE R8, R0, 0x2, R24 ;  /* 0x0000000200087825 */ /* 0x010fc600078e0218 */
[----:B---3--:R3:W4:Y:S04]  /*12760*/  LDG.E.U16 R27, [R2.64] ;  /* 0x00000006021b7981 */ /* 0x008728000c1e1500 */
[----:B------:R0:W-:Y:S01]  /*12770*/  STL [R1+0x178], R21 ;  /* 0x0001781501007387 */ /* 0x0001e20000100800 */
[----:B-1----:R-:W-:-:S03]  /*12780*/  IMAD.WIDE R4, R0, 0x2, R22 ;  /* 0x0000000200047825 */ /* 0x002fc600078e0216 */
[----:B------:R-:W4:Y:S04]  /*12790*/  LDL.64 R24, [R1+0xe68] ;  /* 0x000e680001187983 */ /* 0x000f280000100a00 */
[----:B------:R2:W4:Y:S04]  /*127a0*/  LDG.E.U16 R23, [R10.64] ;  /* 0x000000060a177981 */ /* 0x000528000c1e1500 */
[----:B0-----:R-:W4:Y:S01]  /*127b0*/  LDL.64 R20, [R1+0xe78] ;  /* 0x000e780001147983 */ /* 0x001f220000100a00 */
[----:B------:R-:W-:-:S03]  /*127c0*/  IMAD.WIDE R6, R0, 0x2, R14 ;  /* 0x0000000200067825 */ /* 0x000fc600078e020e */
[----:B------:R-:W4:Y:S04]  /*127d0*/  LDL.64 R12, [R1+0xe70] ;  /* 0x000e7000010c7983 */ /* 0x000f280000100a00 */
[----:B------:R-:W4:Y:S04]  /*127e0*/  LDL.64 R14, [R1+0xe60] ;  /* 0x000e6000010e7983 */ /* 0x000f280000100a00 */
[----:B------:R0:W-:Y:S04]  /*127f0*/  STL [R1+0x174], R29 ;  /* 0x0001741d01007387 */ /* 0x0001e80000100800 */
[----:B0-----:R0:W4:Y:S01]  /*12800*/  LDG.E.U16 R29, [R8.64] ;  /* 0x00000006081d7981 */ /* 0x001122000c1e1500 */
[----:B---3--:R-:W-:-:S03]  /*12810*/  IMAD.WIDE R2, R0, 0x2, R18 ;  /* 0x0000000200027825 */ /* 0x008fc600078e0212 */
[----:B------:R1:W-:Y:S04]  /*12820*/  STL [R1+0x170], R28 ;  /* 0x0001701c01007387 */ /* 0x0003e80000100800 */
[----:B-1----:R1:W4:Y:S01]  /*12830*/  LDG.E.U16 R28, [R6.64] ;  /* 0x00000006061c7981 */ /* 0x002322000c1e1500 */
[----:B--2---:R-:W-:-:S03]  /*12840*/  IMAD.WIDE R10, R0, 0x2, R16 ;  /* 0x00000002000a7825 */ /* 0x004fc600078e0210 */
[----:B------:R2:W-:Y:S04]  /*12850*/  STL [R1+0x16c], R26 ;  /* 0x00016c1a01007387 */ /* 0x0005e80000100800 */
[----:B------:R-:W3:Y:S04]  /*12860*/  LDL.64 R18, [R1+0xe58] ;  /* 0x000e580001127983 */ /* 0x000ee80000100a00 */
[----:B----4-:R4:W-:Y:S04]  /*12870*/  STL [R1+0x168], R27 ;  /* 0x0001681b01007387 */ /* 0x0109e80000100800 */
[----:B--2---:R2:W3:Y:S04]  /*12880*/  LDG.E.U16 R26, [R4.64] ;  /* 0x00000006041a7981 */ /* 0x0044e8000c1e1500 */
[----:B----4-:R4:W3:Y:S04]  /*12890*/  LDG.E.U16 R27, [R2.64] ;  /* 0x00000006021b7981 */ /* 0x0108e8000c1e1500 */
[----:B------:R1:W-:Y:S01]  /*128a0*/  STL [R1+0x164], R23 ;  /* 0x0001641701007387 */ /* 0x0003e20000100800 */
[----:B--2---:R-:W-:-:S03]  /*128b0*/  IMAD.WIDE R4, R0, 0x2, R24 ;  /* 0x0000000200047825 */ /* 0x004fc600078e0218 */
[----:B------:R3:W2:Y:S01]  /*128c0*/  LDG.E.U16 R25, [R10.64] ;  /* 0x000000060a197981 */ /* 0x0006a2000c1e1500 */
[----:B0-----:R-:W-:-:S03]  /*128d0*/  IMAD.WIDE R8, R0, 0x2, R20 ;  /* 0x0000000200087825 */ /* 0x001fc600078e0214 */
[----:B------:R-:W2:Y:S04]  /*128e0*/  LDL.64 R20, [R1+0xe40] ;  /* 0x000e400001147983 */ /* 0x000ea80000100a00 */
[----:B-1----:R-:W2:Y:S01]  /*128f0*/  LDL.64 R22, [R1+0xe50] ;  /* 0x000e500001167983 */ /* 0x002ea20000100a00 */
[----:B------:R-:W-:-:S03]  /*12900*/  IMAD.WIDE R6, R0, 0x2, R12 ;  /* 0x0000000200067825 */ /* 0x000fc600078e020c */
[----:B------:R-:W2:Y:S04]  /*12910*/  LDL.64 R16, [R1+0xe48] ;  /* 0x000e480001107983 */ /* 0x000ea80000100a00 */
[----:B------:R-:W2:Y:S04]  /*12920*/  LDL.64 R12, [R1+0xe38] ;  /* 0x000e3800010c7983 */ /* 0x000ea80000100a00 */
[----:B------:R0:W-:Y:S04]  /*12930*/  STL [R1+0x160], R29 ;  /* 0x0001601d01007387 */ /* 0x0001e80000100800 */
[----:B0-----:R0:W2:Y:S01]  /*12940*/  LDG.E.U16 R29, [R8.64] ;  /* 0x00000006081d7981 */ /* 0x0010a2000c1e1500 */
[----:B----4-:R-:W-:-:S03]  /*12950*/  IMAD.WIDE R2, R0, 0x2, R14 ;  /* 0x0000000200027825 */ /* 0x010fc600078e020e */
[----:B------:R1:W-:Y:S04]  /*12960*/  STL [R1+0x15c], R28 ;  /* 0x00015c1c01007387 */ /* 0x0003e80000100800 */
[----:B-1----:R1:W2:Y:S01]  /*12970*/  LDG.E.U16 R28, [R6.64] ;  /* 0x00000006061c7981 */ /* 0x0022a2000c1e1500 */
[----:B---3--:R-:W-:-:S03]  /*12980*/  IMAD.WIDE R10, R0, 0x2, R18 ;  /* 0x00000002000a7825 */ /* 0x008fc600078e0212 */
[----:B------:R3:W-:Y:S04]  /*12990*/  STL [R1+0x158], R26 ;  /* 0x0001581a01007387 */ /* 0x0007e80000100800 */
[----:B------:R-:W4:Y:S04]  /*129a0*/  LDL.64 R14, [R1+0xe30] ;  /* 0x000e3000010e7983 */ /* 0x000f280000100a00 */
[----:B------:R0:W-:Y:S04]  /*129b0*/  STL [R1+0x154], R27 ;  /* 0x0001541b01007387 */ /* 0x0001e80000100800 */
[----:B---3--:R3:W4:Y:S04]  /*129c0*/  LDG.E.U16 R26, [R4.64] ;  /* 0x00000006041a7981 */ /* 0x008728000c1e1500 */
[----:B--2---:R2:W-:Y:S04]  /*129d0*/  STL [R1+0x150], R25 ;  /* 0x0001501901007387 */ /* 0x0045e80000100800 */
[----:B0-----:R0:W4:Y:S01]  /*129e0*/  LDG.E.U16 R27, [R2.64] ;  /* 0x00000006021b7981 */ /* 0x001122000c1e1500 */
[----:B------:R-:W-:-:S03]  /*129f0*/  IMAD.WIDE R8, R0, 0x2, R22 ;  /* 0x0000000200087825 */ /* 0x000fc600078e0216 */
[----:B------:R-:W4:Y:S01]  /*12a00*/  LDL.64 R22, [R1+0xe18] ;  /* 0x000e180001167983 */ /* 0x000f220000100a00 */
[----:B---3--:R-:W-:-:S03]  /*12a10*/  IMAD.WIDE R4, R0, 0x2, R20 ;  /* 0x0000000200047825 */ /* 0x008fc600078e0214 */
[----:B------:R4:W3:Y:S01]  /*12a20*/  LDG.E.U16 R21, [R10.64] ;  /* 0x000000060a157981 */ /* 0x0008e2000c1e1500 */
[----:B-1----:R-:W-:-:S03]  /*12a30*/  IMAD.WIDE R6, R0, 0x2, R16 ;  /* 0x0000000200067825 */ /* 0x002fc600078e0210 */
[----:B------:R-:W3:Y:S04]  /*12a40*/  LDL.64 R18, [R1+0xe20] ;  /* 0x000e200001127983 */ /* 0x000ee80000100a00 */
[----:B--2---:R-:W2:Y:S04]  /*12a50*/  LDL.64 R24, [R1+0xe28] ;  /* 0x000e280001187983 */ /* 0x004ea80000100a00 */
[----:B------:R-:W2:Y:S04]  /*12a60*/  LDL.64 R16, [R1+0xe10] ;  /* 0x000e100001107983 */ /* 0x000ea80000100a00 */
[----:B------:R1:W-:Y:S04]  /*12a70*/  STL [R1+0x14c], R29 ;  /* 0x00014c1d01007387 */ /* 0x0003e80000100800 */
[----:B-1----:R2:W2:Y:S01]  /*12a80*/  LDG.E.U16 R29, [R8.64] ;  /* 0x00000006081d7981 */ /* 0x0024a2000c1e1500 */
[----:B0-----:R-:W-:-:S03]  /*12a90*/  IMAD.WIDE R2, R0, 0x2, R12 ;  /* 0x0000000200027825 */ /* 0x001fc600078e020c */
[----:B------:R0:W-:Y:S04]  /*12aa0*/  STL [R1+0x148], R28 ;  /* 0x0001481c01007387 */ /* 0x0001e80000100800 */
[----:B0-----:R0:W2:Y:S01]  /*12ab0*/  LDG.E.U16 R28, [R6.64] ;  /* 0x00000006061c7981 */ /* 0x0010a2000c1e1500 */
[----:B----4-:R-:W-:-:S03]  /*12ac0*/  IMAD.WIDE R10, R0, 0x2, R14 ;  /* 0x00000002000a7825 */ /* 0x010fc600078e020e */
[----:B------:R1:W-:Y:S04]  /*12ad0*/  STL [R1+0x144], R26 ;  /* 0x0001441a01007387 */ /* 0x0003e80000100800 */
[----:B------:R-:W4:Y:S04]  /*12ae0*/  LDL.64 R12, [R1+0xe08] ;  /* 0x000e0800010c7983 */ /* 0x000f280000100a00 */
[----:B------:R0:W-:Y:S04]  /*12af0*/  STL [R1+0x140], R27 ;  /* 0x0001401b01007387 */ /* 0x0001e80000100800 */
[----:B-1----:R1:W4:Y:S04]  /*12b00*/  LDG.E.U16 R26, [R4.64] ;  /* 0x00000006041a7981 */ /* 0x002328000c1e1500 */
[----:B---3--:R3:W-:Y:S04]  /*12b10*/  STL [R1+0x13c], R21 ;  /* 0x00013c1501007387 */ /* 0x0087e80000100800 */
[----:B0-----:R0:W4:Y:S01]  /*12b20*/  LDG.E.U16 R27, [R2.64] ;  /* 0x00000006021b7981 */ /* 0x001122000c1e1500 */
[----:B-1----:R-:W-:-:S03]  /*12b30*/  IMAD.WIDE R4, R0, 0x2, R22 ;  /* 0x0000000200047825 */ /* 0x002fc600078e0216 */
[----:B------:R4:W4:Y:S01]  /*12b40*/  LDG.E.U16 R23, [R10.64] ;  /* 0x000000060a177981 */ /* 0x000922000c1e1500 */
[----:B------:R-:W-:-:S03]  /*12b50*/  IMAD.WIDE R6, R0, 0x2, R18 ;  /* 0x0000000200067825 */ /* 0x000fc600078e0212 */
[----:B------:R-:W4:Y:S01]  /*12b60*/  LDL.64 R14, [R1+0xdf8] ;  /* 0x000df800010e7983 */ /* 0x000f220000100a00 */
[----:B--2---:R-:W-:-:S03]  /*12b70*/  IMAD.WIDE R8, R0, 0x2, R24 ;  /* 0x0000000200087825 */ /* 0x004fc600078e0218 */
[----:B---3--:R-:W2:Y:S04]  /*12b80*/  LDL.64 R20, [R1+0xe00] ;  /* 0x000e000001147983 */ /* 0x008ea80000100a00 */
[----:B------:R-:W2:Y:S04]  /*12b90*/  LDL.64 R18, [R1+0xde8] ;  /* 0x000de80001127983 */ /* 0x000ea80000100a00 */
[----:B------:R-:W2:Y:S04]  /*12ba0*/  LDL.64 R24, [R1+0xdf0] ;  /* 0x000df00001187983 */ /* 0x000ea80000100a00 */
[----:B------:R1:W-:Y:S04]  /*12bb0*/  STL [R1+0x138], R29 ;  /* 0x0001381d01007387 */ /* 0x0003e80000100800 */
[----:B-1----:R2:W2:Y:S01]  /*12bc0*/  LDG.E.U16 R29, [R8.64] ;  /* 0x00000006081d7981 */ /* 0x0024a2000c1e1500 */
[----:B0-----:R-:W-:-:S03]  /*12bd0*/  IMAD.WIDE R2, R0, 0x2, R16 ;  /* 0x0000000200027825 */ /* 0x001fc600078e0210 */
[----:B------:R0:W-:Y:S04]  /*12be0*/  STL [R1+0x134], R28 ;  /* 0x0001341c01007387 */ /* 0x0001e80000100800 */
[----:B------:R-:W2:Y:S04]  /*12bf0*/  LDL.64 R16, [R1+0xde0] ;  /* 0x000de00001107983 */ /* 0x000ea80000100a00 */
[----:B0-----:R0:W2:Y:S01]  /*12c00*/  LDG.E.U16 R28, [R6.64] ;  /* 0x00000006061c7981 */ /* 0x0010a2000c1e1500 */
[----:B----4-:R-:W-:-:S03]  /*12c10*/  IMAD.WIDE R10, R0, 0x2, R12 ;  /* 0x00000002000a7825 */ /* 0x010fc600078e020c */
[----:B------:R-:W-:Y:S04]  /*12c20*/  STL [R1+0x130], R26 ;  /* 0x0001301a01007387 */ /* 0x000fe80000100800 */
[----:B------:R1:W-:Y:S04]  /*12c30*/  STL [R1+0x12c], R27 ;  /* 0x00012c1b01007387 */ /* 0x0003e80000100800 */
[----:B------:R4:W-:Y:S04]  /*12c40*/  STL [R1+0x128], R23 ;  /* 0x0001281701007387 */ /* 0x0009e80000100800 */
[----:B------:R-:W3:Y:S01]  /*12c50*/  LDL.64 R12, [R1+0xdd0] ;  /* 0x000dd000010c7983 */ /* 0x000ee20000100a00 */
[----:B0-----:R-:W-:-:S03]  /*12c60*/  IMAD.WIDE R6, R0, 0x2, R14 ;  /* 0x0000000200067825 */ /* 0x001fc600078e020e */
[----:B-1----:R0:W3:Y:S01]  /*12c70*/  LDG.E.U16 R27, [R2.64] ;  /* 0x00000006021b7981 */ /* 0x0020e2000c1e1500 */
[----:B--2---:R-:W-:-:S03]  /*12c80*/  IMAD.WIDE R8, R0, 0x2, R20 ;  /* 0x0000000200087825 */ /* 0x004fc600078e0214 */
[----:B----4-:R-:W2:Y:S04]  /*12c90*/  LDL.64 R22, [R1+0xdd8] ;  /* 0x000dd80001167983 */ /* 0x010ea80000100a00 */
[----:B------:R1:W4:Y:S01]  /*12ca0*/  LDG.E.U16 R26, [R4.64] ;  /* 0x00000006041a7981 */ /* 0x000322000c1e1500 */
[----:B0-----:R-:W-:-:S03]  /*12cb0*/  IMAD.WIDE R2, R0, 0x2, R18 ;  /* 0x0000000200027825 */ /* 0x001fc600078e0212 */
[----:B------:R0:W4:Y:S04]  /*12cc0*/  LDG.E.U16 R19, [R10.64] ;  /* 0x000000060a137981 */ /* 0x000128000c1e1500 */
[----:B------:R-:W4:Y:S01]  /*12cd0*/  LDL.64 R20, [R1+0xdc8] ;  /* 0x000dc80001147983 */ /* 0x000f220000100a00 */
[----:B-1----:R-:W-:-:S03]  /*12ce0*/  IMAD.WIDE R4, R0, 0x2, R24 ;  /* 0x0000000200047825 */ /* 0x002fc600078e0218 */
[----:B------:R3:W4:Y:S04]  /*12cf0*/  LDG.E.U16 R25, [R6.64] ;  /* 0x0000000606197981 */ /* 0x000728000c1e1500 */
[----:B------:R-:W4:Y:S04]  /*12d00*/  LDL.64 R14, [R1+0xdc0] ;  /* 0x000dc000010e7983 */ /* 0x000f280000100a00 */
[----:B------:R2:W4:Y:S04]  /*12d10*/  LDG.E.U16 R24, [R8.64] ;  /* 0x0000000608187981 */ /* 0x000528000c1e1500 */
[----:B------:R1:W-:Y:S04]  /*12d20*/  STL [R1+0x124], R29 ;  /* 0x0001241d01007387 */ /* 0x0003e80000100800 */
[----:B-1----:R1:W4:Y:S01]  /*12d30*/  LDG.E.U16 R29, [R4.64] ;  /* 0x00000006041d7981 */ /* 0x002322000c1e1500 */
[----:B0-----:R-:W-:-:S03]  /*12d40*/  IMAD.WIDE R10, R0, 0x2, R16 ;  /* 0x00000002000a7825 */ /* 0x001fc600078e0210 */
[----:B------:R0:W-:Y:S04]  /*12d50*/  STL [R1+0x120], R28 ;  /* 0x0001201c01007387 */ /* 0x0001e80000100800 */
[----:B------:R-:W4:Y:S04]  /*12d60*/  LDG.E.U16 R11, [R10.64] ;  /* 0x000000060a0b7981 */ /* 0x000f28000c1e1500 */
[----:B0-----:R0:W4:Y:S01]  /*12d70*/  LDG.E.U16 R28, [R2.64] ;  /* 0x00000006021c7981 */ /* 0x001122000c1e1500 */
[----:B---3--:R-:W-:-:S03]  /*12d80*/  IMAD.WIDE R6, R0, 0x2, R12 ;  /* 0x0000000200067825 */ /* 0x008fc600078e020c */
[----:B------:R-:W-:Y:S01]  /*12d90*/  STL [R1+0x118], R27 ;  /* 0x0001181b01007387 */ /* 0x000fe20000100800 */
[----:B--2---:R-:W-:-:S03]  /*12da0*/  IMAD.WIDE R8, R0, 0x2, R22 ;  /* 0x0000000200087825 */ /* 0x004fc600078e0216 */
[----:B------:R-:W2:Y:S04]  /*12db0*/  LDG.E.U16 R7, [R6.64] ;  /* 0x0000000606077981 */ /* 0x000ea8000c1e1500 */
[----:B----4-:R3:W-:Y:S04]  /*12dc0*/  STL [R1+0x11c], R26 ;  /* 0x00011c1a01007387 */ /* 0x0107e80000100800 */
[----:B------:R-:W4:Y:S01]  /*12dd0*/  LDG.E.U16 R9, [R8.64] ;  /* 0x0000000608097981 */ /* 0x000f22000c1e1500 */
[----:B-1----:R-:W-:-:S03]  /*12de0*/  IMAD.WIDE R4, R0, 0x2, R20 ;  /* 0x0000000200047825 */ /* 0x002fc600078e0214 */
[----:B---3--:R-:W3:Y:S04]  /*12df0*/  LDL.64 R26, [R1+0xdb8] ;  /* 0x000db800011a7983 */ /* 0x008ee80000100a00 */
[----:B------:R1:W-:Y:S04]  /*12e00*/  STL [R1+0x114], R19 ;  /* 0x0001141301007387 */ /* 0x0003e80000100800 */
[----:B------:R-:W3:Y:S04]  /*12e10*/  LDL.64 R16, [R1+0xda8] ;  /* 0x000da80001107983 */ /* 0x000ee80000100a00 */
[----:B-1----:R-:W3:Y:S04]  /*12e20*/  LDL.64 R18, [R1+0xdb0] ;  /* 0x000db00001127983 */ /* 0x002ee80000100a00 */
[----:B------:R-:W-:Y:S04]  /*12e30*/  STL [R1+0x10c], R25 ;  /* 0x00010c1901007387 */ /* 0x000fe80000100800 */
[----:B------:R1:W-:Y:S04]  /*12e40*/  STL [R1+0x110], R24 ;  /* 0x0001101801007387 */ /* 0x0003e80000100800 */
[----:B------:R-:W3:Y:S04]  /*12e50*/  LDL.64 R12, [R1+0xd98] ;  /* 0x000d9800010c7983 */ /* 0x000ee80000100a00 */
[----:B-1----:R-:W3:Y:S04]  /*12e60*/  LDL.64 R24, [R1+0xda0] ;  /* 0x000da00001187983 */ /* 0x002ee80000100a00 */
[----:B------:R1:W-:Y:S01]  /*12e70*/  STL [R1+0x108], R29 ;  /* 0x0001081d01007387 */ /* 0x0003e20000100800 */
[----:B0-----:R-:W-:-:S03]  /*12e80*/  IMAD.WIDE R2, R0, 0x2, R14 ;  /* 0x0000000200027825 */ /* 0x001fc600078e020e */
[----:B------:R-:W3:Y:S04]  /*12e90*/  LDL.64 R22, [R1+0xd90] ;  /* 0x000d900001167983 */ /* 0x000ee80000100a00 */
[----:B------:R-:W3:Y:S04]  /*12ea0*/  LDL.64 R20, [R1+0xd88] ;  /* 0x000d880001147983 */ /* 0x000ee80000100a00 */
[----:B-1----:R-:W3:Y:S04]  /*12eb0*/  LDG.E.U16 R29, [R4.64] ;  /* 0x00000006041d7981 */ /* 0x002ee8000c1e1500 */
[----:B------:R-:W3:Y:S04]  /*12ec0*/  LDL.64 R14, [R1+0xd80] ;  /* 0x000d8000010e7983 */ /* 0x000ee80000100a00 */
[----:B------:R0:W-:Y:S04]  /*12ed0*/  STL [R1+0x104], R28 ;  /* 0x0001041c01007387 */ /* 0x0001e80000100800 */
[----:B------:R3:W-:Y:S04]  /*12ee0*/  STL [R1+0x100], R11 ;  /* 0x0001000b01007387 */ /* 0x0007e80000100800 */
[----:B0-----:R0:W3:Y:S04]  /*12ef0*/  LDG.E.U16 R28, [R2.64] ;  /* 0x00000006021c7981 */ /* 0x0010e8000c1e1500 */
[----:B----4-:R-:W-:Y:S04]  /*12f00*/  STL [R1+0xfc], R9 ;  /* 0x0000fc0901007387 */ /* 0x010fe80000100800 */
[----:B--2---:R1:W-:Y:S01]  /*12f10*/  STL [R1+0xf8], R7 ;  /* 0x0000f80701007387 */ /* 0x0043e20000100800 */
[----:B---3--:R-:W-:-:S04]  /*12f20*/  IMAD.WIDE R10, R0, 0x2, R26 ;  /* 0x00000002000a7825 */ /* 0x008fc800078e021a */
[C---:B-1----:R-:W-:Y:S02]  /*12f30*/  IMAD.WIDE R6, R0.reuse, 0x2, R16 ;  /* 0x0000000200067825 */ /* 0x042fe400078e0210 */
[----:B------:R-:W2:Y:S02]  /*12f40*/  LDL.64 R16, [R1+0xd70] ;  /* 0x000d700001107983 */ /* 0x000ea40000100a00 */
[C---:B------:R-:W-:Y:S02]  /*12f50*/  IMAD.WIDE R8, R0.reuse, 0x2, R18 ;  /* 0x0000000200087825 */ /* 0x040fe400078e0212 */
[----:B------:R1:W3:Y:S04]  /*12f60*/  LDG.E.U16 R27, [R6.64] ;  /* 0x00000006061b7981 */ /* 0x0002e8000c1e1500 */
[----:B------:R-:W4:Y:S04]  /*12f70*/  LDL.64 R18, [R1+0xd78] ;  /* 0x000d780001127983 */ /* 0x000f280000100a00 */
[----:B------:R0:W2:Y:S04]  /*12f80*/  LDG.E.U16 R26, [R8.64] ;  /* 0x00000006081a7981 */ /* 0x0000a8000c1e1500 */
[----:B------:R0:W-:Y:S04]  /*12f90*/  STL [R1+0xf4], R29 ;  /* 0x0000f41d01007387 */ /* 0x0001e80000100800 */
[----:B0-----:R0:W2:Y:S01]  /*12fa0*/  LDG.E.U16 R29, [R10.64] ;  /* 0x000000060a1d7981 */ /* 0x0010a2000c1e1500 */
[----:B------:R-:W-:-:S03]  /*12fb0*/  IMAD.WIDE R2, R0, 0x2, R12 ;  /* 0x0000000200027825 */ /* 0x000fc600078e020c */
[----:B------:R-:W3:Y:S01]  /*12fc0*/  LDL.64 R12, [R1+0xd68] ;  /* 0x000d6800010c7983 */ /* 0x000ee20000100a00 */
[----:B------:R-:W-:-:S03]  /*12fd0*/  IMAD.WIDE R4, R0, 0x2, R24 ;  /* 0x0000000200047825 */ /* 0x000fc600078e0218 */
[----:B------:R2:W3:Y:S01]  /*12fe0*/  LDG.E.U16 R25, [R2.64] ;  /* 0x0000000602197981 */ /* 0x0004e2000c1e1500 */
[----:B------:R-:W-:-:S03]  /*12ff0*/  IMAD.WIDE R8, R0, 0x2, R20 ;  /* 0x0000000200087825 */ /* 0x000fc600078e0214 */
[----:B------:R4:W3:Y:S01]  /*13000*/  LDG.E.U16 R24, [R4.64] ;  /* 0x0000000604187981 */ /* 0x0008e2000c1e1500 */
[----:B0-----:R-:W-:-:S03]  /*13010*/  IMAD.WIDE R10, R0, 0x2, R22 ;  /* 0x00000002000a7825 */ /* 0x001fc600078e0216 */
[----:B------:R-:W3:Y:S01]  /*13020*/  LDG.E.U16 R9, [R8.64] ;  /* 0x0000000608097981 */ /* 0x000ee2000c1e1500 */
[----:B-1----:R-:W-:-:S06]  /*13030*/  IMAD.WIDE R6, R0, 0x2, R14 ;  /* 0x0000000200067825 */ /* 0x002fcc00078e020e */
[----:B------:R-:W3:Y:S01]  /*13040*/  LDG.E.U16 R7, [R6.64] ;  /* 0x0000000606077981 */ /* 0x000ee2000c1e1500 */
[----:B----4-:R-:W-:-:S03]  /*13050*/  IMAD.WIDE R4, R0, 0x2, R18 ;  /* 0x0000000200047825 */ /* 0x010fc600078e0212 */
[----:B------:R0:W4:Y:S04]  /*13060*/  LDG.E.U16 R19, [R10.64] ;  /* 0x000000060a137981 */ /* 0x000128000c1e1500 */
[----:B------:R-:W4:Y:S04]  /*13070*/  LDG.E.U16 R5, [R4.64] ;  /* 0x0000000604057981 */ /* 0x000f28000c1e1500 */
[----:B--2---:R-:W-:Y:S04]  /*13080*/  STL [R1+0xec], R29 ;  /* 0x0000ec1d01007387 */ /* 0x004fe80000100800 */
[----:B------:R1:W-:Y:S04]  /*13090*/  STL [R1+0xf0], R28 ;  /* 0x0000f01c01007387 */ /* 0x0003e80000100800 */
[----:B-1----:R-:W2:Y:S04]  /*130a0*/  LDL.64 R28, [R1+0xd60] ;  /* 0x000d6000011c7983 */ /* 0x002ea80000100a00 */
[----:B---3--:R-:W-:Y:S04]  /*130b0*/  STL [R1+0xe4], R27 ;  /* 0x0000e41b01007387 */ /* 0x008fe80000100800 */
[----:B------:R1:W-:Y:S04]  /*130c0*/  STL [R1+0xe8], R26 ;  /* 0x0000e81a01007387 */ /* 0x0003e80000100800 */
[----:B------:R-:W3:Y:S01]  /*130d0*/  LDL.64 R22, [R1+0xd50] ;  /* 0x000d500001167983 */ /* 0x000ee20000100a00 */
[----:B------:R-:W-:-:S03]  /*130e0*/  IMAD.WIDE R2, R0, 0x2, R16 ;  /* 0x0000000200027825 */ /* 0x000fc600078e0210 */
[----:B------:R-:W3:Y:S04]  /*130f0*/  LDL.64 R14, [R1+0xd48] ;  /* 0x000d4800010e7983 */ /* 0x000ee80000100a00 */
[----:B-1----:R-:W3:Y:S01]  /*13100*/  LDL.64 R26, [R1+0xd58] ;  /* 0x000d5800011a7983 */ /* 0x002ee20000100a00 */
[----:B0-----:R-:W-:-:S03]  /*13110*/  IMAD.WIDE R10, R0, 0x2, R12 ;  /* 0x00000002000a7825 */ /* 0x001fc600078e020c */
[----:B------:R-:W3:Y:S04]  /*13120*/  LDL.64 R16, [R1+0xd40] ;  /* 0x000d400001107983 */ /* 0x000ee80000100a00 */
[----:B------:R-:W-:Y:S04]  /*13130*/  STL [R1+0xdc], R25 ;  /* 0x0000dc1901007387 */ /* 0x000fe80000100800 */
[----:B------:R0:W-:Y:S04]  /*13140*/  STL [R1+0xe0], R24 ;  /* 0x0000e01801007387 */ /* 0x0001e80000100800 */
[----:B------:R-:W3:Y:S04]  /*13150*/  LDG.E.U16 R3, [R2.64] ;  /* 0x0000000602037981 */ /* 0x000ee8000c1e1500 */
[----:B------:R-:W3:Y:S04]  /*13160*/  LDL.64 R20, [R1+0xd30] ;  /* 0x000d300001147983 */ /* 0x000ee80000100a00 */
[----:B0-----:R-:W3:Y:S04]  /*13170*/  LDL.64 R24, [R1+0xd38] ;  /* 0x000d380001187983 */ /* 0x001ee80000100a00 */
[----:B------:R-:W3:Y:S04]  /*13180*/  LDG.E.U16 R11, [R10.64] ;  /* 0x000000060a0b7981 */ /* 0x000ee8000c1e1500 */
[----:B----4-:R0:W-:Y:S04]  /*13190*/  STL [R1+0xd8], R19 ;  /* 0x0000d81301007387 */ /* 0x0101e80000100800 */
[----:B------:R-:W4:Y:S04]  /*131a0*/  LDL.64 R12, [R1+0xd20] ;  /* 0x000d2000010c7983 */ /* 0x000f280000100a00 */
[----:B0-----:R-:W4:Y:S04]  /*131b0*/  LDL.64 R18, [R1+0xd28] ;  /* 0x000d280001127983 */ /* 0x001f280000100a00 */
[----:B------:R2:W-:Y:S04]  /*131c0*/  STL [R1+0xd4], R9 ;  /* 0x0000d40901007387 */ /* 0x0005e80000100800 */
[----:B------:R-:W-:Y:S04]  /*131d0*/  STL [R1+0xd0], R7 ;  /* 0x0000d00701007387 */ /* 0x000fe80000100800 */
[----:B------:R3:W-:Y:S01]  /*131e0*/  STL [R1+0xcc], R5 ;  /* 0x0000cc0501007387 */ /* 0x0007e20000100800 */
[----:B--2---:R-:W-:-:S04]  /*131f0*/  IMAD.WIDE R8, R0, 0x2, R28 ;  /* 0x0000000200087825 */ /* 0x004fc800078e021c */
[----:B---3--:R-:W-:-:S05]  /*13200*/  IMAD.WIDE R4, R0, 0x2, R22 ;  /* 0x0000000200047825 */ /* 0x008fca00078e0216 */
[----:B------:R0:W2:Y:S01]  /*13210*/  LDG.E.U16 R28, [R4.64] ;  /* 0x00000006041c7981 */ /* 0x0000a2000c1e1500 */
[----:B------:R-:W-:-:S03]  /*13220*/  IMAD.WIDE R6, R0, 0x2, R26 ;  /* 0x0000000200067825 */ /* 0x000fc600078e021a */
[----:B------:R1:W3:Y:S04]  /*13230*/  LDG.E.U16 R26, [R8.64] ;  /* 0x00000006081a7981 */ /* 0x0002e8000c1e1500 */
[----:B------:R0:W2:Y:S04]  /*13240*/  LDG.E.U16 R29, [R6.64] ;  /* 0x00000006061d7981 */ /* 0x0000a8000c1e1500 */
[----:B------:R0:W-:Y:S04]  /*13250*/  STL [R1+0xc8], R3 ;  /* 0x0000c80301007387 */ /* 0x0001e80000100800 */
[----:B------:R-:W2:Y:S01]  /*13260*/  LDL.64 R22, [R1+0xd18] ;  /* 0x000d180001167983 */ /* 0x000ea20000100a00 */
[----:B0-----:R-:W-:-:S03]  /*13270*/  IMAD.WIDE R2, R0, 0x2, R14 ;  /* 0x0000000200027825 */ /* 0x001fc600078e020e */
[----:B------:R-:W2:Y:S04]  /*13280*/  LDL.64 R14, [R1+0xd10] ;  /* 0x000d1000010e7983 */ /* 0x000ea80000100a00 */
[----:B------:R0:W-:Y:S01]  /*13290*/  STL [R1+0xc4], R11 ;  /* 0x0000c40b01007387 */ /* 0x0001e20000100800 */
[----:B------:R-:W-:-:S03]  /*132a0*/  IMAD.WIDE R6, R0, 0x2, R20 ;  /* 0x0000000200067825 */ /* 0x000fc600078e0214 */
[----:B------:R4:W2:Y:S01]  /*132b0*/  LDG.E.U16 R27, [R2.64] ;  /* 0x00000006021b7981 */ /* 0x0008a2000c1e1500 */
[----:B-1----:R-:W-:-:S03]  /*132c0*/  IMAD.WIDE R8, R0, 0x2, R24 ;  /* 0x0000000200087825 */ /* 0x002fc600078e0218 */
[----:B------:R-:W2:Y:S01]  /*132d0*/  LDL.64 R20, [R1+0xd08] ;  /* 0x000d080001147983 */ /* 0x000ea20000100a00 */
[----:B0-----:R-:W-:-:S03]  /*132e0*/  IMAD.WIDE R10, R0, 0x2, R16 ;  /* 0x00000002000a7825 */ /* 0x001fc600078e0210 */
[----:B------:R-:W2:Y:S04]  /*132f0*/  LDL.64 R16, [R1+0xb18] ;  /* 0x000b180001107983 */ /* 0x000ea80000100a00 */
[----:B------:R0:W2:Y:S04]  /*13300*/  LDG.E.U16 R24, [R8.64] ;  /* 0x0000000608187981 */ /* 0x0000a8000c1e1500 */
[----:B------:R1:W2:Y:S01]  /*13310*/  LDG.E.U16 R25, [R6.64] ;  /* 0x0000000606197981 */ /* 0x0002a2000c1e1500 */
[----:B----4-:R-:W-:-:S04]  /*13320*/  IMAD.WIDE R2, R0, 0x2, R12 ;  /* 0x0000000200027825 */ /* 0x010fc800078e020c */
[C---:B------:R-:W-:Y:S01]  /*13330*/  IMAD.WIDE R4, R0.reuse, 0x2, R18 ;  /* 0x0000000200047825 */ /* 0x040fe200078e0212 */
[----:B---3--:R3:W-:Y:S04]  /*13340*/  STL [R1+0xc0], R26 ;  /* 0x0000c01a01007387 */ /* 0x0087e80000100800 */
[----:B------:R-:W4:Y:S04]  /*13350*/  LDL.64 R12, [R1+0xd00] ;  /* 0x000d0000010c7983 */ /* 0x000f280000100a00 */
[----:B------:R-:W4:Y:S04]  /*13360*/  LDL.64 R18, [R1+0xcf8] ;  /* 0x000cf80001127983 */ /* 0x000f280000100a00 */
[----:B---3--:R3:W4:Y:S04]  /*13370*/  LDG.E.U16 R26, [R10.64] ;  /* 0x000000060a1a7981 */ /* 0x008728000c1e1500 */
[----:B--2---:R2:W-:Y:S04]  /*13380*/  STL [R1+0xbc], R29 ;  /* 0x0000bc1d01007387 */ /* 0x0045e80000100800 */
[----:B------:R0:W-:Y:S04]  /*13390*/  STL [R1+0xb8], R28 ;  /* 0x0000b81c01007387 */ /* 0x0001e80000100800 */
[----:B---3--:R-:W3:Y:S01]  /*133a0*/  LDL.64 R10, [R1+0xcf0] ;  /* 0x000cf000010a7983 */ /* 0x008ee20000100a00 */
[----:B-1----:R-:W-:-:S03]  /*133b0*/  IMAD.WIDE R6, R0, 0x2, R22 ;  /* 0x0000000200067825 */ /* 0x002fc600078e0216 */
[----:B--2---:R1:W2:Y:S04]  /*133c0*/  LDG.E.U16 R29, [R4.64] ;  /* 0x00000006041d7981 */ /* 0x0042a8000c1e1500 */
[----:B0-----:R0:W2:Y:S01]  /*133d0*/  LDG.E.U16 R28, [R2.64] ;  /* 0x00000006021c7981 */ /* 0x0010a2000c1e1500 */
[----:B-1----:R-:W-:-:S03]  /*133e0*/  IMAD.WIDE R4, R0, 0x2, R14 ;  /* 0x0000000200047825 */ /* 0x002fc600078e020e */
[----:B------:R-:W2:Y:S01]  /*133f0*/  LDL.64 R14, [R1+0xce8] ;  /* 0x000ce800010e7983 */ /* 0x000ea20000100a00 */
[----:B0-----:R-:W-:-:S03]  /*13400*/  IMAD.WIDE R2, R0, 0x2, R16 ;  /* 0x0000000200027825 */ /* 0x001fc600078e0210 */
[----:B------:R-:W2:Y:S04]  /*13410*/  LDL.64 R16, [R1+0xce0] ;  /* 0x000ce00001107983 */ /* 0x000ea80000100a00 */
[----:B------:R0:W-:Y:S04]  /*13420*/  STL [R1+0xb4], R27 ;  /* 0x0000b41b01007387 */ /* 0x0001e80000100800 */
[----:B------:R4:W2:Y:S04]  /*13430*/  LDG.E.U16 R22, [R2.64] ;  /* 0x0000000602167981 */ /* 0x0008a8000c1e1500 */
[----:B0-----:R0:W2:Y:S02]  /*13440*/  LDG.E.U16 R27, [R6.64] ;  /* 0x00000006061b7981 */ /* 0x0010a4000c1e1500 */
[----:B0-----:R-:W-:-:S05]  /*13450*/  IMAD.WIDE R6, R0, 0x2, R20 ;  /* 0x0000000200067825 */ /* 0x001fca00078e0214 */
[----:B------:R3:W2:Y:S01]  /*13460*/  LDG.E.U16 R23, [R6.64] ;  /* 0x0000000606177981 */ /* 0x0006a2000c1e1500 */
[----:B----4-:R-:W-:-:S03]  /*13470*/  IMAD.WIDE R2, R0, 0x2, R18 ;  /* 0x0000000200027825 */ /* 0x010fc600078e0212 */
[----:B------:R0:W-:Y:S04]  /*13480*/  STL [R1+0xb0], R26 ;  /* 0x0000b01a01007387 */ /* 0x0001e80000100800 */
[----:B------:R-:W4:Y:S04]  /*13490*/  LDL.64 R8, [R1+0xcd8] ;  /* 0x000cd80001087983 */ /* 0x000f280000100a00 */
[----:B------:R-:W4:Y:S04]  /*134a0*/  LDL.64 R18, [R1+0xcc8] ;  /* 0x000cc80001127983 */ /* 0x000f280000100a00 */
[----:B0-----:R0:W4:Y:S01]  /*134b0*/  LDG.E.U16 R26, [R4.64] ;  /* 0x00000006041a7981 */ /* 0x001122000c1e1500 */
[----:B---3--:R-:W-:-:S04]  /*134c0*/  IMAD.WIDE R6, R0, 0x2, R10 ;  /* 0x0000000200067825 */ /* 0x008fc800078e020a */
[C---:B0-----:R-:W-:Y:S02]  /*134d0*/  IMAD.WIDE R4, R0.reuse, 0x2, R12 ;  /* 0x0000000200047825 */ /* 0x041fe400078e020c */
[----:B------:R-:W3:Y:S04]  /*134e0*/  LDL.64 R12, [R1+0xcd0] ;  /* 0x000cd000010c7983 */ /* 0x000ee80000100a00 */
[----:B------:R0:W-:Y:S04]  /*134f0*/  STL [R1+0xac], R24 ;  /* 0x0000ac1801007387 */ /* 0x0001e80000100800 */
[----:B------:R1:W-:Y:S04]  /*13500*/  STL [R1+0xa8], R25 ;  /* 0x0000a81901007387 */ /* 0x0003e80000100800 */
[----:B------:R-:W3:Y:S04]  /*13510*/  LDL.64 R10, [R1+0xcc0] ;  /* 0x000cc000010a7983 */ /* 0x000ee80000100a00 */
[----:B0-----:R2:W3:Y:S04]  /*13520*/  LDG.E.U16 R24, [R4.64] ;  /* 0x0000000604187981 */ /* 0x0014e8000c1e1500 */
[----:B-1----:R0:W3:Y:S01]  /*13530*/  LDG.E.U16 R25, [R2.64] ;  /* 0x0000000602197981 */ /* 0x0020e2000c1e1500 */
[----:B--2---:R-:W-:-:S03]  /*13540*/  IMAD.WIDE R4, R0, 0x2, R14 ;  /* 0x0000000200047825 */ /* 0x004fc600078e020e */
[----:B------:R-:W2:Y:S04]  /*13550*/  LDL.64 R14, [R1+0xcb8] ;  /* 0x000cb800010e7983 */ /* 0x000ea80000100a00 */
[----:B------:R1:W-:Y:S04]  /*13560*/  STL [R1+0xa4], R29 ;  /* 0x0000a41d01007387 */ /* 0x0003e80000100800 */
[----:B------:R-:W2:Y:S01]  /*13570*/  LDL.64 R20, [R1+0xcb0] ;  /* 0x000cb00001147983 */ /* 0x000ea20000100a00 */
[----:B0-----:R-:W-:-:S03]  /*13580*/  IMAD.WIDE R2, R0, 0x2, R16 ;  /* 0x0000000200027825 */ /* 0x001fc600078e0210 */
[----:B------:R0:W-:Y:S04]  /*13590*/  STL [R1+0xa0], R28 ;  /* 0x0000a01c01007387 */ /* 0x0001e80000100800 */
[----:B-1----:R4:W2:Y:S04]  /*135a0*/  LDG.E.U16 R29, [R6.64] ;  /* 0x00000006061d7981 */ /* 0x0028a8000c1e1500 */
[----:B------:R1:W-:Y:S04]  /*135b0*/  STL [R1+0x9c], R27 ;  /* 0x00009c1b01007387 */ /* 0x0003e80000100800 */
[----:B0-----:R3:W2:Y:S04]  /*135c0*/  LDG.E.U16 R28, [R4.64] ;  /* 0x00000006041c7981 */ /* 0x0016a8000c1e1500 */
[----:B------:R-:W2:Y:S04]  /*135d0*/  LDL.64 R16, [R1+0xca0] ;  /* 0x000ca00001107983 */ /* 0x000ea80000100a00 */
[----:B-1----:R0:W2:Y:S01]  /*135e0*/  LDG.E.U16 R27, [R2.64] ;  /* 0x00000006021b7981 */ /* 0x0020a2000c1e1500 */
[----:B----4-:R-:W-:-:S03]  /*135f0*/  IMAD.WIDE R6, R0, 0x2, R8 ;  /* 0x0000000200067825 */ /* 0x010fc600078e0208 */
[----:B------:R-:W4:Y:S01]  /*13600*/  LDL.64 R8, [R1+0xca8] ;  /* 0x000ca80001087983 */ /* 0x000f220000100a00 */
[----:B---3--:R-:W-:-:S03]  /*13610*/  IMAD.WIDE R4, R0, 0x2, R12 ;  /* 0x0000000200047825 */ /* 0x008fc600078e020c */
[----:B------:R-:W3:Y:S04]  /*13620*/  LDL.64 R12, [R1+0xc98] ;  /* 0x000c9800010c7983 */ /* 0x000ee80000100a00 */
[----:B------:R1:W-:Y:S04]  /*13630*/  STL [R1+0x98], R26 ;  /* 0x0000981a01007387 */ /* 0x0003e80000100800 */
[----:B------:R0:W-:Y:S04]  /*13640*/  STL [R1+0x94], R22 ;  /* 0x0000941601007387 */ /* 0x0001e80000100800 */
[----:B------:R0:W-:Y:S04]  /*13650*/  STL [R1+0x90], R23 ;  /* 0x0000901701007387 */ /* 0x0001e80000100800 */
[----:B-1----:R1:W3:Y:S01]  /*13660*/  LDG.E.U16 R26, [R6.64] ;  /* 0x00000006061a7981 */ /* 0x0022e2000c1e1500 */
[----:B0-----:R-:W-:-:S03]  /*13670*/  IMAD.WIDE R2, R0, 0x2, R18 ;  /* 0x0000000200027825 */ /* 0x001fc600078e0212 */
[----:B------:R2:W3:Y:S04]  /*13680*/  LDG.E.U16 R22, [R4.64] ;  /* 0x0000000604167981 */ /* 0x0004e8000c1e1500 */
[----:B------:R0:W3:Y:S01]  /*13690*/  LDG.E.U16 R23, [R2.64] ;  /* 0x0000000602177981 */ /* 0x0000e2000c1e1500 */
[----:B-1----:R-:W-:-:S03]  /*136a0*/  IMAD.WIDE R6, R0, 0x2, R10 ;  /* 0x0000000200067825 */ /* 0x002fc600078e020a */
[----:B------:R-:W3:Y:S01]  /*136b0*/  LDL.64 R10, [R1+0xc90] ;  /* 0x000c9000010a7983 */ /* 0x000ee20000100a00 */
[----:B--2---:R-:W-:-:S03]  /*136c0*/  IMAD.WIDE R4, R0, 0x2, R14 ;  /* 0x0000000200047825 */ /* 0x004fc600078e020e */
[----:B------:R-:W2:Y:S01]  /*136d0*/  LDL.64 R18, [R1+0xc88] ;  /* 0x000c880001127983 */ /* 0x000ea20000100a00 */
[----:B0-----:R-:W-:-:S03]  /*136e0*/  IMAD.WIDE R2, R0, 0x2, R20 ;  /* 0x0000000200027825 */ /* 0x001fc600078e0214 */
[----:B------:R-:W2:Y:S04]  /*136f0*/  LDL.64 R14, [R1+0xc80] ;  /* 0x000c8000010e7983 */ /* 0x000ea80000100a00 */
[----:B------:R4:W2:Y:S04]  /*13700*/  LDG.E.U16 R21, [R6.64] ;  /* 0x0000000606157981 */ /* 0x0008a8000c1e1500 */
[----:B------:R0:W-:Y:S04]  /*13710*/  STL [R1+0x8c], R24 ;  /* 0x00008c1801007387 */ /* 0x0001e80000100800 */
[----:B------:R1:W-:Y:S04]  /*13720*/  STL [R1+0x88], R25 ;  /* 0x0000881901007387 */ /* 0x0003e80000100800 */
[----:B0-----:R0:W2:Y:S04]  /*13730*/  LDG.E.U16 R24, [R4.64] ;  /* 0x0000000604187981 */ /* 0x0010a8000c1e1500 */
[----:B-1----:R3:W2:Y:S01]  /*13740*/  LDG.E.U16 R25, [R2.64] ;  /* 0x0000000602197981 */ /* 0x0026a2000c1e1500 */
[----:B0-----:R-:W-:-:S04]  /*13750*/  IMAD.WIDE R4, R0, 0x2, R16 ;  /* 0x0000000200047825 */ /* 0x001fc800078e0210 */
[C---:B----4-:R-:W-:Y:S02]  /*13760*/  IMAD.WIDE R6, R0.reuse, 0x2, R8 ;  /* 0x0000000200067825 */ /* 0x050fe400078e0208 */
[----:B------:R-:W4:Y:S04]  /*13770*/  LDL.64 R8, [R1+0xc78] ;  /* 0x000c780001087983 */ /* 0x000f280000100a00 */
[----:B------:R0:W-:Y:S04]  /*13780*/  STL [R1+0x84], R29 ;  /* 0x0000841d01007387 */ /* 0x0001e80000100800 */
[----:B------:R-:W4:Y:S04]  /*13790*/  LDL.64 R16, [R1+0xc70] ;  /* 0x000c700001107983 */ /* 0x000f280000100a00 */
[----:B0-----:R0:W4:Y:S01]  /*137a0*/  LDG.E.U16 R29, [R6.64] ;  /* 0x00000006061d7981 */ /* 0x001122000c1e1500 */
[----:B---3--:R-:W-:-:S03]  /*137b0*/  IMAD.WIDE R2, R0, 0x2, R12 ;  /* 0x0000000200027825 */ /* 0x008fc600078e020c */
[----:B------:R-:W3:Y:S04]  /*137c0*/  LDL.64 R12, [R1+0xc68] ;  /* 0x000c6800010c7983 */ /* 0x000ee80000100a00 */
[----:B------:R1:W-:Y:S04]  /*137d0*/  STL [R1+0x80], R28 ;  /* 0x0000801c01007387 */ /* 0x0003e80000100800 */
[----:B------:R0:W-:Y:S04]  /*137e0*/  STL [R1+0x7c], R27 ;  /* 0x00007c1b01007387 */ /* 0x0001e80000100800 */
[----:B-1----:R2:W3:Y:S04]  /*137f0*/  LDG.E.U16 R28, [R4.64] ;  /* 0x00000006041c7981 */ /* 0x0024e8000c1e1500 */
[----:B0-----:R0:W3:Y:S01]  /*13800*/  LDG.E.U16 R27, [R2.64] ;  /* 0x00000006021b7981 */ /* 0x0010e2000c1e1500 */
[----:B------:R-:W-:-:S03]  /*13810*/  IMAD.WIDE R6, R0, 0x2, R10 ;  /* 0x0000000200067825 */ /* 0x000fc600078e020a */
[----:B------:R-:W3:Y:S04]  /*13820*/  LDL.64 R10, [R1+0xc60] ;  /* 0x000c6000010a7983 */ /* 0x000ee80000100a00 */
[----:B------:R1:W-:Y:S01]  /*13830*/  STL [R1+0x78], R26 ;  /* 0x0000781a01007387 */ /* 0x0003e20000100800 */
[----:B--2---:R-:W-:-:S03]  /*13840*/  IMAD.WIDE R4, R0, 0x2, R18 ;  /* 0x0000000200047825 */ /* 0x004fc600078e0212 */
[----:B------:R-:W-:Y:S01]  /*13850*/  STL [R1+0x70], R23 ;  /* 0x0000701701007387 */ /* 0x000fe20000100800 */
[----:B0-----:R-:W-:-:S03]  /*13860*/  IMAD.WIDE R2, R0, 0x2, R14 ;  /* 0x0000000200027825 */ /* 0x001fc600078e020e */
[----:B------:R0:W-:Y:S04]  /*13870*/  STL [R1+0x74], R22 ;  /* 0x0000741601007387 */ /* 0x0001e80000100800 */
[----:B-1----:R4:W2:Y:S04]  /*13880*/  LDG.E.U16 R26, [R6.64] ;  /* 0x00000006061a7981 */ /* 0x0028a8000c1e1500 */
[----:B0-----:R-:W2:Y:S04]  /*13890*/  LDL.64 R22, [R1+0xc50] ;  /* 0x000c500001167983 */ /* 0x001ea80000100a00 */
[----:B------:R0:W-:Y:S04]  /*138a0*/  STL [R1+0x6c], R21 ;  /* 0x00006c1501007387 */ /* 0x0001e80000100800 */
[----:B0-----:R-:W2:Y:S04]  /*138b0*/  LDL.64 R20, [R1+0xc48] ;  /* 0x000c480001147983 */ /* 0x001ea80000100a00 */
[----:B------:R0:W-:Y:S04]  /*138c0*/  STL [R1+0x68], R24 ;  /* 0x0000681801007387 */ /* 0x0001e80000100800 */
[----:B------:R1:W-:Y:S04]  /*138d0*/  STL [R1+0x64], R25 ;  /* 0x0000641901007387 */ /* 0x0003e80000100800 */
[----:B------:R-:W2:Y:S04]  /*138e0*/  LDL.64 R18, [R1+0xc40] ;  /* 0x000c400001127983 */ /* 0x000ea80000100a00 */
[----:B0-----:R0:W2:Y:S04]  /*138f0*/  LDG.E.U16 R24, [R4.64] ;  /* 0x0000000604187981 */ /* 0x0010a8000c1e1500 */
[----:B-1----:R1:W2:Y:S04]  /*13900*/  LDG.E.U16 R25, [R2.64] ;  /* 0x0000000602197981 */ /* 0x0022a8000c1e1500 */
[----:B------:R-:W2:Y:S01]  /*13910*/  LDL.64 R14, [R1+0xc38] ;  /* 0x000c3800010e7983 */ /* 0x000ea20000100a00 */
[----:B----4-:R-:W-:-:S03]  /*13920*/  IMAD.WIDE R6, R0, 0x2, R8 ;  /* 0x0000000200067825 */ /* 0x010fc600078e0208 */
[----:B------:R-:W4:Y:S04]  /*13930*/  LDL.64 R8, [R1+0xc30] ;  /* 0x000c300001087983 */ /* 0x000f280000100a00 */
[----:B------:R0:W-:Y:S04]  /*13940*/  STL [R1+0x60], R29 ;  /* 0x0000601d01007387 */ /* 0x0001e80000100800 */
[----:B0-----:R0:W4:Y:S04]  /*13950*/  LDG.E.U16 R29, [R6.64] ;  /* 0x00000006061d7981 */ /* 0x001128000c1e1500 */
[----:B---3--:R-:W-:Y:S04]  /*13960*/  STL [R1+0x5c], R28 ;  /* 0x00005c1c01007387 */ /* 0x008fe80000100800 */
[----:B------:R3:W-:Y:S01]  /*13970*/  STL [R1+0x58], R27 ;  /* 0x0000581b01007387 */ /* 0x0007e20000100800 */
[----:B0-----:R-:W-:-:S03]  /*13980*/  IMAD.WIDE R6, R0, 0x2, R10 ;  /* 0x0000000200067825 */ /* 0x001fc600078e020a */
[----:B------:R-:W4:Y:S01]  /*13990*/  LDL.64 R10, [R1+0xb90] ;  /* 0x000b9000010a7983 */ /* 0x000f220000100a00 */
[----:B-1----:R-:W-:-:S03]  /*139a0*/  IMAD.WIDE R2, R0, 0x2, R12 ;  /* 0x0000000200027825 */ /* 0x002fc600078e020c */
[----:B------:R-:W4:Y:S01]  /*139b0*/  LDL.64 R12, [R1+0xbd0] ;  /* 0x000bd000010c7983 */ /* 0x000f220000100a00 */
[----:B------:R-:W-:-:S03]  /*139c0*/  IMAD.WIDE R4, R0, 0x2, R16 ;  /* 0x0000000200047825 */ /* 0x000fc600078e0210 */
[----:B---3--:R0:W3:Y:S04]  /*139d0*/  LDG.E.U16 R27, [R2.64] ;  /* 0x00000006021b7981 */ /* 0x0080e8000c1e1500 */
[----:B------:R1:W3:Y:S04]  /*139e0*/  LDG.E.U16 R28, [R4.64] ;  /* 0x00000006041c7981 */ /* 0x0002e8000c1e1500 */
[----:B------:R-:W3:Y:S04]  /*139f0*/  LDL.64 R16, [R1+0xc10] ;  /* 0x000c100001107983 */ /* 0x000ee80000100a00 */
[----:B--2---:R2:W-:Y:S01]  /*13a00*/  STL [R1+0x54], R26 ;  /* 0x0000541a01007387 */ /* 0x0045e20000100800 */
[----:B-1----:R-:W-:-:S03]  /*13a10*/  IMAD.WIDE R4, R0, 0x2, R22 ;  /* 0x0000000200047825 */ /* 0x002fc600078e0216 */
[----:B--2---:R1:W2:Y:S01]  /*13a20*/  LDG.E.U16 R26, [R6.64] ;  /* 0x00000006061a7981 */ /* 0x0042a2000c1e1500 */
[----:B0-----:R-:W-:-:S03]  /*13a30*/  IMAD.WIDE R2, R0, 0x2, R20 ;  /* 0x0000000200027825 */ /* 0x001fc600078e0214 */
[----:B------:R0:W-:Y:S04]  /*13a40*/  STL [R1+0x50], R24 ;  /* 0x0000501801007387 */ /* 0x0001e80000100800 */
[----:B------:R1:W-:Y:S04]  /*13a50*/  STL [R1+0x4c], R25 ;  /* 0x00004c1901007387 */ /* 0x0003e80000100800 */
[----:B------:R-:W2:Y:S04]  /*13a60*/  LDL.64 R20, [R1+0xc08] ;  /* 0x000c080001147983 */ /* 0x000ea80000100a00 */
[----:B0-----:R0:W2:Y:S04]  /*13a70*/  LDG.E.U16 R24, [R4.64] ;  /* 0x0000000604187981 */ /* 0x0010a8000c1e1500 */
[----:B-1----:R4:W2:Y:S01]  /*13a80*/  LDG.E.U16 R25, [R2.64] ;  /* 0x0000000602197981 */ /* 0x0028a2000c1e1500 */
[----:B0-----:R-:W-:-:S03]  /*13a90*/  IMAD.WIDE R4, R0, 0x2, R14 ;  /* 0x0000000200047825 */ /* 0x001fc600078e020e */
[----:B------:R-:W2:Y:S01]  /*13aa0*/  LDL.64 R14, [R1+0xc00] ;  /* 0x000c0000010e7983 */ /* 0x000ea20000100a00 */
[----:B------:R-:W-:-:S03]  /*13ab0*/  IMAD.WIDE R6, R0, 0x2, R18 ;  /* 0x0000000200067825 */ /* 0x000fc600078e0212 */
[----:B------:R0:W2:Y:S04]  /*13ac0*/  LDG.E.U16 R23, [R4.64] ;  /* 0x0000000604177981 */ /* 0x0000a8000c1e1500 */
[----:B------:R3:W2:Y:S01]  /*13ad0*/  LDG.E.U16 R22, [R6.64] ;  /* 0x0000000606167981 */ /* 0x0006a2000c1e1500 */
[----:B----4-:R-:W-:-:S03]  /*13ae0*/  IMAD.WIDE R2, R0, 0x2, R8 ;  /* 0x0000000200027825 */ /* 0x010fc600078e0208 */
[----:B------:R-:W4:Y:S04]  /*13af0*/  LDL.64 R8, [R1+0xb50] ;  /* 0x000b500001087983 */ /* 0x000f280000100a00 */
[----:B------:R1:W-:Y:S04]  /*13b00*/  STL [R1+0x48], R29 ;  /* 0x0000481d01007387 */ /* 0x0003e80000100800 */
[----:B-1----:R1:W2:Y:S02]  /*13b10*/  LDG.E.U16 R29, [R2.64] ;  /* 0x00000006021d7981 */ /* 0x0022a4000c1e1500 */
[----:B-1----:R-:W-:-:S02]  /*13b20*/  IMAD.WIDE R2, R0, 0x2, R10 ;  /* 0x0000000200027825 */ /* 0x002fc400078e020a */
[----:B------:R-:W2:Y:S04]  /*13b30*/  LDL.64 R10, [R1+0xb48] ;  /* 0x000b4800010a7983 */ /* 0x000ea80000100a00 */
[----:B------:R-:W2:Y:S01]  /*13b40*/  LDG.E.U16 R18, [R2.64] ;  /* 0x0000000602127981 */ /* 0x000ea2000c1e1500 */
[----:B0-----:R-:W-:-:S03]  /*13b50*/  IMAD.WIDE R4, R0, 0x2, R12 ;  /* 0x0000000200047825 */ /* 0x001fc600078e020c */
[----:B------:R-:W4:Y:S01]  /*13b60*/  LDL.64 R12, [R1+0xb88] ;  /* 0x000b8800010c7983 */ /* 0x000f220000100a00 */
[----:B---3--:R-:W-:-:S03]  /*13b70*/  IMAD.WIDE R6, R0, 0x2, R16 ;  /* 0x0000000200067825 */ /* 0x008fc600078e0210 */
[----:B------:R-:W3:Y:S04]  /*13b80*/  LDL.64 R16, [R1+0xbc8] ;  /* 0x000bc80001107983 */ /* 0x000ee80000100a00 */
[----:B------:R0:W-:Y:S04]  /*13b90*/  STL [R1+0x44], R28 ;  /* 0x0000441c01007387 */ /* 0x0001e80000100800 */
[----:B------:R1:W-:Y:S04]  /*13ba0*/  STL [R1+0x40], R27 ;  /* 0x0000401b01007387 */ /* 0x0003e80000100800 */
[----:B0-----:R4:W3:Y:S04]  /*13bb0*/  LDG.E.U16 R28, [R6.64] ;  /* 0x00000006061c7981 */ /* 0x0018e8000c1e1500 */
[----:B-1----:R0:W3:Y:S04]  /*13bc0*/  LDG.E.U16 R27, [R4.64] ;  /* 0x00000006041b7981 */ /* 0x0020e8000c1e1500 */
[----:B--2---:R1:W-:Y:S04]  /*13bd0*/  STL [R1+0x5304], R18 ;  /* 0x0053041201007387 */ /* 0x0043e80000100800 */
[----:B-1----:R-:W4:Y:S02]  /*13be0*/  LDL R18, [R1+0x3c4] ;  /* 0x0003c40001127983 */ /* 0x002f240000100800 */
[----:B----4-:R-:W-:-:S02]  /*13bf0*/  IMAD.WIDE R6, R18, 0x2, R8 ;  /* 0x0000000212067825 */ /* 0x010fc400078e0208 */
[----:B------:R-:W3:Y:S04]  /*13c00*/  LDL.64 R8, [R1+0xbc0] ;  /* 0x000bc00001087983 */ /* 0x000ee80000100a00 */
[----:B------:R-:W4:Y:S01]  /*13c10*/  LDG.E.U16 R0, [R6.64] ;  /* 0x0000000606007981 */ /* 0x000f22000c1e1500 */
[----:B------:R-:W-:-:S03]  /*13c20*/  IMAD.WIDE R2, R18, 0x2, R14 ;  /* 0x0000000212027825 */ /* 0x000fc600078e020e */
[----:B------:R-:W3:Y:S01]  /*13c30*/  LDL.64 R14, [R1+0xb80] ;  /* 0x000b8000010e7983 */ /* 0x000ee20000100a00 */
[----:B0-----:R-:W-:-:S03]  /*13c40*/  IMAD.WIDE R4, R18, 0x2, R20 ;  /* 0x0000000212047825 */ /* 0x001fc600078e0214 */
[----:B------:R0:W3:Y:S04]  /*13c50*/  LDG.E.U16 R19, [R2.64] ;  /* 0x0000000602137981 */ /* 0x0000e8000c1e1500 */
[----:B----4-:R-:W-:Y:S04]  /*13c60*/  STL [R1+0x5308], R0 ;  /* 0x0053080001007387 */ /* 0x010fe80000100800 */
[----:B------:R1:W-:Y:S04]  /*13c70*/  STL [R1+0x3c], R26 ;  /* 0x00003c1a01007387 */ /* 0x0003e80000100800 */
[----:B------:R-:W-:Y:S04]  /*13c80*/  STL [R1+0x38], R24 ;  /* 0x0000381801007387 */ /* 0x000fe80000100800 */
[----:B------:R4:W-:Y:S01]  /*13c90*/  STL [R1+0x34], R25 ;  /* 0x0000341901007387 */ /* 0x0009e20000100800 */
[----:B0-----:R-:W-:-:S03]  /*13ca0*/  IMAD.WIDE R2, R18, 0x2, R12 ;  /* 0x0000000212027825 */ /* 0x001fc600078e020c */
[----:B-1----:R0:W2:Y:S01]  /*13cb0*/  LDG.E.U16 R26, [R4.64] ;  /* 0x00000006041a7981 */ /* 0x0020a2000c1e1500 */
[----:B---3--:R-:W-:-:S03]  /*13cc0*/  IMAD.WIDE R6, R18, 0x2, R16 ;  /* 0x0000000212067825 */ /* 0x008fc600078e0210 */
[----:B------:R1:W3:Y:S04]  /*13cd0*/  LDG.E.U16 R2, [R2.64] ;  /* 0x0000000602027981 */ /* 0x0002e8000c1e1500 */
[----:B----4-:R-:W4:Y:S01]  /*13ce0*/  LDL.64 R24, [R1+0xb40] ;  /* 0x000b400001187983 */ /* 0x010f220000100a00 */
[----:B0-----:R-:W-:-:S03]  /*13cf0*/  IMAD.WIDE R4, R18, 0x2, R10 ;  /* 0x0000000212047825 */ /* 0x001fc600078e020a */
[----:B------:R4:W2:Y:S04]  /*13d00*/  LDG.E.U16 R0, [R6.64] ;  /* 0x0000000606007981 */ /* 0x0008a8000c1e1500 */
[----:B-1----:R0:W2:Y:S04]  /*13d10*/  LDG.E.U16 R3, [R4.64] ;  /* 0x0000000604037981 */ /* 0x0020a8000c1e1500 */
[----:B------:R-:W2:Y:S04]  /*13d20*/  LDL.64 R12, [R1+0xbf8] ;  /* 0x000bf800010c7983 */ /* 0x000ea80000100a00 */
[----:B------:R-:W2:Y:S01]  /*13d30*/  LDL.64 R10, [R1+0xc28] ;  /* 0x000c2800010a7983 */ /* 0x000ea20000100a00 */
[----:B0-----:R-:W-:-:S06]  /*13d40*/  IMAD.WIDE R4, R18, 0x2, R14 ;  /* 0x0000000212047825 */ /* 0x001fcc00078e020e */
[----:B------:R0:W2:Y:S01]  /*13d50*/  LDG.E.U16 R4, [R4.64] ;  /* 0x0000000604047981 */ /* 0x0000a2000c1e1500 */
[----:B----4-:R-:W-:-:S05]  /*13d60*/  IMAD.WIDE R6, R18, 0x2, R24 ;  /* 0x0000000212067825 */ /* 0x010fca00078e0218 */
[----:B0-----:R-:W4:Y:S04]  /*13d70*/  LDG.E.U16 R5, [R6.64] ;  /* 0x0000000606057981 */ /* 0x001f28000c1e1500 */
[----:B------:R-:W-:Y:S04]  /*13d80*/  STL [R1+0x30], R22 ;  /* 0x0000301601007387 */ /* 0x000fe80000100800 */
[----:B------:R0:W-:Y:S01]  /*13d90*/  STL [R1+0x2c], R23 ;  /* 0x00002c1701007387 */ /* 0x0001e20000100800 */
[----:B------:R-:W-:-:S05]  /*13da0*/  IMAD.WIDE R8, R18, 0x2, R8 ;  /* 0x0000000212087825 */ /* 0x000fca00078e0208 */
[----:B------:R1:W4:Y:S04]  /*13db0*/  LDG.E.U16 R24, [R8.64] ;  /* 0x0000000608187981 */ /* 0x000328000c1e1500 */
[----:B0-----:R-:W4:Y:S04]  /*13dc0*/  LDL.64 R22, [R1+0xbf0] ;  /* 0x000bf00001167983 */ /* 0x001f280000100a00 */
[----:B---3--:R-:W-:Y:S04]  /*13dd0*/  STL [R1+0x530c], R2 ;  /* 0x00530c0201007387 */ /* 0x008fe80000100800 */
[----:B------:R-:W-:Y:S04]  /*13de0*/  STL [R1+0x28], R29 ;  /* 0x0000281d01007387 */ /* 0x000fe80000100800 */
[----:B--2---:R0:W-:Y:S04]  /*13df0*/  STL [R1+0x5310], R3 ;  /* 0x0053100301007387 */ /* 0x0041e80000100800 */
[----:B------:R-:W2:Y:S04]  /*13e00*/  LDL.64 R16, [R1+0xb78] ;  /* 0x000b780001107983 */ /* 0x000ea80000100a00 */
[----:B------:R-:W3:Y:S04]  /*13e10*/  LDL.64 R14, [R1+0xb38] ;  /* 0x000b3800010e7983 */ /* 0x000ee80000100a00 */
[----:B------:R-:W2:Y:S01]  /*13e20*/  LDL.64 R20, [R1+0xbb8] ;  /* 0x000bb80001147983 */ /* 0x000ea20000100a00 */
[----:B-1----:R-:W-:-:S03]  /*13e30*/  IMAD.WIDE R8, R18, 0x2, R12 ;  /* 0x0000000212087825 */ /* 0x002fc600078e020c */
[----:B------:R-:W-:Y:S04]  /*13e40*/  STL [R1+0x24], R28 ;  /* 0x0000241c01007387 */ /* 0x000fe80000100800 */
[----:B------:R-:W-:Y:S04]  /*13e50*/  STL [R1+0xc], R27 ;  /* 0x00000c1b01007387 */ /* 0x000fe80000100800 */
[----:B------:R-:W-:Y:S04]  /*13e60*/  STL [R1+0x52f4], R4 ;  /* 0x0052f40401007387 */ /* 0x000fe80000100800 */
[----:B----4-:R1:W-:Y:S04]  /*13e70*/  STL [R1+0x52f8], R5 ;  /* 0x0052f80501007387 */ /* 0x0103e80000100800 */
[----:B------:R-:W4:Y:S04]  /*13e80*/  LDL.64 R12, [R1+0xbb0] ;  /* 0x000bb000010c7983 */ /* 0x000f280000100a00 */
[----:B0-----:R-:W4:Y:S04]  /*13e90*/  LDL.64 R2, [R1+0xb30] ;  /* 0x000b300001027983 */ /* 0x001f280000100a00 */
[----:B-1----:R-:W4:Y:S01]  /*13ea0*/  LDL.64 R4, [R1+0xb70] ;  /* 0x000b700001047983 */ /* 0x002f220000100a00 */
[----:B------:R-:W-:-:S04]  /*13eb0*/  IMAD.WIDE R10, R18, 0x2, R10 ;  /* 0x00000002120a7825 */ /* 0x000fc800078e020a */
[C---:B------:R-:W-:Y:S01]  /*13ec0*/  IMAD.WIDE R6, R18.reuse, 0x2, R22 ;  /* 0x0000000212067825 */ /* 0x040fe200078e0216 */
[----:B------:R-:W-:Y:S04]  /*13ed0*/  STL [R1+0x20], R26 ;  /* 0x0000201a01007387 */ /* 0x000fe80000100800 */
[----:B------:R0:W-:Y:S04]  /*13ee0*/  STL [R1+0x18], R19 ;  /* 0x0000181301007387 */ /* 0x0001e80000100800 */
[----:B------:R3:W4:Y:S04]  /*13ef0*/  LDG.E.U16 R22, [R8.64] ;  /* 0x0000000608167981 */ /* 0x000728000c1e1500 */
[----:B------:R1:W4:Y:S04]  /*13f00*/  LDG.E.U16 R23, [R10.64] ;  /* 0x000000060a177981 */ /* 0x000328000c1e1500 */
[----:B0-----:R2:W4:Y:S01]  /*13f10*/  LDG.E.U16 R19, [R6.64] ;  /* 0x0000000606137981 */ /* 0x001522000c1e1500 */
[----:B---3--:R-:W-:-:S03]  /*13f20*/  IMAD.WIDE R8, R18, 0x2, R14 ;  /* 0x0000000212087825 */ /* 0x008fc600078e020e */
[----:B------:R-:W3:Y:S01]  /*13f30*/  LDL.64 R14, [R1+0xc20] ;  /* 0x000c2000010e7983 */ /* 0x000ee20000100a00 */
[----:B--2---:R-:W-:-:S04]  /*13f40*/  IMAD.WIDE R6, R18, 0x2, R16 ;  /* 0x0000000212067825 */ /* 0x004fc800078e0210 */
[C---:B-1----:R-:W-:Y:S02]  /*13f50*/  IMAD.WIDE R10, R18.reuse, 0x2, R20 ;  /* 0x00000002120a7825 */ /* 0x042fe400078e0214 */
[----:B------:R0:W2:Y:S04]  /*13f60*/  LDG.E.U16 R6, [R6.64] ;  /* 0x0000000606067981 */ /* 0x0000a8000c1e1500 */
[----:B------:R1:W-:Y:S04]  /*13f70*/  STL [R1+0x8], R0 ;  /* 0x0000080001007387 */ /* 0x0003e80000100800 */
[----:B------:R-:W2:Y:S04]  /*13f80*/  LDL.64 R20, [R1+0xbe8] ;  /* 0x000be80001147983 */ /* 0x000ea80000100a00 */
[----:B0-----:R0:W2:Y:S04]  /*13f90*/  LDG.E.U16 R7, [R8.64] ;  /* 0x0000000608077981 */ /* 0x0010a8000c1e1500 */
[----:B-1----:R1:W2:Y:S04]  /*13fa0*/  LDG.E.U16 R0, [R10.64] ;  /* 0x000000060a007981 */ /* 0x0022a8000c1e1500 */
[----:B------:R-:W2:Y:S01]  /*13fb0*/  LDL.64 R16, [R1+0xbe0] ;  /* 0x000be00001107983 */ /* 0x000ea20000100a00 */
[----:B----4-:R-:W-:-:S04]  /*13fc0*/  IMAD.WIDE R12, R18, 0x2, R12 ;  /* 0x00000002120c7825 */ /* 0x010fc800078e020c */
[C---:B-1----:R-:W-:Y:S01]  /*13fd0*/  IMAD.WIDE R10, R18.reuse, 0x2, R2 ;  /* 0x00000002120a7825 */ /* 0x042fe200078e0202 */
[----:B------:R1:W4:Y:S03]  /*13fe0*/  LDG.E.U16 R29, [R12.64] ;  /* 0x000000060c1d7981 */ /* 0x000326000c1e1500 */
[----:B0-----:R-:W-:-:S06]  /*13ff0*/  IMAD.WIDE R8, R18, 0x2, R4 ;  /* 0x0000000212087825 */ /* 0x001fcc00078e0204 */
[----:B------:R0:W4:Y:S04]  /*14000*/  LDG.E.U16 R8, [R8.64] ;  /* 0x0000000608087981 */ /* 0x000128000c1e1500 */
[----:B0-----:R0:W4:Y:S01]  /*14010*/  LDG.E.U16 R9, [R10.64] ;  /* 0x000000060a097981 */ /* 0x001122000c1e1500 */
[----:B---3--:R-:W-:-:S05]  /*14020*/  IMAD.WIDE R14, R18, 0x2, R14 ;  /* 0x00000002120e7825 */ /* 0x008fca00078e020e */
[----:B------:R3:W3:Y:S04]  /*14030*/  LDG.E.U16 R27, [R14.64] ;  /* 0x000000060e1b7981 */ /* 0x0006e8000c1e1500 */
[----:B--2---:R-:W-:Y:S04]  /*14040*/  STL [R1+0x52fc], R6 ;  /* 0x0052fc0601007387 */ /* 0x004fe80000100800 */
[----:B------:R2:W-:Y:S04]  /*14050*/  STL [R1+0x5300], R7 ;  /* 0x0053000701007387 */ /* 0x0005e80000100800 */
[----:B------:R-:W3:Y:S04]  /*14060*/  LDL.64 R2, [R1+0xb68] ;  /* 0x000b680001027983 */ /* 0x000ee80000100a00 */
[----:B------:R-:W3:Y:S04]  /*14070*/  LDL.64 R4, [R1+0xb28] ;  /* 0x000b280001047983 */ /* 0x000ee80000100a00 */
[----:B--2---:R-:W3:Y:S04]  /*14080*/  LDL.64 R6, [R1+0xba8] ;  /* 0x000ba80001067983 */ /* 0x004ee80000100a00 */
[----:B------:R0:W-:Y:S01]  /*14090*/  STL [R1+0x4], R24 ;  /* 0x0000041801007387 */ /* 0x0001e20000100800 */
[----:B-1----:R-:W-:-:S04]  /*140a0*/  IMAD.WIDE R12, R18, 0x2, R20 ;  /* 0x00000002120c7825 */ /* 0x002fc800078e0214 */
[C---:B0-----:R-:W-:Y:S01]  /*140b0*/  IMAD.WIDE R10, R18.reuse, 0x2, R16 ;  /* 0x00000002120a7825 */ /* 0x041fe200078e0210 */
[----:B------:R0:W3:Y:S04]  /*140c0*/  LDG.E.U16 R24, [R12.64] ;  /* 0x000000060c187981 */ /* 0x0000e8000c1e1500 */
[----:B----4-:R1:W-:Y:S04]  /*140d0*/  STL [R1+0x52d8], R29 ;  /* 0x0052d81d01007387 */ /* 0x0103e80000100800 */
[----:B------:R-:W-:Y:S04]  /*140e0*/  STL [R1+0x52dc], R8 ;  /* 0x0052dc0801007387 */ /* 0x000fe80000100800 */
[----:B------:R4:W-:Y:S04]  /*140f0*/  STL [R1+0x52e0], R9 ;  /* 0x0052e00901007387 */ /* 0x0009e80000100800 */
[----:B-1----:R-:W2:Y:S04]  /*14100*/  LDL.64 R28, [R1+0xba0] ;  /* 0x000ba000011c7983 */ /* 0x002ea80000100a00 */
[----:B------:R-:W2:Y:S04]  /*14110*/  LDL.64 R16, [R1+0xb60] ;  /* 0x000b600001107983 */ /* 0x000ea80000100a00 */
[----:B------:R-:W-:Y:S04]  /*14120*/  STL [R1+0x1c], R23 ;  /* 0x00001c1701007387 */ /* 0x000fe80000100800 */
[----:B----4-:R-:W4:Y:S04]  /*14130*/  LDL.64 R8, [R1+0xb20] ;  /* 0x000b200001087983 */ /* 0x010f280000100a00 */
[----:B------:R1:W-:Y:S04]  /*14140*/  STL [R1+0x14], R22 ;  /* 0x0000141601007387 */ /* 0x0003e80000100800 */
[----:B-1----:R3:W4:Y:S02]  /*14150*/  LDG.E.U16 R22, [R10.64] ;  /* 0x000000060a167981 */ /* 0x002724000c1e1500 */
[----:B---3--:R-:W-:-:S04]  /*14160*/  IMAD.WIDE R10, R18, 0x2, R2 ;  /* 0x00000002120a7825 */ /* 0x008fc800078e0202 */
[C---:B0-----:R-:W-:Y:S02]  /*14170*/  IMAD.WIDE R12, R18.reuse, 0x2, R4 ;  /* 0x00000002120c7825 */ /* 0x041fe400078e0204 */
[----:B------:R0:W3:Y:S02]  /*14180*/  LDG.E.U16 R10, [R10.64] ;  /* 0x000000060a0a7981 */ /* 0x0000e4000c1e1500 */
[C---:B------:R-:W-:Y:S02]  /*14190*/  IMAD.WIDE R14, R18.reuse, 0x2, R6 ;  /* 0x00000002120e7825 */ /* 0x040fe400078e0206 */
[----:B------:R1:W-:Y:S04]  /*141a0*/  STL [R1+0x10], R19 ;  /* 0x0000101301007387 */ /* 0x0003e80000100800 */
[----:B------:R1:W3:Y:S04]  /*141b0*/  LDG.E.U16 R20, [R14.64] ;  /* 0x000000060e147981 */ /* 0x0002e8000c1e1500 */
[----:B0-----:R2:W3:Y:S04]  /*141c0*/  LDG.E.U16 R11, [R12.64] ;  /* 0x000000060c0b7981 */ /* 0x0014e8000c1e1500 */
[----:B------:R-:W-:Y:S04]  /*141d0*/  STL [R1+0x52c0], R27 ;  /* 0x0052c01b01007387 */ /* 0x000fe80000100800 */
[----:B------:R-:W-:Y:S01]  /*141e0*/  STL [R1+0x52e4], R24 ;  /* 0x0052e41801007387 */ /* 0x000fe20000100800 */
[----:B--2---:R-:W-:-:S04]  /*141f0*/  IMAD.WIDE R12, R18, 0x2, R28 ;  /* 0x00000002120c7825 */ /* 0x004fc800078e021c */
[C---:B-1----:R-:W-:Y:S01]  /*14200*/  IMAD.WIDE R14, R18.reuse, 0x2, R16 ;  /* 0x00000002120e7825 */ /* 0x042fe200078e0210 */
[----:B------:R-:W2:Y:S04]  /*14210*/  LDG.E.U16 R19, [R12.64] ;  /* 0x000000060c137981 */ /* 0x000ea8000c1e1500 */
[----:B------:R-:W2:Y:S01]  /*14220*/  LDG.E.U16 R21, [R14.64] ;  /* 0x000000060e157981 */ /* 0x000ea2000c1e1500 */
[----:B----4-:R-:W-:-:S05]  /*14230*/  IMAD.WIDE R16, R18, 0x2, R8 ;  /* 0x0000000212107825 */ /* 0x010fca00078e0208 */
[----:B------:R-:W4:Y:S04]  /*14240*/  LDG.E.U16 R23, [R16.64] ;  /* 0x0000000610177981 */ /* 0x000f28000c1e1500 */
[----:B------:R-:W-:Y:S04]  /*14250*/  STL [R1+0x52c4], R22 ;  /* 0x0052c41601007387 */ /* 0x000fe80000100800 */
[----:B------:R-:W-:Y:S04]  /*14260*/  STL [R1], R0 ;  /* 0x0000000001007387 */ /* 0x000fe80000100800 */
[----:B------:R-:W4:Y:S04]  /*14270*/  LDL.64 R2, [R1+0xc58] ;  /* 0x000c580001027983 */ /* 0x000f280000100a00 */
[----:B------:R-:W4:Y:S04]  /*14280*/  LDL.64 R6, [R1+0xc18] ;  /* 0x000c180001067983 */ /* 0x000f280000100a00 */
[----:B------:R-:W4:Y:S04]  /*14290*/  LDL.64 R4, [R1+0xbd8] ;  /* 0x000bd80001047983 */ /* 0x000f280000100a00 */
[----:B---3--:R-:W-:Y:S04]  /*142a0*/  STL [R1+0x52e8], R20 ;  /* 0x0052e81401007387 */ /* 0x008fe80000100800 */
[----:B------:R-:W-:Y:S04]  /*142b0*/  STL [R1+0x52ec], R10 ;  /* 0x0052ec0a01007387 */ /* 0x000fe80000100800 */
[----:B------:R-:W-:Y:S04]  /*142c0*/  STL [R1+0x52f0], R11 ;  /* 0x0052f00b01007387 */ /* 0x000fe80000100800 */
[----:B--2---:R-:W-:Y:S04]  /*142d0*/  STL [R1+0x52c8], R19 ;  /* 0x0052c81301007387 */ /* 0x004fe80000100800 */
[----:B------:R0:W-:Y:S04]  /*142e0*/  STL [R1+0x52cc], R21 ;  /* 0x0052cc1501007387 */ /* 0x0001e80000100800 */
[----:B0-----:R-:W2:Y:S04]  /*142f0*/  LDL.64 R20, [R1+0xb98] ;  /* 0x000b980001147983 */ /* 0x001ea80000100a00 */
[----:B----4-:R-:W-:Y:S04]  /*14300*/  STL [R1+0x52d0], R23 ;  /* 0x0052d01701007387 */ /* 0x010fe80000100800 */
[----:B------:R-:W3:Y:S01]  /*14310*/  LDL.64 R8, [R1+0xb58] ;  /* 0x000b580001087983 */ /* 0x000ee20000100a00 */
[----:B------:R-:W-:-:S03]  /*14320*/  IMAD.WIDE R12, R18, 0x2, R2 ;  /* 0x00000002120c7825 */ /* 0x000fc600078e0202 */
[----:B------:R-:W4:Y:S04]  /*14330*/  LDL.64 R2, [R1+0xb10] ;  /* 0x000b100001027983 */ /* 0x000f280000100a00 */
[----:B------:R-:W2:Y:S04]  /*14340*/  LDL.LU R27, [R1+0x174] ;  /* 0x00017400011b7983 */ /* 0x000ea80000300800 */
[----:B------:R0:W3:Y:S01]  /*14350*/  LDG.E.U16 R25, [R12.64] ;  /* 0x000000060c197981 */ /* 0x0000e2000c1e1500 */
[----:B------:R-:W-:-:S04]  /*14360*/  IMAD.WIDE R14, R18, 0x2, R6 ;  /* 0x00000002120e7825 */ /* 0x000fc800078e0206 */
[C---:B------:R-:W-:Y:S01]  /*14370*/  IMAD.WIDE R16, R18.reuse, 0x2, R4 ;  /* 0x0000000212107825 */ /* 0x040fe200078e0204 */
[----:B------:R-:W1:Y:S04]  /*14380*/  S2R R10, SR_TID.X ;  /* 0x00000000000a7919 */ /* 0x000e680000002100 */
[----:B------:R3:W3:Y:S04]  /*14390*/  LDG.E.U16 R26, [R14.64] ;  /* 0x000000060e1a7981 */ /* 0x0006e8000c1e1500 */
[----:B------:R4:W4:Y:S04]  /*143a0*/  LDG.E.U16 R28, [R16.64] ;  /* 0x00000006101c7981 */ /* 0x000928000c1e1500 */
[----:B--2---:R2:W-:Y:S04]  /*143b0*/  STL [R1+0x5314], R27 ;  /* 0x0053141b01007387 */ /* 0x0045e80000100800 */
[----:B--2---:R-:W2:Y:S01]  /*143c0*/  LDL.LU R27, [R1+0x194] ;  /* 0x00019400011b7983 */ /* 0x004ea20000300800 */
[----:B0-----:R-:W-:-:S03]  /*143d0*/  IMAD.WIDE R12, R18, 0x2, R20 ;  /* 0x00000002120c7825 */ /* 0x001fc600078e0214 */
[----:B------:R-:W2:Y:S01]  /*143e0*/  LDL.LU R6, [R1+0x154] ;  /* 0x0001540001067983 */ /* 0x000ea20000300800 */
[----:B---3--:R-:W-:-:S03]  /*143f0*/  IMAD.WIDE R14, R18, 0x2, R8 ;  /* 0x00000002120e7825 */ /* 0x008fc600078e0208 */
[----:B------:R0:W3:Y:S01]  /*14400*/  LDG.E.U16 R12, [R12.64] ;  /* 0x000000060c0c7981 */ /* 0x0000e2000c1e1500 */
[----:B----4-:R-:W-:-:S03]  /*14410*/  IMAD.WIDE R16, R18, 0x2, R2 ;  /* 0x0000000212107825 */ /* 0x010fc600078e0202 */
[----:B------:R4:W3:Y:S04]  /*14420*/  LDG.E.U16 R14, [R14.64] ;  /* 0x000000060e0e7981 */ /* 0x0008e8000c1e1500 */
[----:B------:R-:W3:Y:S04]  /*14430*/  LDL.LU R5, [R1+0x134] ;  /* 0x0001340001057983 */ /* 0x000ee80000300800 */
[----:B0-----:R0:W3:Y:S04]  /*14440*/  LDG.E.U16 R13, [R16.64] ;  /* 0x00000006100d7981 */ /* 0x0010e8000c1e1500 */
[----:B------:R-:W3:Y:S04]  /*14450*/  LDL.LU R4, [R1+0x114] ;  /* 0x0001140001047983 */ /* 0x000ee80000300800 */
[----:B------:R0:W-:Y:S04]  /*14460*/  STL [R1+0x52d4], R25 ;  /* 0x0052d41901007387 */ /* 0x0001e80000100800 */
[----:B------:R-:W3:Y:S04]  /*14470*/  LDL.LU R3, [R1+0xf4] ;  /* 0x0000f40001037983 */ /* 0x000ee80000300800 */
[----:B------:R-:W3:Y:S04]  /*14480*/  LDL.LU R2, [R1+0xd4] ;  /* 0x0000d40001027983 */ /* 0x000ee80000300800 */
[----:B------:R-:W3:Y:S01]  /*14490*/  LDL.LU R0, [R1+0xb4] ;  /* 0x0000b40001007983 */ /* 0x000ee20000300800 */
[----:B-1----:R-:W-:-:S03]  /*144a0*/  LOP3.LUT R20, R10, 0x1ff, RZ, 0xc0, !PT ;  /* 0x000001ff0a147812 */ /* 0x002fc600078ec0ff */
[----:B------:R-:W3:Y:S04]  /*144b0*/  LDL.LU R18, [R1+0x94] ;  /* 0x0000940001127983 */ /* 0x000ee80000300800 */
[----:B------:R-:W3:Y:S04]  /*144c0*/  LDL.LU R21, [R1+0x74] ;  /* 0x0000740001157983 */ /* 0x000ee80000300800 */
[----:B------:R-:W3:Y:S04]  /*144d0*/  LDL.LU R11, [R1+0x54] ;  /* 0x00005400010b7983 */ /* 0x000ee80000300800 */
[----:B------:R-:W3:Y:S04]  /*144e0*/  LDL.LU R23, [R1+0x190] ;  /* 0x0001900001177983 */ /* 0x000ee80000300800 */
[----:B------:R-:W3:Y:S01]  /*144f0*/  LDL.LU R19, [R1+0x170] ;  /* 0x0001700001137983 */ /* 0x000ee20000300800 */
[----:B0-----:R-:W-:-:S03]  /*14500*/  IMAD.SHL.U32 R25, R20, 0x2, RZ ;  /* 0x0000000214197824 */ /* 0x001fc600078e00ff */
[----:B------:R-:W-:Y:S06]  /*14510*/  BAR.SYNC.DEFER_BLOCKING 0x0 ;  /* 0x0000000000007b1d */ /* 0x000fec0000010000 */
[----:B------:R-:W3:Y:S04]  /*14520*/  LDL.LU R22, [R1+0x150] ;  /* 0x0001500001167983 */ /* 0x000ee80000300800 */
[----:B------:R-:W3:Y:S04]  /*14530*/  LDL.LU R24, [R1+0x130] ;  /* 0x0001300001187983 */ /* 0x000ee80000300800 */
[----:B------:R-:W3:Y:S04]  /*14540*/  LDL.LU R9, [R1+0x110] ;  /* 0x0001100001097983 */ /* 0x000ee80000300800 */
[----:B------:R-:W3:Y:S04]  /*14550*/  LDL.LU R8, [R1+0xf0] ;  /* 0x0000f00001087983 */ /* 0x000ee80000300800 */
[----:B------:R-:W3:Y:S04]  /*14560*/  LDL.LU R29, [R1+0xd0] ;  /* 0x0000d000011d7983 */ /* 0x000ee80000300800 */
[----:B------:R-:W3:Y:S04]  /*14570*/  LDL.LU R7, [R1+0xb0] ;  /* 0x0000b00001077983 */ /* 0x000ee80000300800 */
[----:B----4-:R-:W4:Y:S04]  /*14580*/  LDL.LU R15, [R1+0xc] ;  /* 0x00000c00010f7983 */ /* 0x010f280000300800 */
[----:B------:R-:W3:Y:S04]  /*14590*/  LDL.LU R16, [R1+0x38] ;  /* 0x0000380001107983 */ /* 0x000ee80000300800 */
[----:B------:R-:W3:Y:S04]  /*145a0*/  LDL.LU R17, [R1+0x24] ;  /* 0x0000240001117983 */ /* 0x000ee80000300800 */
[----:B--2---:R0:W-:Y:S04]  /*145b0*/  STS.U16 [R25+0x40000], R27 ;  /* 0x0400001b19007388 */ /* 0x0041e80000000400 */
[----:B0-----:R-:W2:Y:S01]  /*145c0*/  LDL.LU R27, [R1+0x5314] ;  /* 0x00531400011b7983 */ /* 0x001ea20000300800 */
[----:B------:R-:W-:-:S03]  /*145d0*/  LOP3.LUT R10, R10, 0x1ff, RZ, 0xc0, !PT ;  /* 0x000001ff0a0a7812 */ /* 0x000fc600078ec0ff */
[----:B--2---:R0:W-:Y:S04]  /*145e0*/  STS.U16 [R25+0x42000], R27 ;  /* 0x0420001b19007388 */ /* 0x0041e80000000400 */
[----:B------:R1:W-:Y:S04]  /*145f0*/  STS.U16 [R25+0x44000], R6 ;  /* 0x0440000619007388 */ /* 0x0003e80000000400 */
[----:B---3--:R2:W-:Y:S04]  /*14600*/  STS.U16 [R25+0x46000], R5 ;  /* 0x0460000519007388 */ /* 0x0085e80000000400 */
[----:B0-----:R-:W3:Y:S04]  /*14610*/  LDL.LU R27, [R1+0x90] ;  /* 0x00009000011b7983 */ /* 0x001ee80000300800 */
[----:B-1----:R-:W3:Y:S04]  /*14620*/  LDL.LU R6, [R1+0x70] ;  /* 0x0000700001067983 */ /* 0x002ee80000300800 */
[----:B------:R0:W-:Y:S04]  /*14630*/  STS.U16 [R25+0x48000], R4 ;  /* 0x0480000419007388 */ /* 0x0001e80000000400 */
[----:B--2---:R-:W2:Y:S04]  /*14640*/  LDL.LU R5, [R1+0x50] ;  /* 0x0000500001057983 */ /* 0x004ea80000300800 */
        /* <DEDUP_REMOVED lines=8> */
[----:B0-----:R-:W2:Y:S01]  /*146d0*/  LDL.LU R18, [R1+0x5304] ;  /* 0x0053040001127983 */ /* 0x001ea20000300800 */
[----:B------:R-:W-:-:S03]  /*146e0*/  SHF.L.U32 R10, R10, 0x1, RZ ;  /* 0x000000010a0a7819 */ /* 0x000fc600000006ff */
[----:B------:R0:W-:Y:S01]  /*146f0*/  STS.U16 [R25+0x52000], R21 ;  /* 0x0520001519007388 */ /* 0x0001e20000000400 */
[----:B------:R-:W-:-:S03]  /*14700*/  LOP3.LUT R10, R10, 0x10, RZ, 0x3c, !PT ;  /* 0x000000100a0a7812 */ /* 0x000fc600078e3cff */
[----:B------:R1:W-:Y:S04]  /*14710*/  STS.U16 [R25+0x54000], R11 ;  /* 0x0540000b19007388 */ /* 0x0003e80000000400 */
[----:B------:R-:W-:Y:S04]  /*14720*/  STS.U16 [R25+0x56000], R16 ;  /* 0x0560001019007388 */ /* 0x000fe80000000400 */
[----:B0-----:R-:W3:Y:S04]  /*14730*/  LDL.LU R21, [R1+0x20] ;  /* 0x0000200001157983 */ /* 0x001ee80000300800 */
[----:B------:R-:W-:Y:S04]  /*14740*/  STS.U16 [R25+0x58000], R17 ;  /* 0x0580001119007388 */ /* 0x000fe80000000400 */
[----:B-1----:R-:W3:Y:S04]  /*14750*/  LDL.LU R11, [R1+0x8] ;  /* 0x00000800010b7983 */ /* 0x002ee80000300800 */
[----:B----4-:R-:W-:Y:S04]  /*14760*/  STS.U16 [R25+0x5a000], R15 ;  /* 0x05a0000f19007388 */ /* 0x010fe80000000400 */
[----:B--2---:R-:W-:Y:S04]  /*14770*/  STS.U16 [R25+0x5c000], R18 ;  /* 0x05c0001219007388 */ /* 0x004fe80000000400 */
        /* <DEDUP_REMOVED lines=9> */
[----:B---3--:R-:W-:Y:S04]  /*14810*/  STS.U16 [R10+0x50400], R27 ;  /* 0x0504001b0a007388 */ /* 0x008fe80000000400 */
[----:B0-----:R-:W2:Y:S04]  /*14820*/  LDL.LU R7, [R1+0x18c] ;  /* 0x00018c0001077983 */ /* 0x001ea80000300800 */
[----:B------:R-:W3:Y:S04]  /*14830*/  LDL.LU R24, [R1+0x16c] ;  /* 0x00016c0001187983 */ /* 0x000ee80000300800 */
[----:B------:R-:W4:Y:S04]  /*14840*/  LDL.LU R9, [R1+0x14c] ;  /* 0x00014c0001097983 */ /* 0x000f280000300800 */
[----:B------:R-:W4:Y:S04]  /*14850*/  LDL.LU R8, [R1+0x12c] ;  /* 0x00012c0001087983 */ /* 0x000f280000300800 */
[----:B------:R-:W4:Y:S04]  /*14860*/  LDL.LU R29, [R1+0x10c] ;  /* 0x00010c00011d7983 */ /* 0x000f280000300800 */
[----:B------:R0:W-:Y:S04]  /*14870*/  STS.U16 [R10+0x52400], R6 ;  /* 0x052400060a007388 */ /* 0x0001e80000000400 */
[----:B------:R1:W-:Y:S04]  /*14880*/  STS.U16 [R10+0x54400], R5 ;  /* 0x054400050a007388 */ /* 0x0003e80000000400 */
[----:B------:R1:W-:Y:S04]  /*14890*/  STS.U16 [R10+0x56400], R4 ;  /* 0x056400040a007388 */ /* 0x0003e80000000400 */
[----:B0-----:R-:W4:Y:S04]  /*148a0*/  LDL.LU R6, [R1+0xec] ;  /* 0x0000ec0001067983 */ /* 0x001f280000300800 */
[----:B-1----:R-:W4:Y:S04]  /*148b0*/  LDL.LU R5, [R1+0xcc] ;  /* 0x0000cc0001057983 */ /* 0x002f280000300800 */
[----:B------:R-:W4:Y:S04]  /*148c0*/  LDL.LU R4, [R1+0xac] ;  /* 0x0000ac0001047983 */ /* 0x000f280000300800 */
[----:B------:R-:W4:Y:S04]  /*148d0*/  LDL.LU R19, [R1+0x8c] ;  /* 0x00008c0001137983 */ /* 0x000f280000300800 */
[----:B------:R-:W-:Y:S04]  /*148e0*/  STS.U16 [R10+0x58400], R21 ;  /* 0x058400150a007388 */ /* 0x000fe80000000400 */
[----:B------:R-:W4:Y:S04]  /*148f0*/  LDL.LU R22, [R1+0x6c] ;  /* 0x00006c0001167983 */ /* 0x000f280000300800 */
[----:B------:R0:W-:Y:S04]  /*14900*/  STS.U16 [R10+0x5a400], R11 ;  /* 0x05a4000b0a007388 */ /* 0x0001e80000000400 */
[----:B------:R-:W4:Y:S04]  /*14910*/  LDL.LU R27, [R1+0x4c] ;  /* 0x00004c00011b7983 */ /* 0x000f280000300800 */
[----:B------:R-:W4:Y:S01]  /*14920*/  LDL.LU R18, [R1+0x4] ;  /* 0x0000040001127983 */ /* 0x000f220000300800 */
[----:B0-----:R-:W-:-:S03]  /*14930*/  IMAD.SHL.U32 R11, R20, 0x2, RZ ;  /* 0x00000002140b7824 */ /* 0x001fc600078e00ff */
[----:B------:R0:W-:Y:S04]  /*14940*/  STS.U16 [R10+0x5c400], R2 ;  /* 0x05c400020a007388 */ /* 0x0001e80000000400 */
[----:B------:R1:W-:Y:S01]  /*14950*/  STS.U16 [R10+0x5e400], R3 ;  /* 0x05e400030a007388 */ /* 0x0003e20000000400 */
[----:B------:R-:W-:-:S03]  /*14960*/  LOP3.LUT R0, R11, 0x20, RZ, 0x3c, !PT ;  /* 0x000000200b007812 */ /* 0x000fc600078e3cff */
[----:B0-----:R-:W4:Y:S04]  /*14970*/  LDL.LU R2, [R1+0x18] ;  /* 0x0000180001027983 */ /* 0x001f280000300800 */
[----:B-1----:R-:W4:Y:S04]  /*14980*/  LDL.LU R3, [R1+0x30] ;  /* 0x0000300001037983 */ /* 0x002f280000300800 */
[----:B------:R-:W4:Y:S04]  /*14990*/  LDL.LU R16, [R1+0x188] ;  /* 0x0001880001107983 */ /* 0x000f280000300800 */
[----:B------:R-:W4:Y:S04]  /*149a0*/  LDL.LU R17, [R1+0x168] ;  /* 0x0001680001117983 */ /* 0x000f280000300800 */
[----:B------:R-:W4:Y:S04]  /*149b0*/  LDL.LU R15, [R1+0x148] ;  /* 0x00014800010f7983 */ /* 0x000f280000300800 */
[----:B------:R-:W4:Y:S04]  /*149c0*/  LDL.LU R23, [R1+0x128] ;  /* 0x0001280001177983 */ /* 0x000f280000300800 */
[----:B------:R-:W4:Y:S04]  /*149d0*/  LDL.LU R21, [R1+0x108] ;  /* 0x0001080001157983 */ /* 0x000f280000300800 */
[----:B------:R-:W4:Y:S04]  /*149e0*/  LDL.LU R10, [R1+0xe8] ;  /* 0x0000e800010a7983 */ /* 0x000f280000300800 */
[----:B------:R-:W4:Y:S04]  /*149f0*/  LDL.LU R20, [R1+0xc8] ;  /* 0x0000c80001147983 */ /* 0x000f280000300800 */
[----:B--2---:R0:W-:Y:S04]  /*14a00*/  STS.U16 [R0+0x40800], R7 ;  /* 0x0408000700007388 */ /* 0x0041e80000000400 */
[----:B---3--:R1:W-:Y:S04]  /*14a10*/  STS.U16 [R0+0x42800], R24 ;  /* 0x0428001800007388 */ /* 0x0083e80000000400 */
[----:B----4-:R2:W-:Y:S04]  /*14a20*/  STS.U16 [R0+0x44800], R9 ;  /* 0x0448000900007388 */ /* 0x0105e80000000400 */
[----:B0-----:R-:W3:Y:S04]  /*14a30*/  LDL.LU R7, [R1+0x5300] ;  /* 0x0053000001077983 */ /* 0x001ee80000300800 */
[----:B-1----:R-:W4:Y:S04]  /*14a40*/  LDL.LU R24, [R1+0xa8] ;  /* 0x0000a80001187983 */ /* 0x002f280000300800 */
        /* <DEDUP_REMOVED lines=11> */
[----:B------:R-:W-:-:S03]  /*14b00*/  LOP3.LUT R11, R11, 0x30, RZ, 0x3c, !PT ;  /* 0x000000300b0b7812 */ /* 0x000fc600078e3cff */
[----:B------:R0:W-:Y:S04]  /*14b10*/  STS.U16 [R0+0x50800], R19 ;  /* 0x0508001300007388 */ /* 0x0001e80000000400 */
[----:B------:R1:W-:Y:S04]  /*14b20*/  STS.U16 [R0+0x52800], R22 ;  /* 0x0528001600007388 */ /* 0x0003e80000000400 */
[----:B------:R1:W-:Y:S04]  /*14b30*/  STS.U16 [R0+0x54800], R27 ;  /* 0x0548001b00007388 */ /* 0x0003e80000000400 */
[----:B0-----:R-:W3:Y:S04]  /*14b40*/  LDL.LU R19, [R1+0x2c] ;  /* 0x00002c0001137983 */ /* 0x001ee80000300800 */
[----:B------:R-:W-:Y:S04]  /*14b50*/  STS.U16 [R0+0x56800], R3 ;  /* 0x0568000300007388 */ /* 0x000fe80000000400 */
[----:B------:R-:W-:Y:S04]  /*14b60*/  STS.U16 [R0+0x58800], R2 ;  /* 0x0588000200007388 */ /* 0x000fe80000000400 */
[----:B------:R-:W-:Y:S04]  /*14b70*/  STS.U16 [R0+0x5a800], R18 ;  /* 0x05a8001200007388 */ /* 0x000fe80000000400 */
[----:B-1----:R-:W3:Y:S04]  /*14b80*/  LDL.LU R22, [R1+0x14] ;  /* 0x0000140001167983 */ /* 0x002ee80000300800 */
[----:B------:R-:W3:Y:S04]  /*14b90*/  LDL.LU R27, [R1] ;  /* 0x00000000011b7983 */ /* 0x000ee80000300800 */
[----:B--2---:R-:W-:Y:S04]  /*14ba0*/  STS.U16 [R0+0x5c800], R4 ;  /* 0x05c8000400007388 */ /* 0x004fe80000000400 */
        /* <DEDUP_REMOVED lines=8> */
[----:B0-----:R-:W2:Y:S04]  /*14c30*/  LDL.LU R10, [R1+0x184] ;  /* 0x00018400010a7983 */ /* 0x001ea80000300800 */
[----:B------:R-:W2:Y:S04]  /*14c40*/  LDL.LU R18, [R1+0x164] ;  /* 0x0001640001127983 */ /* 0x000ea80000300800 */
[----:B------:R-:W2:Y:S04]  /*14c50*/  LDL.LU R16, [R1+0x144] ;  /* 0x0001440001107983 */ /* 0x000ea80000300800 */
[----:B------:R-:W2:Y:S04]  /*14c60*/  LDL.LU R17, [R1+0x124] ;  /* 0x0001240001117983 */ /* 0x000ea80000300800 */
[----:B------:R-:W2:Y:S04]  /*14c70*/  LDL.LU R15, [R1+0x104] ;  /* 0x00010400010f7983 */ /* 0x000ea80000300800 */
[----:B----4-:R0:W-:Y:S04]  /*14c80*/  STS.U16 [R11+0x4ec00], R24 ;  /* 0x04ec00180b007388 */ /* 0x0101e80000000400 */
[----:B-1----:R-:W4:Y:S04]  /*14c90*/  LDL.LU R20, [R1+0xe4] ;  /* 0x0000e40001147983 */ /* 0x002f280000300800 */
[----:B------:R1:W-:Y:S04]  /*14ca0*/  STS.U16 [R11+0x50c00], R9 ;  /* 0x050c00090b007388 */ /* 0x0003e80000000400 */
[----:B0-----:R-:W4:Y:S04]  /*14cb0*/  LDL.LU R24, [R1+0xc4] ;  /* 0x0000c40001187983 */ /* 0x001f280000300800 */
[----:B------:R0:W-:Y:S04]  /*14cc0*/  STS.U16 [R11+0x52c00], R8 ;  /* 0x052c00080b007388 */ /* 0x0001e80000000400 */
[----:B-1----:R-:W4:Y:S04]  /*14cd0*/  LDL.LU R9, [R1+0xa4] ;  /* 0x0000a40001097983 */ /* 0x002f280000300800 */
[----:B------:R1:W-:Y:S04]  /*14ce0*/  STS.U16 [R11+0x54c00], R29 ;  /* 0x054c001d0b007388 */ /* 0x0003e80000000400 */
[----:B0-----:R-:W4:Y:S04]  /*14cf0*/  LDL.LU R8, [R1+0x84] ;  /* 0x0000840001087983 */ /* 0x001f280000300800 */
[----:B-1----:R-:W4:Y:S04]  /*14d00*/  LDL.LU R29, [R1+0x64] ;  /* 0x00006400011d7983 */ /* 0x002f280000300800 */
[----:B------:R-:W4:Y:S04]  /*14d10*/  LDL.LU R5, [R1+0x10] ;  /* 0x0000100001057983 */ /* 0x000f280000300800 */
[----:B------:R-:W4:Y:S04]  /*14d20*/  LDL.LU R3, [R1+0x180] ;  /* 0x0001800001037983 */ /* 0x000f280000300800 */
[----:B------:R-:W4:Y:S01]  /*14d30*/  LDL.LU R2, [R1+0x160] ;  /* 0x0001600001027983 */ /* 0x000f220000300800 */
[----:B------:R-:W-:-:S03]  /*14d40*/  LOP3.LUT R4, R25, 0x40, RZ, 0x3c, !PT ;  /* 0x0000004019047812 */ /* 0x000fc600078e3cff */
[----:B------:R-:W4:Y:S04]  /*14d50*/  LDL.LU R0, [R1+0x140] ;  /* 0x0001400001007983 */ /* 0x000f280000300800 */
[----:B------:R-:W4:Y:S04]  /*14d60*/  LDL.LU R23, [R1+0x120] ;  /* 0x0001200001177983 */ /* 0x000f280000300800 */
[----:B---3--:R0:W-:Y:S04]  /*14d70*/  STS.U16 [R11+0x56c00], R19 ;  /* 0x056c00130b007388 */ /* 0x0081e80000000400 */
[----:B------:R-:W4:Y:S04]  /*14d80*/  LDL.LU R21, [R1+0x100] ;  /* 0x0001000001157983 */ /* 0x000f280000300800 */
[----:B------:R1:W-:Y:S04]  /*14d90*/  STS.U16 [R11+0x58c00], R22 ;  /* 0x058c00160b007388 */ /* 0x0003e80000000400 */
[----:B0-----:R-:W4:Y:S04]  /*14da0*/  LDL.LU R19, [R1+0xe0] ;  /* 0x0000e00001137983 */ /* 0x001f280000300800 */
[----:B------:R0:W-:Y:S04]  /*14db0*/  STS.U16 [R11+0x5ac00], R27 ;  /* 0x05ac001b0b007388 */ /* 0x0001e80000000400 */
[----:B-1----:R-:W4:Y:S04]  /*14dc0*/  LDL.LU R22, [R1+0xc0] ;  /* 0x0000c00001167983 */ /* 0x002f280000300800 */
[----:B------:R1:W-:Y:S04]  /*14dd0*/  STS.U16 [R11+0x5cc00], R6 ;  /* 0x05cc00060b007388 */ /* 0x0003e80000000400 */
[----:B0-----:R-:W4:Y:S04]  /*14de0*/  LDL.LU R27, [R1+0xa0] ;  /* 0x0000a000011b7983 */ /* 0x001f280000300800 */
[----:B------:R0:W-:Y:S04]  /*14df0*/  STS.U16 [R11+0x5ec00], R7 ;  /* 0x05ec00070b007388 */ /* 0x0001e80000000400 */
[----:B-1----:R-:W4:Y:S04]  /*14e00*/  LDL.LU R6, [R1+0x28] ;  /* 0x0000280001067983 */ /* 0x002f280000300800 */
[----:B0-----:R-:W4:Y:S04]  /*14e10*/  LDL.LU R11, [R1+0x52f0] ;  /* 0x0052f000010b7983 */ /* 0x001f280000300800 */
[----:B------:R-:W4:Y:S04]  /*14e20*/  LDL.LU R7, [R1+0x44] ;  /* 0x0000440001077983 */ /* 0x000f280000300800 */
[----:B--2---:R0:W-:Y:S04]  /*14e30*/  STS.U16 [R4+0x41000], R10 ;  /* 0x0410000a04007388 */ /* 0x0041e80000000400 */
[----:B------:R1:W-:Y:S04]  /*14e40*/  STS.U16 [R4+0x43000], R18 ;  /* 0x0430001204007388 */ /* 0x0003e80000000400 */
[----:B------:R2:W-:Y:S04]  /*14e50*/  STS.U16 [R4+0x45000], R16 ;  /* 0x0450001004007388 */ /* 0x0005e80000000400 */
[----:B0-----:R-:W3:Y:S04]  /*14e60*/  LDL.LU R10, [R1+0x52ec] ;  /* 0x0052ec00010a7983 */ /* 0x001ee80000300800 */
[----:B-1----:R-:W3:Y:S04]  /*14e70*/  LDL.LU R18, [R1+0x80] ;  /* 0x0000800001127983 */ /* 0x002ee80000300800 */
[----:B------:R0:W-:Y:S04]  /*14e80*/  STS.U16 [R4+0x47000], R17 ;  /* 0x0470001104007388 */ /* 0x0001e80000000400 */
[----:B--2---:R-:W2:Y:S04]  /*14e90*/  LDL.LU R16, [R1+0x60] ;  /* 0x0000600001107983 */ /* 0x004ea80000300800 */
[----:B------:R1:W-:Y:S04]  /*14ea0*/  STS.U16 [R4+0x49000], R15 ;  /* 0x0490000f04007388 */ /* 0x0003e80000000400 */
[----:B0-----:R-:W2:Y:S04]  /*14eb0*/  LDL.LU R17, [R1+0x40] ;  /* 0x0000400001117983 */ /* 0x001ea80000300800 */
[----:B----4-:R0:W-:Y:S04]  /*14ec0*/  STS.U16 [R4+0x4b000], R20 ;  /* 0x04b0001404007388 */ /* 0x0101e80000000400 */
        /* <DEDUP_REMOVED lines=11> */
[----:B------:R-:W-:Y:S04]  /*14f80*/  STS.U16 [R4+0x55000], R7 ;  /* 0x0550000704007388 */ /* 0x000fe80000000400 */
[----:B------:R-:W-:Y:S04]  /*14f90*/  STS.U16 [R4+0x57000], R6 ;  /* 0x0570000604007388 */ /* 0x000fe80000000400 */
[----:B------:R-:W-:Y:S04]  /*14fa0*/  STS.U16 [R4+0x59000], R5 ;  /* 0x0590000504007388 */ /* 0x000fe80000000400 */
[----:B--2---:R-:W-:Y:S04]  /*14fb0*/  STS.U16 [R4+0x5b000], R29 ;  /* 0x05b0001d04007388 */ /* 0x004fe80000000400 */
[----:B------:R-:W-:Y:S04]  /*14fc0*/  STS.U16 [R4+0x5d000], R8 ;  /* 0x05d0000804007388 */ /* 0x000fe80000000400 */
[----:B------:R-:W-:Y:S04]  /*14fd0*/  STS.U16 [R4+0x5f000], R9 ;  /* 0x05f0000904007388 */ /* 0x000fe80000000400 */
[----:B------:R-:W-:Y:S04]  /*14fe0*/  STS.U16 [R25+0x41400], R3 ;  /* 0x0414000319007388 */ /* 0x000fe80000000400 */
[----:B------:R-:W-:Y:S04]  /*14ff0*/  STS.U16 [R25+0x43400], R2 ;  /* 0x0434000219007388 */ /* 0x000fe80000000400 */
[----:B------:R-:W-:Y:S04]  /*15000*/  STS.U16 [R25+0x45400], R0 ;  /* 0x0454000019007388 */ /* 0x000fe80000000400 */
[----:B------:R0:W-:Y:S04]  /*15010*/  STS.U16 [R25+0x47400], R23 ;  /* 0x0474001719007388 */ /* 0x0001e80000000400 */
[----:B------:R1:W-:Y:S04]  /*15020*/  STS.U16 [R25+0x49400], R21 ;  /* 0x0494001519007388 */ /* 0x0003e80000000400 */
[----:B------:R2:W-:Y:S04]  /*15030*/  STS.U16 [R25+0x4b400], R19 ;  /* 0x04b4001319007388 */ /* 0x0005e80000000400 */
[----:B0-----:R-:W4:Y:S04]  /*15040*/  LDL.LU R23, [R1+0x17c] ;  /* 0x00017c0001177983 */ /* 0x001f280000300800 */
[----:B-1----:R-:W4:Y:S04]  /*15050*/  LDL.LU R21, [R1+0x15c] ;  /* 0x00015c0001157983 */ /* 0x002f280000300800 */
[----:B------:R0:W-:Y:S04]  /*15060*/  STS.U16 [R25+0x4d400], R22 ;  /* 0x04d4001619007388 */ /* 0x0001e80000000400 */
[----:B--2---:R-:W2:Y:S04]  /*15070*/  LDL.LU R19, [R1+0x13c] ;  /* 0x00013c0001137983 */ /* 0x004ea80000300800 */
[----:B------:R1:W-:Y:S04]  /*15080*/  STS.U16 [R25+0x4f400], R27 ;  /* 0x04f4001b19007388 */ /* 0x0003e80000000400 */
[----:B0-----:R-:W2:Y:S04]  /*15090*/  LDL.LU R22, [R1+0x11c] ;  /* 0x00011c0001167983 */ /* 0x001ea80000300800 */
[----:B-1----:R-:W2:Y:S04]  /*150a0*/  LDL.LU R27, [R1+0xfc] ;  /* 0x0000fc00011b7983 */ /* 0x002ea80000300800 */
[----:B---3--:R-:W-:Y:S04]  /*150b0*/  STS.U16 [R25+0x51400], R18 ;  /* 0x0514001219007388 */ /* 0x008fe80000000400 */
[----:B------:R-:W-:Y:S04]  /*150c0*/  STS.U16 [R25+0x53400], R16 ;  /* 0x0534001019007388 */ /* 0x000fe80000000400 */
[----:B------:R-:W-:Y:S04]  /*150d0*/  STS.U16 [R25+0x55400], R17 ;  /* 0x0554001119007388 */ /* 0x000fe80000000400 */
[----:B------:R0:W-:Y:S04]  /*150e0*/  STS.U16 [R25+0x57400], R15 ;  /* 0x0574000f19007388 */ /* 0x0001e80000000400 */
[----:B------:R-:W3:Y:S04]  /*150f0*/  LDL.LU R9, [R1+0x5c] ;  /* 0x00005c0001097983 */ /* 0x000ee80000300800 */
[----:B------:R-:W3:Y:S04]  /*15100*/  LDL.LU R29, [R1+0x3c] ;  /* 0x00003c00011d7983 */ /* 0x000ee80000300800 */
[----:B0-----:R-:W0:Y:S04]  /*15110*/  S2R R15, SR_TID.X ;  /* 0x00000000000f7919 */ /* 0x001e280000002100 */
[----:B------:R-:W3:Y:S04]  /*15120*/  LDL.LU R7, [R1+0x178] ;  /* 0x0001780001077983 */ /* 0x000ee80000300800 */
[----:B------:R-:W3:Y:S04]  /*15130*/  LDL.LU R6, [R1+0x158] ;  /* 0x0001580001067983 */ /* 0x000ee80000300800 */
[----:B------:R-:W3:Y:S04]  /*15140*/  LDL.LU R5, [R1+0x138] ;  /* 0x0001380001057983 */ /* 0x000ee80000300800 */
[----:B------:R-:W3:Y:S04]  /*15150*/  LDL.LU R4, [R1+0x118] ;  /* 0x0001180001047983 */ /* 0x000ee80000300800 */
[----:B------:R-:W3:Y:S01]  /*15160*/  LDL.LU R2, [R1+0xf8] ;  /* 0x0000f80001027983 */ /* 0x000ee20000300800 */
[----:B0-----:R-:W-:-:S03]  /*15170*/  LOP3.LUT R15, R15, 0x1ff, RZ, 0xc0, !PT ;  /* 0x000001ff0f0f7812 */ /* 0x001fc600078ec0ff */
[----:B------:R-:W3:Y:S02]  /*15180*/  LDL.LU R0, [R1+0xd8] ;  /* 0x0000d80001007983 */ /* 0x000ee40000300800 */
[----:B------:R-:W-:Y:S02]  /*15190*/  IMAD.SHL.U32 R3, R15, 0x2, RZ ;  /* 0x000000020f037824 */ /* 0x000fe400078e00ff */
[----:B------:R-:W3:Y:S04]  /*151a0*/  LDL.LU R18, [R1+0xb8] ;  /* 0x0000b80001127983 */ /* 0x000ee80000300800 */
[----:B------:R-:W3:Y:S01]  /*151b0*/  LDL.LU R16, [R1+0x98] ;  /* 0x0000980001107983 */ /* 0x000ee20000300800 */
[----:B------:R-:W-:-:S03]  /*151c0*/  LOP3.LUT R8, R3, 0x60, RZ, 0x3c, !PT ;  /* 0x0000006003087812 */ /* 0x000fc600078e3cff */
[----:B------:R-:W3:Y:S04]  /*151d0*/  LDL.LU R17, [R1+0x78] ;  /* 0x0000780001117983 */ /* 0x000ee80000300800 */
[----:B------:R-:W3:Y:S04]  /*151e0*/  LDL.LU R15, [R1+0x58] ;  /* 0x00005800010f7983 */ /* 0x000ee80000300800 */
[----:B------:R0:W-:Y:S04]  /*151f0*/  STS.U16 [R25+0x59400], R24 ;  /* 0x0594001819007388 */ /* 0x0001e80000000400 */
[----:B------:R1:W-:Y:S04]  /*15200*/  STS.U16 [R25+0x5b400], R20 ;  /* 0x05b4001419007388 */ /* 0x0003e80000000400 */
[----:B------:R1:W-:Y:S04]  /*15210*/  STS.U16 [R25+0x5d400], R10 ;  /* 0x05d4000a19007388 */ /* 0x0003e80000000400 */
[----:B0-----:R-:W3:Y:S04]  /*15220*/  LDL.LU R24, [R1+0x7c] ;  /* 0x00007c0001187983 */ /* 0x001ee80000300800 */
[----:B-1----:R-:W3:Y:S04]  /*15230*/  LDL.LU R20, [R1+0x9c] ;  /* 0x00009c0001147983 */ /* 0x002ee80000300800 */
[----:B------:R-:W3:Y:S04]  /*15240*/  LDL.LU R10, [R1+0xbc] ;  /* 0x0000bc00010a7983 */ /* 0x000ee80000300800 */
[----:B------:R0:W-:Y:S04]  /*15250*/  STS.U16 [R25+0x5f400], R11 ;  /* 0x05f4000b19007388 */ /* 0x0001e80000000400 */
[----:B0-----:R-:W3:Y:S04]  /*15260*/  LDL.LU R25, [R1+0x52d4] ;  /* 0x0052d40001197983 */ /* 0x001ee80000300800 */
[----:B------:R-:W3:Y:S04]  /*15270*/  LDL.LU R11, [R1+0xdc] ;  /* 0x0000dc00010b7983 */ /* 0x000ee80000300800 */
[----:B----4-:R0:W-:Y:S04]  /*15280*/  STS.U16 [R8+0x41800], R23 ;  /* 0x0418001708007388 */ /* 0x0101e80000000400 */
[----:B------:R1:W-:Y:S04]  /*15290*/  STS.U16 [R8+0x43800], R21 ;  /* 0x0438001508007388 */ /* 0x0003e80000000400 */
[----:B0-----:R-:W4:Y:S04]  /*152a0*/  LDL.LU R23, [R1+0x52d0] ;  /* 0x0052d00001177983 */ /* 0x001f280000300800 */
[----:B-1----:R-:W4:Y:S04]  /*152b0*/  LDL.LU R21, [R1+0x52cc] ;  /* 0x0052cc0001157983 */ /* 0x002f280000300800 */
[----:B--2---:R0:W-:Y:S04]  /*152c0*/  STS.U16 [R8+0x45800], R19 ;  /* 0x0458001308007388 */ /* 0x0041e80000000400 */
[----:B------:R1:W-:Y:S04]  /*152d0*/  STS.U16 [R8+0x47800], R22 ;  /* 0x0478001608007388 */ /* 0x0003e80000000400 */
[----:B------:R2:W-:Y:S04]  /*152e0*/  STS.U16 [R8+0x49800], R27 ;  /* 0x0498001b08007388 */ /* 0x0005e80000000400 */
[----:B0-----:R-:W4:Y:S04]  /*152f0*/  LDL.LU R19, [R1+0x52c8] ;  /* 0x0052c80001137983 */ /* 0x001f280000300800 */
[----:B-1----:R-:W4:Y:S04]  /*15300*/  LDL.LU R22, [R1+0x52c4] ;  /* 0x0052c40001167983 */ /* 0x002f280000300800 */
[----:B--2---:R-:W2:Y:S01]  /*15310*/  LDL.LU R27, [R1+0x52c0] ;  /* 0x0052c000011b7983 */ /* 0x004ea20000300800 */
[----:B------:R-:W-:-:S03]  /*15320*/  LOP3.LUT R3, R3, 0x70, RZ, 0x3c, !PT ;  /* 0x0000007003037812 */ /* 0x000fc600078e3cff */
[----:B---3--:R-:W-:Y:S04]  /*15330*/  STS.U16 [R8+0x4b800], R11 ;  /* 0x04b8000b08007388 */ /* 0x008fe80000000400 */
[----:B------:R-:W-:Y:S04]  /*15340*/  STS.U16 [R8+0x4d800], R10 ;  /* 0x04d8000a08007388 */ /* 0x000fe80000000400 */
[----:B------:R-:W-:Y:S04]  /*15350*/  STS.U16 [R8+0x4f800], R20 ;  /* 0x04f8001408007388 */ /* 0x000fe80000000400 */
[----:B------:R-:W-:Y:S04]  /*15360*/  STS.U16 [R8+0x51800], R24 ;  /* 0x0518001808007388 */ /* 0x000fe80000000400 */
[----:B------:R-:W-:Y:S04]  /*15370*/  STS.U16 [R8+0x53800], R9 ;  /* 0x0538000908007388 */ /* 0x000fe80000000400 */
[----:B------:R-:W-:Y:S04]  /*15380*/  STS.U16 [R8+0x55800], R29 ;  /* 0x0558001d08007388 */ /* 0x000fe80000000400 */
[----:B--2---:R-:W-:Y:S04]  /*15390*/  STS.U16 [R8+0x57800], R27 ;  /* 0x0578001b08007388 */ /* 0x004fe80000000400 */
[----:B----4-:R-:W-:Y:S04]  /*153a0*/  STS.U16 [R8+0x59800], R22 ;  /* 0x0598001608007388 */ /* 0x010fe80000000400 */
        /* <DEDUP_REMOVED lines=9> */
[----:B------:R-:W-:Y:S04]  /*15440*/  STS.U16 [R3+0x4dc00], R18 ;  /* 0x04dc001203007388 */ /* 0x000fe80000000400 */
[----:B------:R-:W-:Y:S04]  /*15450*/  STS.U16 [R3+0x4fc00], R16 ;  /* 0x04fc001003007388 */ /* 0x000fe80000000400 */
[----:B0-----:R-:W0:Y:S04]  /*15460*/  S2R R0, SR_TID.X ;  /* 0x0000000000007919 */ /* 0x001e280000002100 */
[----:B------:R1:W-:Y:S04]  /*15470*/  STS.U16 [R3+0x51c00], R17 ;  /* 0x051c001103007388 */ /* 0x0003e80000000400 */
[----:B------:R2:W-:Y:S04]  /*15480*/  STS.U16 [R3+0x53c00], R15 ;  /* 0x053c000f03007388 */ /* 0x0005e80000000400 */
[----:B-1----:R-:W1:Y:S04]  /*15490*/  S2R R17, SR_TID.X ;  /* 0x0000000000117919 */ /* 0x002e680000002100 */
[----:B--2---:R-:W2:Y:S04]  /*154a0*/  S2R R15, SR_TID.X ;  /* 0x00000000000f7919 */ /* 0x004ea80000002100 */
[----:B------:R-:W-:Y:S04]  /*154b0*/  STS.U16 [R3+0x55c00], R25 ;  /* 0x055c001903007388 */ /* 0x000fe80000000400 */
[----:B------:R-:W-:Y:S04]  /*154c0*/  STS.U16 [R3+0x57c00], R26 ;  /* 0x057c001a03007388 */ /* 0x000fe80000000400 */
[----:B------:R3:W-:Y:S04]  /*154d0*/  STS.U16 [R3+0x59c00], R28 ;  /* 0x059c001c03007388 */ /* 0x0007e80000000400 */
[----:B------:R-:W-:Y:S04]  /*154e0*/  STS.U16 [R3+0x5bc00], R12 ;  /* 0x05bc000c03007388 */ /* 0x000fe80000000400 */
[----:B------:R-:W-:Y:S01]  /*154f0*/  STS.U16 [R3+0x5dc00], R14 ;  /* 0x05dc000e03007388 */ /* 0x000fe20000000400 */
[----:B0-----:R-:W-:-:S03]  /*15500*/  LOP3.LUT R2, R0, 0x7, RZ, 0xc0, !PT ;  /* 0x0000000700027812 */ /* 0x001fc600078ec0ff */
[----:B------:R-:W-:Y:S01]  /*15510*/  STS.U16 [R3+0x5fc00], R13 ;  /* 0x05fc000d03007388 */ /* 0x000fe20000000400 */
[----:B-1----:R-:W-:Y:S01]  /*15520*/  LOP3.LUT R16, R17, 0x7, RZ, 0xc0, !PT ;  /* 0x0000000711107812 */ /* 0x002fe200078ec0ff */
[----:B------:R-:W-:Y:S01]  /*15530*/  IMAD.SHL.U32 R2, R2, 0x10, RZ ;  /* 0x0000001002027824 */ /* 0x000fe200078e00ff */
[C---:B--2---:R-:W-:Y:S01]  /*15540*/  LOP3.LUT R0, R15.reuse, 0x1e0, RZ, 0xc0, !PT ;  /* 0x000001e00f007812 */ /* 0x044fe200078ec0ff */
[----:B------:R-:W-:Y:S01]  /*15550*/  IMAD.SHL.U32 R18, R15, 0x2, RZ ;  /* 0x000000020f127824 */ /* 0x000fe200078e00ff */
[----:B------:R-:W-:Y:S01]  /*15560*/  LOP3.LUT R29, R17, 0x10, RZ, 0xc0, !PT ;  /* 0x00000010111d7812 */ /* 0x000fe200078ec0ff */
[----:B---3--:R-:W-:Y:S01]  /*15570*/  IMAD R28, R16, 0x210, RZ ;  /* 0x00000210101c7824 */ /* 0x008fe200078e02ff */
[----:B------:R-:W-:Y:S02]  /*15580*/  LEA R0, R0, R2, 0x8 ;  /* 0x0000000200007211 */ /* 0x000fe400078e40ff */
[----:B------:R-:W-:Y:S02]  /*15590*/  SHF.L.U32 R29, R29, 0x8, RZ ;  /* 0x000000081d1d7819 */ /* 0x000fe400000006ff */
[----:B------:R-:W-:-:S02]  /*155a0*/  LOP3.LUT R19, R28, 0x10, R18, 0x78, !PT ;  /* 0x000000101c137812 */ /* 0x000fc400078e7812 */
[----:B------:R-:W-:Y:S02]  /*155b0*/  LOP3.LUT R15, R15, 0x7, RZ, 0xc0, !PT ;  /* 0x000000070f0f7812 */ /* 0x000fe400078ec0ff */
[----:B------:R-:W-:Y:S02]  /*155c0*/  LOP3.LUT R0, R0, 0x30, R18, 0x78, !PT ;  /* 0x0000003000007812 */ /* 0x000fe400078e7812 */
[----:B------:R-:W-:Y:S01]  /*155d0*/  LOP3.LUT R19, R19, R29, RZ, 0xfc, !PT ;  /* 0x0000001d13137212 */ /* 0x000fe200078efcff */
[----:B------:R-:W-:Y:S02]  /*155e0*/  BAR.SYNC.DEFER_BLOCKING 0x0 ;  /* 0x0000000000007b1d */ /* 0x000fe40000010000 */
[----:B------:R-:W-:-:S04]  /*155f0*/  IMAD R0, R15, 0x400, R0 ;  /* 0x000004000f007824 */ /* 0x000fc800078e0200 */
[----:B------:R-:W0:Y:S04]  /*15600*/  LDSM.16.MT88.4 R8, [R19] ;  /* 0x000000001308783b */ /* 0x000e280000004200 */
[----:B------:R-:W1:Y:S04]  /*15610*/  LDSM.16.M88.4 R4, [R0+0x40000] ;  /* 0x040000000004783b */ /* 0x000e680000000200 */
[----:B------:R-:W2:Y:S01]  /*15620*/  S2R R18, SR_TID.X ;  /* 0x0000000000127919 */ /* 0x000ea20000002100 */
[----:B------:R-:W-:-:S03]  /*15630*/  IMAD R16, R16, 0x210, RZ ;  /* 0x0000021010107824 */ /* 0x000fc600078e02ff */
[----:B------:R-:W-:Y:S04]  /*15640*/  LDSM.16.MT88.4 R12, [R19+0x80] ;  /* 0x00008000130c783b */ /* 0x000fe80000004200 */
[----:B0-----:R-:W-:Y:S04]  /*15650*/  STL.64 [R1+0x52a8], R10 ;  /* 0x0052a80a01007387 */ /* 0x001fe80000100a00 */
[----:B------:R-:W-:Y:S04]  /*15660*/  STL.64 [R1+0x52a0], R8 ;  /* 0x0052a00801007387 */ /* 0x000fe80000100a00 */
[----:B-1----:R-:W-:Y:S04]  /*15670*/  STL.64 [R1+0x52b8], R6 ;  /* 0x0052b80601007387 */ /* 0x002fe80000100a00 */
[----:B------:R-:W-:Y:S04]  /*15680*/  STL.64 [R1+0x52b0], R4 ;  /* 0x0052b00401007387 */ /* 0x000fe80000100a00 */
[----:B------:R-:W0:Y:S04]  /*15690*/  LDSM.16.MT88.4 R4, [R19+0x2080] ;  /* 0x002080001304783b */ /* 0x000e280000004200 */
[----:B------:R-:W1:Y:S01]  /*156a0*/  LDSM.16.MT88.4 R8, [R19+0x2000] ;  /* 0x002000001308783b */ /* 0x000e620000004200 */
[----:B0-----:R-:W-:Y:S01]  /*156b0*/  IMAD.MOV.U32 R27, RZ, RZ, R4 ;  /* 0x000000ffff1b7224 */ /* 0x001fe200078e0004 */
[----:B------:R-:W-:Y:S01]  /*156c0*/  MOV R26, R5 ;  /* 0x00000005001a7202 */ /* 0x000fe20000000f00 */
[----:B------:R-:W-:-:S02]  /*156d0*/  IMAD.MOV.U32 R25, RZ, RZ, R6 ;  /* 0x000000ffff197224 */ /* 0x000fc400078e0006 */
[----:B------:R-:W-:Y:S02]  /*156e0*/  IMAD.MOV.U32 R24, RZ, RZ, R7 ;  /* 0x000000ffff187224 */ /* 0x000fe400078e0007 */
[----:B------:R-:W0:Y:S01]  /*156f0*/  LDSM.16.MT88.4 R4, [R19+0x100] ;  /* 0x000100001304783b */ /* 0x000e220000004200 */
[----:B-1----:R-:W-:Y:S01]  /*15700*/  IMAD.MOV.U32 R0, RZ, RZ, R11 ;  /* 0x000000ffff007224 */ /* 0x002fe200078e000b */
[----:B------:R-:W-:Y:S02]  /*15710*/  SHF.L.U32 R11, R17, 0x1, RZ ;  /* 0x00000001110b7819 */ /* 0x000fe400000006ff */
[----:B------:R1:W-:Y:S01]  /*15720*/  STL [R1+0xa0], R8 ;  /* 0x0000a00801007387 */ /* 0x0003e20000100800 */
[----:B0-----:R-:W-:Y:S01]  /*15730*/  IMAD.MOV.U32 R23, RZ, RZ, R4 ;  /* 0x000000ffff177224 */ /* 0x001fe200078e0004 */
[----:B------:R-:W-:Y:S01]  /*15740*/  MOV R21, R6 ;  /* 0x0000000600157202 */ /* 0x000fe20000000f00 */
[----:B------:R-:W-:Y:S02]  /*15750*/  IMAD.MOV.U32 R22, RZ, RZ, R5 ;  /* 0x000000ffff167224 */ /* 0x000fe400078e0005 */
[----:B------:R-:W-:-:S02]  /*15760*/  IMAD.MOV.U32 R20, RZ, RZ, R7 ;  /* 0x000000ffff147224 */ /* 0x000fc400078e0007 */
[----:B------:R-:W0:Y:S01]  /*15770*/  LDSM.16.MT88.4 R4, [R19+0x180] ;  /* 0x000180001304783b */ /* 0x000e220000004200 */
[----:B-1----:R-:W-:-:S04]  /*15780*/  LOP3.LUT R8, R28, 0x10, R11, 0x78, !PT ;  /* 0x000000101c087812 */ /* 0x002fc800078e780b */
[----:B------:R-:W-:-:S04]  /*15790*/  LOP3.LUT R8, R8, R29, RZ, 0xfc, !PT ;  /* 0x0000001d08087212 */ /* 0x000fc800078efcff */
[----:B------:R-:W-:Y:S01]  /*157a0*/  LOP3.LUT R8, R8, 0x20, RZ, 0x3c, !PT ;  /* 0x0000002008087812 */ /* 0x000fe200078e3cff */
[----:B0-----:R-:W-:Y:S04]  /*157b0*/  STL.64 [R1+0x70], R4 ;  /* 0x0000700401007387 */ /* 0x001fe80000100a00 */
[----:B------:R-:W-:Y:S04]  /*157c0*/  STL.64 [R1+0x78], R6 ;  /* 0x0000780601007387 */ /* 0x000fe80000100a00 */
[----:B------:R-:W0:Y:S04]  /*157d0*/  LDSM.16.MT88.4 R4, [R8] ;  /* 0x000000000804783b */ /* 0x000e280000004200 */
[----:B0-----:R-:W-:Y:S04]  /*157e0*/  STL.64 [R1+0x60], R4 ;  /* 0x0000600401007387 */ /* 0x001fe80000100a00 */
[----:B------:R-:W-:Y:S04]  /*157f0*/  STL.64 [R1+0x68], R6 ;  /* 0x0000680601007387 */ /* 0x000fe80000100a00 */
[----:B------:R-:W0:Y:S01]  /*15800*/  LDSM.16.MT88.4 R4, [R8+0x80] ;  /* 0x000080000804783b */ /* 0x000e220000004200 */
[----:B------:R-:W-:Y:S01]  /*15810*/  IMAD.MOV.U32 R3, RZ, RZ, R9 ;  /* 0x000000ffff037224 */ /* 0x000fe200078e0009 */
[----:B------:R-:W-:-:S02]  /*15820*/  MOV R2, R10 ;  /* 0x0000000a00027202 */ /* 0x000fc40000000f00 */
[C---:B--2---:R-:W-:Y:S01]  /*15830*/  LOP3.LUT R17, R18.reuse, 0x10, RZ, 0xc0, !PT ;  /* 0x0000001012117812 */ /* 0x044fe200078ec0ff */
[----:B------:R-:W-:Y:S01]  /*15840*/  IMAD.SHL.U32 R18, R18, 0x2, RZ ;  /* 0x0000000212127824 */ /* 0x000fe200078e00ff */
[----:B0-----:R-:W-:Y:S04]  /*15850*/  STL.64 [R1+0x50], R4 ;  /* 0x0000500401007387 */ /* 0x001fe80000100a00 */
[----:B------:R-:W-:Y:S04]  /*15860*/  STL.64 [R1+0x58], R6 ;  /* 0x0000580601007387 */ /* 0x000fe80000100a00 */
[----:B------:R-:W0:Y:S04]  /*15870*/  LDSM.16.MT88.4 R4, [R8+0x100] ;  /* 0x000100000804783b */ /* 0x000e280000004200 */
[----:B------:R-:W1:Y:S01]  /*15880*/  LDSM.16.MT88.4 R8, [R8+0x180] ;  /* 0x000180000808783b */ /* 0x000e620000004200 */
[----:B------:R-:W-:-:S02]  /*15890*/  SHF.L.U32 R17, R17, 0x8, RZ ;  /* 0x0000000811117819 */ /* 0x000fc400000006ff */
[----:B------:R-:W-:-:S04]  /*158a0*/  LOP3.LUT R29, R16, 0x10, R18, 0x78, !PT ;  /* 0x00000010101d7812 */ /* 0x000fc800078e7812 */
[----:B------:R-:W-:-:S04]  /*158b0*/  LOP3.LUT R29, R29, R17, RZ, 0xfc, !PT ;  /* 0x000000111d1d7212 */ /* 0x000fc800078efcff */
[----:B------:R-:W-:Y:S01]  /*158c0*/  LOP3.LUT R29, R29, 0x40, RZ, 0x3c, !PT ;  /* 0x000000401d1d7812 */ /* 0x000fe200078e3cff */
[----:B0-----:R-:W-:Y:S04]  /*158d0*/  STL.64 [R1+0x40], R4 ;  /* 0x0000400401007387 */ /* 0x001fe80000100a00 */
[----:B------:R0:W-:Y:S04]  /*158e0*/  STL.64 [R1+0x48], R6 ;  /* 0x0000480601007387 */ /* 0x0001e80000100a00 */
[----:B0-----:R-:W2:Y:S04]  /*158f0*/  LDL.LU.64 R6, [R1+0x52b8] ;  /* 0x0052b80001067983 */ /* 0x001ea80000300a00 */
[----:B------:R-:W3:Y:S04]  /*15900*/  LDL.LU.64 R4, [R1+0x52b0] ;  /* 0x0052b00001047983 */ /* 0x000ee80000300a00 */
[----:B-1----:R-:W-:Y:S04]  /*15910*/  STL.64 [R1+0x30], R8 ;  /* 0x0000300801007387 */ /* 0x002fe80000100a00 */
[----:B------:R-:W-:Y:S04]  /*15920*/  STL.64 [R1+0x38], R10 ;  /* 0x0000380a01007387 */ /* 0x000fe80000100a00 */
[----:B------:R-:W0:Y:S01]  /*15930*/  LDSM.16.MT88.4 R8, [R29] ;  /* 0x000000001d08783b */ /* 0x000e220000004200 */
[----:B------:R-:W-:-:S04]  /*15940*/  LOP3.LUT R28, R16, 0x10, R18, 0x78, !PT ;  /* 0x00000010101c7812 */ /* 0x000fc800078e7812 */
[----:B------:R-:W-:Y:S02]  /*15950*/  LOP3.LUT R28, R28, R17, RZ, 0xfc, !PT ;  /* 0x000000111c1c7212 */ /* 0x000fe400078efcff */
[----:B------:R-:W-:Y:S04]  /*15960*/  LDSM.16.MT88.4 R16, [R29+0x100] ;  /* 0x000100001d10783b */ /* 0x000fe80000004200 */
[----:B0-----:R-:W-:Y:S04]  /*15970*/  STL.64 [R1+0x20], R8 ;  /* 0x0000200801007387 */ /* 0x001fe80000100a00 */
[----:B------:R-:W-:Y:S04]  /*15980*/  STL.64 [R1+0x28], R10 ;  /* 0x0000280a01007387 */ /* 0x000fe80000100a00 */
[----:B------:R-:W0:Y:S04]  /*15990*/  LDSM.16.MT88.4 R8, [R29+0x80] ;  /* 0x000080001d08783b */ /* 0x000e280000004200 */
[----:B0-----:R-:W-:Y:S04]  /*159a0*/  STL.64 [R1+0x10], R8 ;  /* 0x0000100801007387 */ /* 0x001fe80000100a00 */
[----:B------:R0:W-:Y:S04]  /*159b0*/  STL.64 [R1+0x18], R10 ;  /* 0x0000180a01007387 */ /* 0x0001e80000100a00 */
[----:B0-----:R-:W2:Y:S04]  /*159c0*/  LDL.LU.64 R10, [R1+0x52a8] ;  /* 0x0052a800010a7983 */ /* 0x001ea80000300a00 */
[----:B------:R-:W2:Y:S04]  /*159d0*/  LDL.LU.64 R8, [R1+0x52a0] ;  /* 0x0052a00001087983 */ /* 0x000ea80000300a00 */
[----:B------:R-:W-:Y:S04]  /*159e0*/  STL.64 [R1], R16 ;  /* 0x0000001001007387 */ /* 0x000fe80000100a00 */
[----:B------:R-:W-:Y:S04]  /*159f0*/  STL.64 [R1+0x8], R18 ;  /* 0x0000081201007387 */ /* 0x000fe80000100a00 */
[----:B------:R-:W0:Y:S01]  /*15a00*/  LDSM.16.MT88.4 R16, [R29+0x180] ;  /* 0x000180001d10783b */ /* 0x000e220000004200 */
[----:B------:R-:W-:-:S03]  /*15a10*/  LOP3.LUT R28, R28, 0x60, RZ, 0x3c, !PT ;  /* 0x000000601c1c7812 */ /* 0x000fc600078e3cff */
[----:B0-----:R0:W-:Y:S04]  /*15a20*/  STL.64 [R1+0x5258], R18 ;  /* 0x0052581201007387 */ /* 0x0011e80000100a00 */
[----:B------:R1:W-:Y:S01]  /*15a30*/  STL.64 [R1+0x5250], R16 ;  /* 0x0052501001007387 */ /* 0x0003e20000100a00 */
[----:B0-----:R-:W-:Y:S01]  /*15a40*/  MOV R18, R21 ;  /* 0x0000001500127202 */ /* 0x001fe20000000f00 */
[----:B------:R-:W-:Y:S02]  /*15a50*/  IMAD.MOV.U32 R19, RZ, RZ, R20 ;  /* 0x000000ffff137224 */ /* 0x000fe400078e0014 */
[----:B-1----:R-:W-:Y:S02]  /*15a60*/  IMAD.MOV.U32 R16, RZ, RZ, R23 ;  /* 0x000000ffff107224 */ /* 0x002fe400078e0017 */
[----:B------:R-:W-:-:S02]  /*15a70*/  IMAD.MOV.U32 R17, RZ, RZ, R22 ;  /* 0x000000ffff117224 */ /* 0x000fc400078e0016 */
[----:B------:R-:W0:Y:S04]  /*15a80*/  LDSM.16.MT88.4 R20, [R28] ;  /* 0x000000001c14783b */ /* 0x000e280000004200 */
[----:B0-----:R0:W-:Y:S04]  /*15a90*/  STL.64 [R1+0x5268], R22 ;  /* 0x0052681601007387 */ /* 0x0011e80000100a00 */
[----:B------:R1:W-:Y:S01]  /*15aa0*/  STL.64 [R1+0x5260], R20 ;  /* 0x0052601401007387 */ /* 0x0003e20000100a00 */
[----:B0-----:R-:W-:Y:S02]  /*15ab0*/  IMAD.MOV.U32 R22, RZ, RZ, R25 ;  /* 0x000000ffff167224 */ /* 0x001fe400078e0019 */
[----:B------:R-:W-:-:S02]  /*15ac0*/  IMAD.MOV.U32 R23, RZ, RZ, R24 ;  /* 0x000000ffff177224 */ /* 0x000fc400078e0018 */
[----:B-1----:R-:W-:Y:S01]  /*15ad0*/  IMAD.MOV.U32 R20, RZ, RZ, R27 ;  /* 0x000000ffff147224 */ /* 0x002fe200078e001b */
[----:B------:R-:W-:Y:S02]  /*15ae0*/  MOV R21, R26 ;  /* 0x0000001a00157202 */ /* 0x000fe40000000f00 */
[----:B------:R-:W0:Y:S04]  /*15af0*/  LDSM.16.MT88.4 R24, [R28+0x80] ;  /* 0x000080001c18783b */ /* 0x000e280000004200 */
[----:B0-----:R-:W-:Y:S04]  /*15b00*/  STL.64 [R1+0x5278], R26 ;  /* 0x0052781a01007387 */ /* 0x001fe80000100a00 */
[----:B------:R0:W-:Y:S04]  /*15b10*/  STL.64 [R1+0x5270], R24 ;  /* 0x0052701801007387 */ /* 0x0001e80000100a00 */
[----:B0-----:R-:W4:Y:S01]  /*15b20*/  LDL.LU R24, [R1+0xa0] ;  /* 0x0000a00001187983 */ /* 0x001f220000300800 */
[----:B---3--:R-:W-:Y:S01]  /*15b30*/  HMMA.16816.F32.BF16 R12, R12, R4, RZ ;  /* 0x000000040c0c723c */ /* 0x008fe200000418ff */
[----:B------:R-:W-:Y:S01]  /*15b40*/  MOV R25, R3 ;  /* 0x0000000300197202 */ /* 0x000fe20000000f00 */
[----:B------:R-:W-:-:S02]  /*15b50*/  IMAD.MOV.U32 R26, RZ, RZ, R2 ;  /* 0x000000ffff1a7224 */ /* 0x000fc400078e0002 */
[----:B------:R-:W-:Y:S01]  /*15b60*/  IMAD.MOV.U32 R27, RZ, RZ, R0 ;  /* 0x000000ffff1b7224 */ /* 0x000fe200078e0000 */
[----:B--2---:R-:W-:Y:S03]  /*15b70*/  STL [R1+0x51ac], R6 ;  /* 0x0051ac0601007387 */ /* 0x004fe60000100800 */
[----:B------:R-:W-:Y:S11]  /*15b80*/  HMMA.16816.F32.BF16 R8, R8, R4, RZ ;  /* 0x000000040808723c */ /* 0x000ff600000418ff */
[----:B------:R-:W-:Y:S11]  /*15b90*/  @!UPT UIADD3 URZ, URZ, URZ, URZ ;  /* 0x0000003f3f3ff290 */ /* 0x000ff6000fffe03f */
[----:B------:R-:W-:Y:S02]  /*15ba0*/  @!UPT UIADD3 URZ, URZ, URZ, URZ ;  /* 0x0000003f3f3ff290 */ /* 0x000fe4000fffe03f */
[-C--:B----4-:R-:W-:Y:S08]  /*15bb0*/  HMMA.16816.F32.BF16 R24, R24, R6.reuse, R8 ;  /* 0x000000061818723c */ /* 0x090ff00000041808 */
[----:B------:R-:W-:Y:S11]  /*15bc0*/  HMMA.16816.F32.BF16 R8, R20, R6, R12 ;  /* 0x000000061408723c */ /* 0x000ff6000004180c */
[----:B------:R-:W-:Y:S04]  /*15bd0*/  @!UPT UIADD3 URZ, URZ, URZ, URZ ;  /* 0x0000003f3f3ff290 */ /* 0x000fe8000fffe03f */
[----:B------:R-:W-:Y:S04]  /*15be0*/  STL.64 [R1+0x1a0], R24 ;  /* 0x0001a01801007387 */ /* 0x000fe80000100a00 */
[----:B------:R-:W-:Y:S04]  /*15bf0*/  STL.64 [R1+0x1a8], R26 ;  /* 0x0001a81a01007387 */ /* 0x000fe80000100a00 */
[----:B------:R-:W-:Y:S04]  /*15c00*/  STL [R1+0x51a8], R7 ;  /* 0x0051a80701007387 */ /* 0x000fe80000100800 */
[----:B------:R-:W-:Y:S04]  /*15c10*/  STL.64 [R1+0x190], R8 ;  /* 0x0001900801007387 */ /* 0x000fe80000100a00 */
[----:B------:R0:W-:Y:S02]  /*15c20*/  STL.64 [R1+0x198], R10 ;  /* 0x0001980a01007387 */ /* 0x0001e40000100a00 */
[-C--:B0-----:R-:W-:Y:S11]  /*15c30*/  HMMA.16816.F32.BF16 R8, R16, R4.reuse, RZ ;  /* 0x000000041008723c */ /* 0x081ff600000418ff */
[----:B------:R-:W-:Y:S11]  /*15c40*/  @!UPT UIADD3 URZ, URZ, URZ, URZ ;  /* 0x0000003f3f3ff290 */ /* 0x000ff6000fffe03f */
[----:B------:R-:W-:Y:S01]  /*15c50*/  @!UPT UIADD3 URZ, URZ, URZ, URZ ;  /* 0x0000003f3f3ff290 */ /* 0x000fe2000fffe03f */
[----:B------:R0:W-:Y:S01]  /*15c60*/  STL [R1+0x180], R8 ;  /* 0x0001800801007387 */ /* 0x0001e20000100800 */
[----:B------:R-:W-:Y:S01]  /*15c70*/  MOV R3, R9 ;  /* 0x0000000900037202 */ /* 0x000fe20000000f00 */
[----:B------:R-:W-:Y:S02]  /*15c80*/  IMAD.MOV.U32 R2, RZ, RZ, R10 ;  /* 0x000000ffff027224 */ /* 0x000fe400078e000a */
[----:B------:R-:W-:Y:S01]  /*15c90*/  IMAD.MOV.U32 R0, RZ, RZ, R11 ;  /* 0x000000ffff007224 */ /* 0x000fe200078e000b */
[----:B0-----:R-:W2:Y:S04]  /*15ca0*/  LDL.LU R8, [R1+0x70] ;  /* 0x0000700001087983 */ /* 0x001ea80000300800 */
[----:B------:R-:W2:Y:S04]  /*15cb0*/  LDL.LU R9, [R1+0x74] ;  /* 0x0000740001097983 */ /* 0x000ea80000300800 */
[----:B------:R-:W2:Y:S04]  /*15cc0*/  LDL.LU R10, [R1+0x78] ;  /* 0x00007800010a7983 */ /* 0x000ea80000300800 */
[----:B------:R-:W2:Y:S04]  /*15cd0*/  LDL.LU R11, [R1+0x7c] ;  /* 0x00007c00010b7983 */ /* 0x000ea80000300800 */
[----:B------:R-:W3:Y:S04]  /*15ce0*/  LDL.LU R12, [R1+0x10] ;  /* 0x00001000010c7983 */ /* 0x000ee80000300800 */
[----:B------:R-:W3:Y:S04]  /*15cf0*/  LDL.LU R13, [R1+0x14] ;  /* 0x00001400010d7983 */ /* 0x000ee80000300800 */
[----:B------:R-:W4:Y:S04]  /*15d00*/  LDL.LU R14, [R1+0x18] ;  /* 0x00001800010e7983 */ /* 0x000f280000300800 */
[----:B------:R-:W4:Y:S04]  /*15d10*/  LDL.LU R15, [R1+0x1c] ;  /* 0x00001c00010f7983 */ /* 0x000f280000300800 */
[----:B----4-:R-:W-:Y:S04]  /*15d20*/  STL.64 [R1+0x5288], R14 ;  /* 0x0052880e01007387 */ /* 0x010fe80000100a00 */
[----:B---3--:R0:W-:Y:S04]  /*15d30*/  STL.64 [R1+0x5280], R12 ;  /* 0x0052800c01007387 */ /* 0x0081e80000100a00 */
[----:B0-----:R-:W3:Y:S04]  /*15d40*/  LDL.LU R12, [R1+0x50] ;  /* 0x00005000010c7983 */ /* 0x001ee80000300800 */
[----:B------:R-:W3:Y:S04]  /*15d50*/  LDL.LU R13, [R1+0x54] ;  /* 0x00005400010d7983 */ /* 0x000ee80000300800 */
[----:B------:R-:W4:Y:S04]  /*15d60*/  LDL.LU R14, [R1+0x58] ;  /* 0x00005800010e7983 */ /* 0x000f280000300800 */
[----:B------:R-:W4:Y:S01]  /*15d70*/  LDL.LU R15, [R1+0x5c] ;  /* 0x00005c00010f7983 */ /* 0x000f220000300800 */
[----:B--2---:R-:W-:Y:S03]  /*15d80*/  HMMA.16816.F32.BF16 R8, R8, R4, RZ ;  /* 0x000000040808723c */ /* 0x004fe600000418ff */
[----:B----4-:R-:W-:Y:S04]  /*15d90*/  STL.64 [R1+0x5298], R14 ;  /* 0x0052980e01007387 */ /* 0x010fe80000100a00 */
[----:B---3--:R0:W-:Y:S04]  /*15da0*/  STL.64 [R1+0x5290], R12 ;  /* 0x0052900c01007387 */ /* 0x0081e80000100a00 */
[----:B0-----:R-:W2:Y:S04]  /*15db0*/  LDL.LU R12, [R1+0x60] ;  /* 0x00006000010c7983 */ /* 0x001ea80000300800 */
[----:B------:R-:W2:Y:S04]  /*15dc0*/  LDL.LU R13, [R1+0x64] ;  /* 0x00006400010d7983 */ /* 0x000ea80000300800 */
[----:B------:R-:W2:Y:S04]  /*15dd0*/  LDL.LU R14, [R1+0x68] ;  /* 0x00006800010e7983 */ /* 0x000ea80000300800 */
[----:B------:R-:W2:Y:S04]  /*15de0*/  LDL.LU R15, [R1+0x6c] ;  /* 0x00006c00010f7983 */ /* 0x000ea80000300800 */
[----:B------:R-:W3:Y:S04]  /*15df0*/  LDL.LU R24, [R1+0x40] ;  /* 0x0000400001187983 */ /* 0x000ee80000300800 */
[----:B------:R-:W3:Y:S04]  /*15e00*/  LDL.LU R25, [R1+0x44] ;  /* 0x0000440001197983 */ /* 0x000ee80000300800 */
[----:B------:R-:W3:Y:S04]  /*15e10*/  LDL.LU R26, [R1+0x48] ;  /* 0x00004800011a7983 */ /* 0x000ee80000300800 */
[----:B------:R-:W3:Y:S04]  /*15e20*/  LDL.LU R27, [R1+0x4c] ;  /* 0x00004c00011b7983 */ /* 0x000ee80000300800 */
[----:B------:R-:W4:Y:S04]  /*15e30*/  LDL.LU R16, [R1+0x20] ;  /* 0x0000200001107983 */ /* 0x000f280000300800 */
[----:B------:R-:W4:Y:S04]  /*15e40*/  LDL.LU R17, [R1+0x24] ;  /* 0x0000240001117983 */ /* 0x000f280000300800 */
[----:B------:R-:W4:Y:S04]  /*15e50*/  LDL.LU R18, [R1+0x28] ;  /* 0x0000280001127983 */ /* 0x000f280000300800 */
[----:B------:R-:W4:Y:S04]  /*15e60*/  LDL.LU R19, [R1+0x2c] ;  /* 0x00002c0001137983 */ /* 0x000f280000300800 */
[----:B------:R-:W3:Y:S04]  /*15e70*/  LDL.LU R20, [R1+0x30] ;  /* 0x0000300001147983 */ /* 0x000ee80000300800 */
[----:B------:R-:W3:Y:S04]  /*15e80*/  LDL.LU R21, [R1+0x34] ;  /* 0x0000340001157983 */ /* 0x000ee80000300800 */
[----:B------:R-:W3:Y:S04]  /*15e90*/  LDL.LU R22, [R1+0x38] ;  /* 0x0000380001167983 */ /* 0x000ee80000300800 */
[----:B------:R-:W4:Y:S01]  /*15ea0*/  LDL.LU R23, [R1+0x3c] ;  /* 0x00003c0001177983 */ /* 0x000f220000300800 */
[----:B------:R-:W-:-:S03]  /*15eb0*/  IMAD.MOV.U32 R7, RZ, RZ, R11 ;  /* 0x000000ffff077224 */ /* 0x000fc600078e000b */
[----:B------:R-:W-:Y:S01]  /*15ec0*/  STL [R1+0x51b8], R0 ;  /* 0x0051b80001007387 */ /* 0x000fe20000100800 */
[----:B------:R-:W-:-:S03]  /*15ed0*/  MOV R6, R10 ;  /* 0x0000000a00067202 */ /* 0x000fc60000000f00 */
[----:B------:R-:W-:Y:S04]  /*15ee0*/  STL [R1+0x51b4], R2 ;  /* 0x0051b40201007387 */ /* 0x000fe80000100800 */
[----:B------:R-:W-:Y:S04]  /*15ef0*/  STL [R1+0x51b0], R3 ;  /* 0x0051b00301007387 */ /* 0x000fe80000100800 */
[----:B------:R0:W-:Y:S04]  /*15f00*/  STL.64 [R1+0x170], R8 ;  /* 0x0001700801007387 */ /* 0x0001e80000100a00 */
[----:B0-----:R-:W4:Y:S04]  /*15f10*/  LDL.LU R8, [R1] ;  /* 0x0000000001087983 */ /* 0x001f280000300800 */
[----:B------:R-:W4:Y:S04]  /*15f20*/  LDL.LU R9, [R1+0x4] ;  /* 0x0000040001097983 */ /* 0x000f280000300800 */
[----:B------:R-:W4:Y:S04]  /*15f30*/  LDL.LU R10, [R1+0x8] ;  /* 0x00000800010a7983 */ /* 0x000f280000300800 */
[----:B------:R-:W4:Y:S04]  /*15f40*/  LDL.LU R11, [R1+0xc] ;  /* 0x00000c00010b7983 */ /* 0x000f280000300800 */
[----:B------:R-:W-:Y:S04]  /*15f50*/  STL [R1+0x51c0], R7 ;  /* 0x0051c00701007387 */ /* 0x000fe80000100800 */
[----:B------:R-:W-:Y:S01]  /*15f60*/  STL [R1+0x51bc], R6 ;  /* 0x0051bc0601007387 */ /* 0x000fe20000100800 */
[-C--:B--2---:R-:W-:Y:S11]  /*15f70*/  HMMA.16816.F32.BF16 R12, R12, R4.reuse, RZ ;  /* 0x000000040c0c723c */ /* 0x084ff600000418ff */
[----:B------:R-:W-:Y:S11]  /*15f80*/  @!UPT UIADD3 URZ, URZ, URZ, URZ ;  /* 0x0000003f3f3ff290 */ /* 0x000ff6000fffe03f */
[----:B------:R-:W-:Y:S01]  /*15f90*/  @!UPT UIADD3 URZ, URZ, URZ, URZ ;  /* 0x0000003f3f3ff290 */ /* 0x000fe2000fffe03f */
[----:B------:R0:W-:Y:S01]  /*15fa0*/  STL [R1+0x160], R12 ;  /* 0x0001600c01007387 */ /* 0x0001e20000100800 */
[----:B------:R-:W-:Y:S01]  /*15fb0*/  MOV R2, R14 ;  /* 0x0000000e00027202 */ /* 0x000fe20000000f00 */
[----:B------:R-:W-:Y:S02]  /*15fc0*/  IMAD.MOV.U32 R3, RZ, RZ, R15 ;  /* 0x000000ffff037224 */ /* 0x000fe400078e000f */
[----:B------:R-:W-:Y:S01]  /*15fd0*/  IMAD.MOV.U32 R0, RZ, RZ, R13 ;  /* 0x000000ffff007224 */ /* 0x000fe200078e000d */
[----:B------:R-:W2:Y:S04]  /*15fe0*/  LDL.LU.64 R14, [R1+0x5298] ;  /* 0x00529800010e7983 */ /* 0x000ea80000300a00 */
[----:B0-----:R-:W2:Y:S04]  /*15ff0*/  LDL.LU.64 R12, [R1+0x5290] ;  /* 0x00529000010c7983 */ /* 0x001ea80000300a00 */
[----:B------:R-:W-:Y:S04]  /*16000*/  STL [R1+0x51cc], R3 ;  /* 0x0051cc0301007387 */ /* 0x000fe80000100800 */
[----:B------:R-:W-:Y:S04]  /*16010*/  STL [R1+0x51c8], R2 ;  /* 0x0051c80201007387 */ /* 0x000fe80000100800 */
[----:B------:R0:W-:Y:S01]  /*16020*/  STL [R1+0x51c4], R0 ;  /* 0x0051c40001007387 */ /* 0x0001e20000100800 */
[-C--:B---3--:R-:W-:Y:S08]  /*16030*/  HMMA.16816.F32.BF16 R24, R24, R4.reuse, RZ ;  /* 0x000000041818723c */ /* 0x088ff000000418ff */
[-C--:B----4-:R-:W-:Y:S08]  /*16040*/  HMMA.16816.F32.BF16 R20, R20, R4.reuse, RZ ;  /* 0x000000041414723c */ /* 0x090ff000000418ff */
[----:B------:R-:W-:Y:S08]  /*16050*/  HMMA.16816.F32.BF16 R16, R16, R4, RZ ;  /* 0x000000041010723c */ /* 0x000ff000000418ff */
[----:B0-----:R-:W-:Y:S01]  /*16060*/  MOV R0, R27 ;  /* 0x0000001b00007202 */ /* 0x001fe20000000f00 */
[----:B------:R-:W-:-:S02]  /*16070*/  IMAD.MOV.U32 R3, RZ, RZ, R25 ;  /* 0x000000ffff037224 */ /* 0x000fc400078e0019 */
[----:B------:R-:W-:Y:S01]  /*16080*/  IMAD.MOV.U32 R2, RZ, RZ, R26 ;  /* 0x000000ffff027224 */ /* 0x000fe200078e001a */
[-C--:B--2---:R-:W-:Y:S11]  /*16090*/  HMMA.16816.F32.BF16 R12, R12, R4.reuse, RZ ;  /* 0x000000040c0c723c */ /* 0x084ff600000418ff */
[----:B------:R-:W-:Y:S11]  /*160a0*/  @!UPT UIADD3 URZ, URZ, URZ, URZ ;  /* 0x0000003f3f3ff290 */ /* 0x000ff6000fffe03f */
[----:B------:R-:W-:Y:S01]  /*160b0*/  @!UPT UIADD3 URZ, URZ, URZ, URZ ;  /* 0x0000003f3f3ff290 */ /* 0x000fe2000fffe03f */
[----:B------:R0:W-:Y:S01]  /*160c0*/  STL.64 [R1+0x150], R12 ;  /* 0x0001500c01007387 */ /* 0x0001e20000100a00 */
[----:B------:R-:W-:Y:S01]  /*160d0*/  IMAD.MOV.U32 R7, RZ, RZ, R14 ;  /* 0x000000ffff077224 */ /* 0x000fe200078e000e */
[----:B------:R-:W-:Y:S02]  /*160e0*/  MOV R6, R15 ;  /* 0x0000000f00067202 */ /* 0x000fe40000000f00 */
[----:B------:R-:W2:Y:S04]  /*160f0*/  LDL.LU.64 R14, [R1+0x5288] ;  /* 0x00528800010e7983 */ /* 0x000ea80000300a00 */
[----:B0-----:R-:W2:Y:S04]  /*16100*/  LDL.LU.64 R12, [R1+0x5280] ;  /* 0x00528000010c7983 */ /* 0x001ea80000300a00 */
[----:B------:R-:W-:Y:S04]  /*16110*/  STL [R1+0x51d4], R6 ;  /* 0x0051d40601007387 */ /* 0x000fe80000100800 */
[----:B------:R-:W-:Y:S04]  /*16120*/  STL [R1+0x51d0], R7 ;  /* 0x0051d00701007387 */ /* 0x000fe80000100800 */
[----:B------:R0:W-:Y:S04]  /*16130*/  STL [R1+0x140], R24 ;  /* 0x0001401801007387 */ /* 0x0001e80000100800 */
[----:B------:R-:W3:Y:S04]  /*16140*/  LDL.LU.64 R26, [R1+0x5278] ;  /* 0x00527800011a7983 */ /* 0x000ee80000300a00 */
[----:B0-----:R-:W3:Y:S04]  /*16150*/  LDL.LU.64 R24, [R1+0x5270] ;  /* 0x0052700001187983 */ /* 0x001ee80000300a00 */
[----:B------:R-:W-:Y:S04]  /*16160*/  STL [R1+0x51e0], R0 ;  /* 0x0051e00001007387 */ /* 0x000fe80000100800 */
[----:B------:R-:W-:Y:S04]  /*16170*/  STL [R1+0x51dc], R3 ;  /* 0x0051dc0301007387 */ /* 0x000fe80000100800 */
[----:B------:R-:W-:Y:S04]  /*16180*/  STL [R1+0x51d8], R2 ;  /* 0x0051d80201007387 */ /* 0x000fe80000100800 */
[----:B------:R-:W-:Y:S04]  /*16190*/  STL.64 [R1+0x130], R20 ;  /* 0x0001301401007387 */ /* 0x000fe80000100a00 */
[----:B------:R0:W-:Y:S04]  /*161a0*/  STL.64 [R1+0x138], R22 ;  /* 0x0001381601007387 */ /* 0x0001e80000100a00 */
[----:B0-----:R-:W4:Y:S04]  /*161b0*/  LDL.LU.64 R22, [R1+0x5268] ;  /* 0x0052680001167983 */ /* 0x001f280000300a00 */
[----:B------:R-:W4:Y:S04]  /*161c0*/  LDL.LU.64 R20, [R1+0x5260] ;  /* 0x0052600001147983 */ /* 0x000f280000300a00 */
[----:B------:R-:W-:Y:S04]  /*161d0*/  STL.64 [R1+0x120], R16 ;  /* 0x0001201001007387 */ /* 0x000fe80000100a00 */
[----:B------:R0:W-:Y:S04]  /*161e0*/  STL.64 [R1+0x128], R18 ;  /* 0x0001281201007387 */ /* 0x0001e80000100a00 */
[----:B0-----:R-:W3:Y:S04]  /*161f0*/  LDL.LU.64 R18, [R1+0x5258] ;  /* 0x0052580001127983 */ /* 0x001ee80000300a00 */
[----:B------:R-:W3:Y:S01]  /*16200*/  LDL.LU.64 R16, [R1+0x5250] ;  /* 0x0052500001107983 */ /* 0x000ee20000300a00 */
[----:B--2---:R-:W-:Y:S11]  /*16210*/  HMMA.16816.F32.BF16 R12, R12, R4, RZ ;  /* 0x000000040c0c723c */ /* 0x004ff600000418ff */
[----:B------:R-:W-:Y:S11]  /*16220*/  @!UPT UIADD3 URZ, URZ, URZ, URZ ;  /* 0x0000003f3f3ff290 */ /* 0x000ff6000fffe03f */
[----:B------:R-:W-:Y:S01]  /*16230*/  @!UPT UIADD3 URZ, URZ, URZ, URZ ;  /* 0x0000003f3f3ff290 */ /* 0x000fe2000fffe03f */
[----:B------:R-:W-:Y:S04]  /*16240*/  STL.64 [R1+0x110], R12 ;  /* 0x0001100c01007387 */ /* 0x000fe80000100a00 */
[----:B------:R-:W-:Y:S04]  /*16250*/  STL.64 [R1+0x118], R14 ;  /* 0x0001180e01007387 */ /* 0x000fe80000100a00 */
[----:B------:R-:W0:Y:S02]  /*16260*/  LDSM.16.MT88.4 R12, [R28+0x100] ;  /* 0x000100001c0c783b */ /* 0x000e240000004200 */
[----:B0-----:R-:W-:Y:S01]  /*16270*/  IMAD.MOV.U32 R3, RZ, RZ, R12 ;  /* 0x000000ffff037224 */ /* 0x001fe200078e000c */
[----:B------:R-:W-:Y:S01]  /*16280*/  MOV R6, R14 ;  /* 0x0000000e00067202 */ /* 0x000fe20000000f00 */
[----:B------:R-:W-:-:S02]  /*16290*/  IMAD.MOV.U32 R2, RZ, RZ, R13 ;  /* 0x000000ffff027224 */ /* 0x000fc400078e000d */
[----:B------:R-:W-:Y:S02]  /*162a0*/  IMAD.MOV.U32 R7, RZ, RZ, R15 ;  /* 0x000000ffff077224 */ /* 0x000fe400078e000f */
[-C--:B------:R-:W-:Y:S01]  /*162b0*/  HMMA.16816.F32.BF16 R12, R8, R4.reuse, RZ ;  /* 0x00000004080c723c */ /* 0x080fe200000418ff */
[----:B------:R-:W0:Y:S04]  /*162c0*/  LDSM.16.MT88.4 R8, [R28+0x180] ;  /* 0x000180001c08783b */ /* 0x000e280000004200 */
[----:B------:R-:W-:Y:S04]  /*162d0*/  STL [R1+0x51f0], R2 ;  /* 0x0051f00201007387 */ /* 0x000fe80000100800 */
[----:B------:R-:W-:Y:S04]  /*162e0*/  STL [R1+0x51ec], R3 ;  /* 0x0051ec0301007387 */ /* 0x000fe80000100800 */
[----:B------:R-:W-:Y:S04]  /*162f0*/  STL [R1+0x51e8], R6 ;  /* 0x0051e80601007387 */ /* 0x000fe80000100800 */
[----:B------:R-:W-:Y:S06]  /*16300*/  STL [R1+0x51e4], R7 ;  /* 0x0051e40701007387 */ /* 0x000fec0000100800 */
[----:B------:R-:W-:Y:S04]  /*16310*/  STL.64 [R1+0x100], R12 ;  /* 0x0001000c01007387 */ /* 0x000fe80000100a00 */
[----:B------:R3:W-:Y:S04]  /*16320*/  STL.64 [R1+0x108], R14 ;  /* 0x0001080e01007387 */ /* 0x0007e80000100a00 */
[----:B0-----:R0:W-:Y:S01]  /*16330*/  STL [R1+0xe8], R10 ;  /* 0x0000e80a01007387 */ /* 0x0011e20000100800 */
[----:B------:R-:W-:Y:S01]  /*16340*/  IMAD.MOV.U32 R0, RZ, RZ, R11 ;  /* 0x000000ffff007224 */ /* 0x000fe200078e000b */
[-C--:B---3--:R-:W-:Y:S02]  /*16350*/  HMMA.16816.F32.BF16 R12, R16, R4.reuse, RZ ;  /* 0x00000004100c723c */ /* 0x088fe400000418ff */
[----:B------:R-:W1:Y:S04]  /*16360*/  S2R R11, SR_TID.X ;  /* 0x00000000000b7919 */ /* 0x000e680000002100 */
[----:B0-----:R-:W0:Y:S02]  /*16370*/  S2R R10, SR_TID.X ;  /* 0x00000000000a7919 */ /* 0x001e240000002100 */
[----:B----4-:R-:W-:Y:S01]  /*16380*/  HMMA.16816.F32.BF16 R16, R20, R4, RZ ;  /* 0x000000041410723c */ /* 0x010fe200000418ff */
[----:B------:R-:W-:Y:S01]  /*16390*/  MOV R7, R9 ;  /* 0x0000000900077202 */ /* 0x000fe20000000f00 */
[----:B------:R-:W-:Y:S01]  /*163a0*/  IMAD.MOV.U32 R6, RZ, RZ, R8 ;  /* 0x000000ffff067224 */ /* 0x000fe200078e0008 */
[----:B------:R-:W-:Y:S04]  /*163b0*/  STL [R1+0x51fc], R0 ;  /* 0x0051fc0001007387 */ /* 0x000fe80000100800 */
[----:B------:R-:W-:Y:S04]  /*163c0*/  STL [R1+0x51f8], R7 ;  /* 0x0051f80701007387 */ /* 0x000fe80000100800 */
[----:B------:R-:W-:Y:S04]  /*163d0*/  STL [R1+0x51f4], R6 ;  /* 0x0051f40601007387 */ /* 0x000fe80000100800 */
[----:B------:R1:W-:Y:S04]  /*163e0*/  STL.64 [R1+0xd0], R12 ;  /* 0x0000d00c01007387 */ /* 0x0003e80000100a00 */
[----:B------:R2:W-:Y:S01]  /*163f0*/  STL.64 [R1+0xd8], R14 ;  /* 0x0000d80e01007387 */ /* 0x0005e20000100a00 */
[----:B0-----:R-:W-:Y:S01]  /*16400*/  LOP3.LUT R10, R10, 0x7, RZ, 0xc0, !PT ;  /* 0x000000070a0a7812 */ /* 0x001fe200078ec0ff */
[C---:B-1----:R-:W-:Y:S01]  /*16410*/  IMAD.SHL.U32 R13, R11.reuse, 0x2, RZ ;  /* 0x000000020b0d7824 */ /* 0x042fe200078e00ff */
[----:B--2---:R-:W-:-:S03]  /*16420*/  LOP3.LUT R15, R11, 0x10, RZ, 0xc0, !PT ;  /* 0x000000100b0f7812 */ /* 0x004fc600078ec0ff */
[----:B------:R-:W-:Y:S01]  /*16430*/  IMAD R14, R10, 0x210, RZ ;  /* 0x000002100a0e7824 */ /* 0x000fe200078e02ff */
[----:B------:R-:W-:-:S04]  /*16440*/  SHF.L.U32 R15, R15, 0x8, RZ ;  /* 0x000000080f0f7819 */ /* 0x000fc800000006ff */
[----:B------:R-:W-:Y:S01]  /*16450*/  LOP3.LUT R12, R14, 0x10, R13, 0x78, !PT ;  /* 0x000000100e0c7812 */ /* 0x000fe200078e780d */
[----:B------:R-:W-:Y:S03]  /*16460*/  STL.64 [R1+0xc0], R16 ;  /* 0x0000c01001007387 */ /* 0x000fe60000100a00 */
[----:B------:R-:W-:Y:S02]  /*16470*/  LOP3.LUT R12, R12, R15, RZ, 0xfc, !PT ;  /* 0x0000000f0c0c7212 */ /* 0x000fe400078efcff */
[----:B------:R-:W0:Y:S01]  /*16480*/  S2R R15, SR_TID.X ;  /* 0x00000000000f7919 */ /* 0x000e220000002100 */
[----:B------:R-:W-:Y:S03]  /*16490*/  HMMA.16816.F32.BF16 R8, R24, R4, RZ ;  /* 0x000000041808723c */ /* 0x000fe600000418ff */
[----:B------:R-:W-:Y:S04]  /*164a0*/  STL.64 [R1+0xc8], R18 ;  /* 0x0000c81201007387 */ /* 0x000fe80000100a00 */
[----:B------:R-:W-:Y:S04]  /*164b0*/  STL [R1+0x5204], R4 ;  /* 0x0052040401007387 */ /* 0x000fe80000100800 */
[----:B------:R-:W1:Y:S04]  /*164c0*/  S2R R13, SR_TID.X ;  /* 0x00000000000d7919 */ /* 0x000e680000002100 */
[----:B------:R-:W-:Y:S04]  /*164d0*/  STL [R1+0x5200], R5 ;  /* 0x0052000501007387 */ /* 0x000fe80000100800 */
[----:B------:R-:W2:Y:S04]  /*164e0*/  LDSM.16.MT88.4 R20, [R12+0x2100] ;  /* 0x002100000c14783b */ /* 0x000ea80000004200 */
[----:B------:R-:W3:Y:S01]  /*164f0*/  LDSM.16.MT88.4 R4, [R12+0x2180] ;  /* 0x002180000c04783b */ /* 0x000ee20000004200 */
[----:B0-----:R-:W-:-:S05]  /*16500*/  LOP3.LUT R15, R15, 0x7, RZ, 0xc0, !PT ;  /* 0x000000070f0f7812 */ /* 0x001fca00078ec0ff */
[----:B------:R-:W-:Y:S01]  /*16510*/  IMAD R15, R15, 0x210, RZ ;  /* 0x000002100f0f7824 */ /* 0x000fe200078e02ff */
[C---:B-1----:R-:W-:Y:S02]  /*16520*/  LOP3.LUT R14, R13.reuse, 0x10, RZ, 0xc0, !PT ;  /* 0x000000100d0e7812 */ /* 0x042fe400078ec0ff */
[----:B------:R-:W-:-:S03]  /*16530*/  SHF.L.U32 R13, R13, 0x1, RZ ;  /* 0x000000010d0d7819 */ /* 0x000fc600000006ff */
[----:B------:R-:W-:Y:S01]  /*16540*/  IMAD.SHL.U32 R14, R14, 0x100, RZ ;  /* 0x000001000e0e7824 */ /* 0x000fe200078e00ff */
[----:B------:R-:W-:-:S04]  /*16550*/  LOP3.LUT R15, R15, 0x10, R13, 0x78, !PT ;  /* 0x000000100f0f7812 */ /* 0x000fc800078e780d */
[----:B------:R-:W-:-:S04]  /*16560*/  LOP3.LUT R15, R15, R14, RZ, 0xfc, !PT ;  /* 0x0000000e0f0f7212 */ /* 0x000fc800078efcff */
[----:B------:R-:W-:Y:S01]  /*16570*/  LOP3.LUT R15, R15, 0x20, RZ, 0x3c, !PT ;  /* 0x000000200f0f7812 */ /* 0x000fe200078e3cff */
[----:B------:R-:W-:Y:S04]  /*16580*/  STL.64 [R1+0x5050], R10 ;  /* 0x0050500a01007387 */ /* 0x000fe80000100a00 */
[----:B------:R-:W-:Y:S04]  /*16590*/  STL.64 [R1+0x5048], R8 ;  /* 0x0050480801007387 */ /* 0x000fe80000100a00 */
[----:B------:R-:W0:Y:S01]  /*165a0*/  LDSM.16.MT88.4 R8, [R15+0x2080] ;  /* 0x002080000f08783b */ /* 0x000e220000004200 */
[----:B--2---:R-:W-:Y:S01]  /*165b0*/  IMAD.MOV.U32 R19, RZ, RZ, R20 ;  /* 0x000000ffff137224 */ /* 0x004fe200078e0014 */
[----:B------:R-:W-:Y:S01]  /*165c0*/  MOV R17, R22 ;  /* 0x0000001600117202 */ /* 0x000fe20000000f00 */
[----:B------:R-:W-:-:S02]  /*165d0*/  IMAD.MOV.U32 R18, RZ, RZ, R21 ;  /* 0x000000ffff127224 */ /* 0x000fc400078e0015 */
[----:B------:R-:W-:Y:S01]  /*165e0*/  IMAD.MOV.U32 R16, RZ, RZ, R23 ;  /* 0x000000ffff107224 */ /* 0x000fe200078e0017 */
[----:B---3--:R-:W-:Y:S01]  /*165f0*/  MOV R21, R6 ;  /* 0x0000000600157202 */ /* 0x008fe20000000f00 */
[----:B------:R-:W-:Y:S02]  /*16600*/  IMAD.MOV.U32 R23, RZ, RZ, R4 ;  /* 0x000000ffff177224 */ /* 0x000fe400078e0004 */
[----:B------:R-:W-:Y:S02]  /*16610*/  IMAD.MOV.U32 R22, RZ, RZ, R5 ;  /* 0x000000ffff167224 */ /* 0x000fe400078e0005 */
[----:B------:R-:W-:Y:S02]  /*16620*/  IMAD.MOV.U32 R20, RZ, RZ, R7 ;  /* 0x000000ffff147224 */ /* 0x000fe400078e0007 */
[----:B------:R-:W1:Y:S01]  /*16630*/  LDSM.16.MT88.4 R4, [R15+0x2000] ;  /* 0x002000000f04783b */ /* 0x000e620000004200 */
[----:B0-----:R-:W-:Y:S01]  /*16640*/  IMAD.MOV.U32 R2, RZ, RZ, R10 ;  /* 0x000000ffff027224 */ /* 0x001fe200078e000a */
[----:B------:R-:W-:Y:S01]  /*16650*/  MOV R3, R11 ;  /* 0x0000000b00037202 */ /* 0x000fe20000000f00 */
[----:B-1----:R-:W-:-:S02]  /*16660*/  IMAD.MOV.U32 R25, RZ, RZ, R6 ;  /* 0x000000ffff197224 */ /* 0x002fc400078e0006 */
[----:B------:R-:W-:Y:S01]  /*16670*/  IMAD.MOV.U32 R24, RZ, RZ, R7 ;  /* 0x000000ffff187224 */ /* 0x000fe200078e0007 */
[----:B------:R-:W-:Y:S01]  /*16680*/  MOV R7, R8 ;  /* 0x0000000800077202 */ /* 0x000fe20000000f00 */
[----:B------:R-:W-:Y:S02]  /*16690*/  IMAD.MOV.U32 R6, RZ, RZ, R9 ;  /* 0x000000ffff067224 */ /* 0x000fe400078e0009 */
[----:B------:R-:W0:Y:S01]  /*166a0*/  LDSM.16.MT88.4 R8, [R15+0x2100] ;  /* 0x002100000f08783b */ /* 0x000e220000004200 */
[----:B------:R-:W-:-:S03]  /*166b0*/  IMAD.MOV.U32 R27, RZ, RZ, R4 ;  /* 0x000000ffff1b7224 */ /* 0x000fc600078e0004 */
[----:B------:R-:W-:Y:S01]  /*166c0*/  STL [R1+0x5214], R16 ;  /* 0x0052141001007387 */ /* 0x000fe20000100800 */
[----:B------:R-:W-:-:S03]  /*166d0*/  MOV R26, R5 ;  /* 0x00000005001a7202 */ /* 0x000fc60000000f00 */
[----:B------:R-:W-:Y:S04]  /*166e0*/  STL [R1+0x5210], R17 ;  /* 0x0052101101007387 */ /* 0x000fe80000100800 */
[----:B------:R-:W-:Y:S04]  /*166f0*/  STL [R1+0x520c], R18 ;  /* 0x00520c1201007387 */ /* 0x000fe80000100800 */
[----:B------:R0:W-:Y:S02]  /*16700*/  STL [R1+0x5208], R19 ;  /* 0x0052081301007387 */ /* 0x0001e40000100800 */
[----:B0-----:R-:W-:Y:S01]  /*16710*/  IMAD.MOV.U32 R19, RZ, RZ, R8 ;  /* 0x000000ffff137224 */ /* 0x001fe200078e0008 */
[----:B------:R-:W-:Y:S01]  /*16720*/  MOV R5, R10 ;  /* 0x0000000a00057202 */ /* 0x000fe20000000f00 */
[----:B------:R-:W-:-:S02]  /*16730*/  IMAD.MOV.U32 R4, RZ, RZ, R9 ;  /* 0x000000ffff047224 */ /* 0x000fc400078e0009 */
[----:B------:R-:W-:Y:S02]  /*16740*/  IMAD.MOV.U32 R0, RZ, RZ, R11 ;  /* 0x000000ffff007224 */ /* 0x000fe400078e000b */
[----:B------:R-:W0:Y:S04]  /*16750*/  LDSM.16.MT88.4 R8, [R15+0x2180] ;  /* 0x002180000f08783b */ /* 0x000e280000004200 */
[----:B------:R-:W-:Y:S04]  /*16760*/  STL [R1+0x5224], R20 ;  /* 0x0052241401007387 */ /* 0x000fe80000100800 */
[----:B------:R-:W-:Y:S04]  /*16770*/  STL [R1+0x5220], R21 ;  /* 0x0052201501007387 */ /* 0x000fe80000100800 */
[----:B------:R-:W-:Y:S04]  /*16780*/  STL [R1+0x521c], R22 ;  /* 0x00521c1601007387 */ /* 0x000fe80000100800 */
[----:B------:R0:W-:Y:S02]  /*16790*/  STL [R1+0x5218], R23 ;  /* 0x0052181701007387 */ /* 0x0001e40000100800 */
[----:B0-----:R-:W-:Y:S01]  /*167a0*/  IMAD.MOV.U32 R23, RZ, RZ, R8 ;  /* 0x000000ffff177224 */ /* 0x001fe200078e0008 */
[----:B------:R-:W-:Y:S01]  /*167b0*/  MOV R16, R9 ;  /* 0x0000000900107202 */ /* 0x000fe20000000f00 */
[----:B------:R-:W-:-:S02]  /*167c0*/  IMAD.MOV.U32 R17, RZ, RZ, R10 ;  /* 0x000000ffff117224 */ /* 0x000fc400078e000a */
[----:B------:R-:W-:Y:S02]  /*167d0*/  IMAD.MOV.U32 R18, RZ, RZ, R11 ;  /* 0x000000ffff127224 */ /* 0x000fe400078e000b */
[----:B------:R-:W0:Y:S02]  /*167e0*/  LDSM.16.MT88.4 R8, [R29+0x2000] ;  /* 0x002000001d08783b */ /* 0x000e240000004200 */
[----:B0-----:R-:W-:Y:S01]  /*167f0*/  MOV R14, R9 ;  /* 0x00000009000e7202 */ /* 0x001fe20000000f00 */
[----:B------:R-:W-:Y:S01]  /*16800*/  IMAD.MOV.U32 R13, RZ, RZ, R10 ;  /* 0x000000ffff0d7224 */ /* 0x000fe200078e000a */
[----:B------:R-:W-:Y:S01]  /*16810*/  MOV R22, R11 ;  /* 0x0000000b00167202 */ /* 0x000fe20000000f00 */
        /* <DEDUP_REMOVED lines=20> */
[----:B------:R0:W-:Y:S02]  /*16960*/  STL [R1+0x5248], R19 ;  /* 0x0052481301007387 */ /* 0x0001e40000100800 */
[----:B0-----:R-:W-:Y:S01]  /*16970*/  MOV R19, R8 ;  /* 0x0000000800137202 */ /* 0x001fe20000000f00 */
[----:B------:R-:W-:Y:S01]  /*16980*/  IMAD.MOV.U32 R3, RZ, RZ, R9 ;  /* 0x000000ffff037224 */ /* 0x000fe200078e0009 */
[----:B------:R-:W-:Y:S01]  /*16990*/  MOV R6, R11 ;  /* 0x0000000b00067202 */ /* 0x000fe20000000f00 */
[----:B------:R-:W-:-:S02]  /*169a0*/  IMAD.MOV.U32 R2, RZ, RZ, R10 ;  /* 0x000000ffff027224 */ /* 0x000fc400078e000a */
[----:B------:R-:W0:Y:S04]  /*169b0*/  LDSM.16.MT88.4 R8, [R28+0x2000] ;  /* 0x002000001c08783b */ /* 0x000e280000004200 */
[----:B0-----:R0:W-:Y:S04]  /*169c0*/  STL.64 [R1+0x5070], R10 ;  /* 0x0050700a01007387 */ /* 0x0011e80000100a00 */
[----:B------:R1:W-:Y:S01]  /*169d0*/  STL.64 [R1+0x5068], R8 ;  /* 0x0050680801007387 */ /* 0x0003e20000100a00 */
[----:B0-----:R-:W-:Y:S01]  /*169e0*/  MOV R10, R2 ;  /* 0x00000002000a7202 */ /* 0x001fe20000000f00 */
[----:B------:R-:W-:-:S02]  /*169f0*/  IMAD.MOV.U32 R11, RZ, RZ, R6 ;  /* 0x000000ffff0b7224 */ /* 0x000fc400078e0006 */
[----:B-1----:R-:W-:Y:S02]  /*16a00*/  IMAD.MOV.U32 R8, RZ, RZ, R19 ;  /* 0x000000ffff087224 */ /* 0x002fe400078e0013 */
[----:B------:R-:W2:Y:S01]  /*16a10*/  LDL.LU R19, [R1+0x5248] ;  /* 0x0052480001137983 */ /* 0x000ea20000300800 */
[----:B------:R-:W-:-:S03]  /*16a20*/  IMAD.MOV.U32 R9, RZ, RZ, R3 ;  /* 0x000000ffff097224 */ /* 0x000fc600078e0003 */
[----:B------:R-:W3:Y:S04]  /*16a30*/  LDL.LU R3, [R1+0x5244] ;  /* 0x0052440001037983 */ /* 0x000ee80000300800 */
[----:B------:R-:W4:Y:S04]  /*16a40*/  LDL.LU R2, [R1+0x5240] ;  /* 0x0052400001027983 */ /* 0x000f280000300800 */
[----:B------:R-:W2:Y:S04]  /*16a50*/  LDL.LU R6, [R1+0x523c] ;  /* 0x00523c0001067983 */ /* 0x000ea80000300800 */
[----:B------:R0:W-:Y:S04]  /*16a60*/  STL.64 [R1+0x5090], R10 ;  /* 0x0050900a01007387 */ /* 0x0001e80000100a00 */
[----:B------:R1:W-:Y:S01]  /*16a70*/  STL.64 [R1+0x5088], R8 ;  /* 0x0050880801007387 */ /* 0x0003e20000100a00 */
[----:B0-----:R-:W-:-:S02]  /*16a80*/  IMAD.MOV.U32 R10, RZ, RZ, R25 ;  /* 0x000000ffff0a7224 */ /* 0x001fc400078e0019 */
[----:B------:R-:W-:Y:S02]  /*16a90*/  IMAD.MOV.U32 R11, RZ, RZ, R26 ;  /* 0x000000ffff0b7224 */ /* 0x000fe400078e001a */
[----:B-1----:R-:W-:Y:S01]  /*16aa0*/  IMAD.MOV.U32 R8, RZ, RZ, R7 ;  /* 0x000000ffff087224 */ /* 0x002fe200078e0007 */
[----:B------:R-:W-:Y:S01]  /*16ab0*/  MOV R9, R24 ;  /* 0x0000001800097202 */ /* 0x000fe20000000f00 */
[----:B------:R-:W2:Y:S04]  /*16ac0*/  LDL.LU R7, [R1+0x5238] ;  /* 0x0052380001077983 */ /* 0x000ea80000300800 */
[----:B------:R-:W2:Y:S04]  /*16ad0*/  LDL.LU R24, [R1+0x5234] ;  /* 0x0052340001187983 */ /* 0x000ea80000300800 */
[----:B------:R-:W2:Y:S04]  /*16ae0*/  LDL.LU R25, [R1+0x5230] ;  /* 0x0052300001197983 */ /* 0x000ea80000300800 */
[----:B------:R-:W2:Y:S04]  /*16af0*/  LDL.LU R26, [R1+0x522c] ;  /* 0x00522c00011a7983 */ /* 0x000ea80000300800 */
[----:B------:R0:W-:Y:S04]  /*16b00*/  STL.64 [R1+0x50b0], R10 ;  /* 0x0050b00a01007387 */ /* 0x0001e80000100a00 */
[----:B------:R1:W-:Y:S01]  /*16b10*/  STL.64 [R1+0x50a8], R8 ;  /* 0x0050a80801007387 */ /* 0x0003e20000100a00 */
[----:B0-----:R-:W-:Y:S01]  /*16b20*/  IMAD.MOV.U32 R10, RZ, RZ, R20 ;  /* 0x000000ffff0a7224 */ /* 0x001fe200078e0014 */
[----:B------:R-:W-:-:S02]  /*16b30*/  MOV R11, R15 ;  /* 0x0000000f000b7202 */ /* 0x000fc40000000f00 */
[----:B-1----:R-:W-:Y:S01]  /*16b40*/  MOV R8, R27 ;  /* 0x0000001b00087202 */ /* 0x002fe20000000f00 */
[----:B------:R-:W-:Y:S02]  /*16b50*/  IMAD.MOV.U32 R9, RZ, RZ, R21 ;  /* 0x000000ffff097224 */ /* 0x000fe400078e0015 */
[----:B------:R0:W-:Y:S04]  /*16b60*/  STL.64 [R1+0x50d0], R10 ;  /* 0x0050d00a01007387 */ /* 0x0001e80000100a00 */
[----:B------:R1:W-:Y:S01]  /*16b70*/  STL.64 [R1+0x50c8], R8 ;  /* 0x0050c80801007387 */ /* 0x0003e20000100a00 */
[----:B0-----:R-:W-:Y:S02]  /*16b80*/  IMAD.MOV.U32 R10, RZ, RZ, R14 ;  /* 0x000000ffff0a7224 */ /* 0x001fe400078e000e */
[----:B------:R-:W-:Y:S01]  /*16b90*/  IMAD.MOV.U32 R11, RZ, RZ, R13 ;  /* 0x000000ffff0b7224 */ /* 0x000fe200078e000d */
[----:B-1----:R-:W-:-:S02]  /*16ba0*/  MOV R9, R12 ;  /* 0x0000000c00097202 */ /* 0x002fc40000000f00 */
[----:B------:R-:W0:Y:S02]  /*16bb0*/  LDSM.16.MT88.4 R12, [R28+0x2080] ;  /* 0x002080001c0c783b */ /* 0x000e240000004200 */
[----:B0-----:R-:W-:Y:S01]  /*16bc0*/  IMAD.MOV.U32 R27, RZ, RZ, R12 ;  /* 0x000000ffff1b7224 */ /* 0x001fe200078e000c */
[----:B------:R-:W-:Y:S01]  /*16bd0*/  MOV R21, R14 ;  /* 0x0000000e00157202 */ /* 0x000fe20000000f00 */
[----:B------:R-:W-:Y:S02]  /*16be0*/  IMAD.MOV.U32 R20, RZ, RZ, R13 ;  /* 0x000000ffff147224 */ /* 0x000fe400078e000d */
[----:B------:R-:W-:Y:S02]  /*16bf0*/  IMAD.MOV.U32 R8, RZ, RZ, R15 ;  /* 0x000000ffff087224 */ /* 0x000fe400078e000f */
[----:B------:R-:W0:Y:S04]  /*16c00*/  LDSM.16.MT88.4 R12, [R28+0x2100] ;  /* 0x002100001c0c783b */ /* 0x000e280000004200 */
[----:B0-----:R0:W-:Y:S04]  /*16c10*/  STL.64 [R1+0x5040], R14 ;  /* 0x0050400e01007387 */ /* 0x0011e80000100a00 */
[----:B------:R1:W-:Y:S01]  /*16c20*/  STL.64 [R1+0x5038], R12 ;  /* 0x0050380c01007387 */ /* 0x0003e20000100a00 */
[----:B0-----:R-:W-:Y:S01]  /*16c30*/  IMAD.MOV.U32 R15, RZ, RZ, R8 ;  /* 0x000000ffff0f7224 */ /* 0x001fe200078e0008 */
[----:B------:R-:W-:Y:S01]  /*16c40*/  MOV R8, R9 ;  /* 0x0000000900087202 */ /* 0x000fe20000000f00 */
[----:B------:R-:W-:-:S02]  /*16c50*/  IMAD.MOV.U32 R9, RZ, RZ, R10 ;  /* 0x000000ffff097224 */ /* 0x000fc400078e000a */
[----:B------:R-:W-:Y:S01]  /*16c60*/  IMAD.MOV.U32 R10, RZ, RZ, R11 ;  /* 0x000000ffff0a7224 */ /* 0x000fe200078e000b */
[----:B------:R-:W-:Y:S01]  /*16c70*/  MOV R11, R22 ;  /* 0x00000016000b7202 */ /* 0x000fe20000000f00 */
[----:B-1----:R-:W-:Y:S01]  /*16c80*/  IMAD.MOV.U32 R12, RZ, RZ, R27 ;  /* 0x000000ffff0c7224 */ /* 0x002fe200078e001b */
[----:B------:R-:W-:Y:S01]  /*16c90*/  MOV R13, R20 ;  /* 0x00000014000d7202 */ /* 0x000fe20000000f00 */
[----:B------:R-:W2:Y:S01]  /*16ca0*/  LDL.LU R27, [R1+0x5228] ;  /* 0x00522800011b7983 */ /* 0x000ea20000300800 */
[----:B------:R-:W-:-:S03]  /*16cb0*/  IMAD.MOV.U32 R14, RZ, RZ, R21 ;  /* 0x000000ffff0e7224 */ /* 0x000fc600078e0015 */
[----:B------:R-:W2:Y:S04]  /*16cc0*/  LDL.LU R20, [R1+0x5224] ;  /* 0x0052240001147983 */ /* 0x000ea80000300800 */
[----:B------:R-:W2:Y:S04]  /*16cd0*/  LDL.LU R21, [R1+0x5220] ;  /* 0x0052200001157983 */ /* 0x000ea80000300800 */
[----:B------:R-:W2:Y:S04]  /*16ce0*/  LDL.LU R22, [R1+0x521c] ;  /* 0x00521c0001167983 */ /* 0x000ea80000300800 */
[----:B------:R-:W-:Y:S04]  /*16cf0*/  STL.64 [R1+0x50f0], R10 ;  /* 0x0050f00a01007387 */ /* 0x000fe80000100a00 */
[----:B------:R-:W-:Y:S04]  /*16d00*/  STL.64 [R1+0x50e8], R8 ;  /* 0x0050e80801007387 */ /* 0x000fe80000100a00 */
[----:B------:R-:W-:Y:S04]  /*16d10*/  STL.64 [R1+0x5060], R14 ;  /* 0x0050600e01007387 */ /* 0x000fe80000100a00 */
[----:B------:R0:W-:Y:S04]  /*16d20*/  STL.64 [R1+0x5058], R12 ;  /* 0x0050580c01007387 */ /* 0x0001e80000100a00 */
[----:B0-----:R-:W2:Y:S04]  /*16d30*/  LDL.LU R12, [R1+0xc0] ;  /* 0x0000c000010c7983 */ /* 0x001ea80000300800 */
[----:B------:R-:W2:Y:S04]  /*16d40*/  LDL.LU R13, [R1+0xc4] ;  /* 0x0000c400010d7983 */ /* 0x000ea80000300800 */
[----:B------:R-:W2:Y:S04]  /*16d50*/  LDL.LU R14, [R1+0xc8] ;  /* 0x0000c800010e7983 */ /* 0x000ea80000300800 */
[----:B------:R-:W2:Y:S01]  /*16d60*/  LDL.LU R15, [R1+0xcc] ;  /* 0x0000cc00010f7983 */ /* 0x000ea20000300800 */
[----:B------:R-:W-:Y:S01]  /*16d70*/  IMAD.MOV.U32 R8, RZ, RZ, R23 ;  /* 0x000000ffff087224 */ /* 0x000fe200078e0017 */
[----:B------:R-:W-:Y:S01]  /*16d80*/  MOV R10, R17 ;  /* 0x00000011000a7202 */ /* 0x000fe20000000f00 */
[----:B------:R-:W-:Y:S01]  /*16d90*/  IMAD.MOV.U32 R11, RZ, RZ, R18 ;  /* 0x000000ffff0b7224 */ /* 0x000fe200078e0012 */
[----:B------:R-:W3:Y:S01]  /*16da0*/  LDL.LU R23, [R1+0x5218] ;  /* 0x0052180001177983 */ /* 0x000ee20000300800 */
[----:B------:R-:W-:-:S03]  /*16db0*/  IMAD.MOV.U32 R9, RZ, RZ, R16 ;  /* 0x000000ffff097224 */ /* 0x000fc600078e0010 */
[----:B------:R-:W3:Y:S04]  /*16dc0*/  LDL.LU R16, [R1+0x5214] ;  /* 0x0052140001107983 */ /* 0x000ee80000300800 */
[----:B------:R-:W3:Y:S04]  /*16dd0*/  LDL.LU R17, [R1+0x5210] ;  /* 0x0052100001117983 */ /* 0x000ee80000300800 */
[----:B------:R-:W3:Y:S04]  /*16de0*/  LDL.LU R18, [R1+0x520c] ;  /* 0x00520c0001127983 */ /* 0x000ee80000300800 */
[----:B------:R-:W-:Y:S04]  /*16df0*/  STL.64 [R1+0x5110], R10 ;  /* 0x0051100a01007387 */ /* 0x000fe80000100a00 */
[----:B------:R-:W-:Y:S04]  /*16e00*/  STL.64 [R1+0x5108], R8 ;  /* 0x0051080801007387 */ /* 0x000fe80000100a00 */
[----:B--2---:R-:W-:Y:S04]  /*16e10*/  STL.64 [R1+0x5080], R14 ;  /* 0x0050800e01007387 */ /* 0x004fe80000100a00 */
        /* <DEDUP_REMOVED lines=21> */
[----:B------:R-:W-:Y:S01]  /*16f70*/  MOV R8, R7 ;  /* 0x0000000700087202 */ /* 0x000fe20000000f00 */
[----:B----4-:R-:W-:Y:S01]  /*16f80*/  IMAD.MOV.U32 R10, RZ, RZ, R2 ;  /* 0x000000ffff0a7224 */ /* 0x010fe200078e0002 */
[----:B---3--:R-:W-:Y:S01]  /*16f90*/  MOV R11, R3 ;  /* 0x00000003000b7202 */ /* 0x008fe20000000f00 */
[----:B------:R-:W3:Y:S01]  /*16fa0*/  LDL.LU R7, [R1+0x51f8] ;  /* 0x0051f80001077983 */ /* 0x000ee20000300800 */
[----:B------:R-:W-:-:S03]  /*16fb0*/  IMAD.MOV.U32 R9, RZ, RZ, R6 ;  /* 0x000000ffff097224 */ /* 0x000fc600078e0006 */
[----:B------:R-:W4:Y:S04]  /*16fc0*/  LDL.LU R6, [R1+0x51f4] ;  /* 0x0051f40001067983 */ /* 0x000f280000300800 */
        /* <DEDUP_REMOVED lines=11> */
[----:B------:R-:W-:-:S02]  /*17080*/  IMAD.MOV.U32 R11, RZ, RZ, R24 ;  /* 0x000000ffff0b7224 */ /* 0x000fc400078e0018 */
[----:B------:R-:W-:Y:S02]  /*17090*/  IMAD.MOV.U32 R8, RZ, RZ, R27 ;  /* 0x000000ffff087224 */ /* 0x000fe400078e001b */
[----:B------:R-:W-:Y:S01]  /*170a0*/  IMAD.MOV.U32 R9, RZ, RZ, R26 ;  /* 0x000000ffff097224 */ /* 0x000fe200078e001a */
[----:B------:R0:W-:Y:S04]  /*170b0*/  STL.64 [R1+0x5170], R10 ;  /* 0x0051700a01007387 */ /* 0x0001e80000100a00 */
[----:B------:R1:W-:Y:S01]  /*170c0*/  STL.64 [R1+0x5168], R8 ;  /* 0x0051680801007387 */ /* 0x0003e20000100a00 */
[----:B0-----:R-:W-:Y:S02]  /*170d0*/  IMAD.MOV.U32 R10, RZ, RZ, R21 ;  /* 0x000000ffff0a7224 */ /* 0x001fe400078e0015 */
[----:B------:R-:W-:-:S02]  /*170e0*/  IMAD.MOV.U32 R11, RZ, RZ, R20 ;  /* 0x000000ffff0b7224 */ /* 0x000fc400078e0014 */
[----:B-1----:R-:W-:Y:S01]  /*170f0*/  IMAD.MOV.U32 R8, RZ, RZ, R23 ;  /* 0x000000ffff087224 */ /* 0x002fe200078e0017 */
[----:B------:R-:W-:Y:S02]  /*17100*/  MOV R9, R22 ;  /* 0x0000001600097202 */ /* 0x000fe40000000f00 */
        /* <DEDUP_REMOVED lines=8> */
[----:B----4-:R-:W-:-:S02]  /*17190*/  IMAD.MOV.U32 R24, RZ, RZ, R6 ;  /* 0x000000ffff187224 */ /* 0x010fc400078e0006 */
[----:B---3--:R-:W-:Y:S01]  /*171a0*/  IMAD.MOV.U32 R25, RZ, RZ, R7 ;  /* 0x000000ffff197224 */ /* 0x008fe200078e0007 */
[----:B--2---:R-:W-:Y:S04]  /*171b0*/  STL.64 [R1+0x5100], R14 ;  /* 0x0051000e01007387 */ /* 0x004fe80000100a00 */
[----:B------:R0:W-:Y:S04]  /*171c0*/  STL.64 [R1+0x50f8], R12 ;  /* 0x0050f80c01007387 */ /* 0x0001e80000100a00 */
[----:B0-----:R-:W2:Y:S04]  /*171d0*/  LDL.LU R12, [R1+0x130] ;  /* 0x00013000010c7983 */ /* 0x001ea80000300800 */
[----:B------:R-:W2:Y:S04]  /*171e0*/  LDL.LU R13, [R1+0x134] ;  /* 0x00013400010d7983 */ /* 0x000ea80000300800 */
[----:B------:R-:W3:Y:S04]  /*171f0*/  LDL.LU R14, [R1+0x138] ;  /* 0x00013800010e7983 */ /* 0x000ee80000300800 */
[----:B------:R-:W3:Y:S04]  /*17200*/  LDL.LU R15, [R1+0x13c] ;  /* 0x00013c00010f7983 */ /* 0x000ee80000300800 */
[----:B------:R-:W4:Y:S04]  /*17210*/  LDL.LU R6, [R1+0x51e8] ;  /* 0x0051e80001067983 */ /* 0x000f280000300800 */
[----:B------:R-:W2:Y:S01]  /*17220*/  LDL.LU R7, [R1+0x51e4] ;  /* 0x0051e40001077983 */ /* 0x000ea20000300800 */
[----:B------:R-:W-:Y:S01]  /*17230*/  MOV R27, R0 ;  /* 0x00000000001b7202 */ /* 0x000fe20000000f00 */
[----:B------:R-:W-:-:S02]  /*17240*/  IMAD.MOV.U32 R20, RZ, RZ, R3 ;  /* 0x000000ffff147224 */ /* 0x000fc400078e0003 */
[----:B------:R-:W3:Y:S01]  /*17250*/  LDL.LU R26, [R1+0xe8] ;  /* 0x0000e800011a7983 */ /* 0x000ee20000300800 */
[----:B------:R-:W-:-:S03]  /*17260*/  IMAD.MOV.U32 R21, RZ, RZ, R2 ;  /* 0x000000ffff157224 */ /* 0x000fc600078e0002 */
[----:B------:R-:W3:Y:S04]  /*17270*/  LDL.LU R0, [R1+0x51e0] ;  /* 0x0051e00001007983 */ /* 0x000ee80000300800 */
[----:B------:R-:W3:Y:S04]  /*17280*/  LDL.LU R3, [R1+0x51dc] ;  /* 0x0051dc0001037983 */ /* 0x000ee80000300800 */
[----:B------:R-:W3:Y:S01]  /*17290*/  LDL.LU R2, [R1+0x51d8] ;  /* 0x0051d80001027983 */ /* 0x000ee20000300800 */
[----:B----4-:R-:W-:-:S03]  /*172a0*/  MOV R22, R6 ;  /* 0x0000000600167202 */ /* 0x010fc60000000f00 */
[----:B------:R-:W4:Y:S01]  /*172b0*/  LDL.LU R6, [R1+0x51d4] ;  /* 0x0051d40001067983 */ /* 0x000f220000300800 */
[----:B--2---:R-:W-:-:S03]  /*172c0*/  IMAD.MOV.U32 R23, RZ, RZ, R7 ;  /* 0x000000ffff177224 */ /* 0x004fc600078e0007 */
[----:B------:R-:W2:Y:S04]  /*172d0*/  LDL.LU R7, [R1+0x51d0] ;  /* 0x0051d00001077983 */ /* 0x000ea80000300800 */
[----:B---3--:R-:W-:Y:S04]  /*172e0*/  STL.64 [R1+0x5120], R14 ;  /* 0x0051200e01007387 */ /* 0x008fe80000100a00 */
[----:B------:R0:W-:Y:S04]  /*172f0*/  STL.64 [R1+0x5118], R12 ;  /* 0x0051180c01007387 */ /* 0x0001e80000100a00 */
[----:B0-----:R-:W3:Y:S01]  /*17300*/  LDL.LU R12, [R1+0x140] ;  /* 0x00014000010c7983 */ /* 0x001ee20000300800 */
[----:B------:R-:W-:Y:S01]  /*17310*/  MOV R14, R2 ;  /* 0x00000002000e7202 */ /* 0x000fe20000000f00 */
[----:B------:R-:W-:-:S02]  /*17320*/  IMAD.MOV.U32 R15, RZ, RZ, R0 ;  /* 0x000000ffff0f7224 */ /* 0x000fc400078e0000 */
[----:B------:R-:W-:Y:S02]  /*17330*/  IMAD.MOV.U32 R13, RZ, RZ, R3 ;  /* 0x000000ffff0d7224 */ /* 0x000fe400078e0003 */
[----:B------:R-:W2:Y:S04]  /*17340*/  LDL.LU R3, [R1+0x51cc] ;  /* 0x0051cc0001037983 */ /* 0x000ea80000300800 */
[----:B------:R-:W2:Y:S04]  /*17350*/  LDL.LU R2, [R1+0x51c8] ;  /* 0x0051c80001027983 */ /* 0x000ea80000300800 */
[----:B------:R-:W2:Y:S04]  /*17360*/  LDL.LU R0, [R1+0x51c4] ;  /* 0x0051c40001007983 */ /* 0x000ea80000300800 */
[----:B------:R-:W-:Y:S04]  /*17370*/  STL.64 [R1+0x5140], R14 ;  /* 0x0051400e01007387 */ /* 0x000fe80000100a00 */
[----:B---3--:R0:W-:Y:S04]  /*17380*/  STL.64 [R1+0x5138], R12 ;  /* 0x0051380c01007387 */ /* 0x0081e80000100a00 */
[----:B0-----:R-:W3:Y:S04]  /*17390*/  LDL.LU R12, [R1+0x150] ;  /* 0x00015000010c7983 */ /* 0x001ee80000300800 */
[----:B------:R-:W3:Y:S01]  /*173a0*/  LDL.LU R13, [R1+0x154] ;  /* 0x00015400010d7983 */ /* 0x000ee20000300800 */
[----:B--2---:R-:W-:Y:S01]  /*173b0*/  IMAD.MOV.U32 R14, RZ, RZ, R7 ;  /* 0x000000ffff0e7224 */ /* 0x004fe200078e0007 */
[----:B----4-:R-:W-:-:S02]  /*173c0*/  MOV R15, R6 ;  /* 0x00000006000f7202 */ /* 0x010fc40000000f00 */
[----:B------:R-:W2:Y:S04]  /*173d0*/  LDL.LU R7, [R1+0x51c0] ;  /* 0x0051c00001077983 */ /* 0x000ea80000300800 */
[----:B------:R-:W4:Y:S04]  /*173e0*/  LDL.LU R6, [R1+0x51bc] ;  /* 0x0051bc0001067983 */ /* 0x000f280000300800 */
[----:B------:R-:W-:Y:S04]  /*173f0*/  STL.64 [R1+0x5160], R14 ;  /* 0x0051600e01007387 */ /* 0x000fe80000100a00 */
[----:B---3--:R0:W-:Y:S04]  /*17400*/  STL.64 [R1+0x5158], R12 ;  /* 0x0051580c01007387 */ /* 0x0081e80000100a00 */
[----:B0-----:R-:W3:Y:S01]  /*17410*/  LDL.LU R12, [R1+0x160] ;  /* 0x00016000010c7983 */ /* 0x001ee20000300800 */
[----:B------:R-:W-:Y:S01]  /*17420*/  IMAD.MOV.U32 R14, RZ, RZ, R2 ;  /* 0x000000ffff0e7224 */ /* 0x000fe200078e0002 */
[----:B------:R-:W-:Y:S01]  /*17430*/  MOV R15, R3 ;  /* 0x00000003000f7202 */ /* 0x000fe20000000f00 */
[----:B------:R-:W-:-:S02]  /*17440*/  IMAD.MOV.U32 R13, RZ, RZ, R0 ;  /* 0x000000ffff0d7224 */ /* 0x000fc400078e0000 */
[----:B------:R-:W2:Y:S04]  /*17450*/  LDL.LU R0, [R1+0x51b8] ;  /* 0x0051b80001007983 */ /* 0x000ea80000300800 */
[----:B------:R-:W2:Y:S04]  /*17460*/  LDL.LU R2, [R1+0x51b4] ;  /* 0x0051b40001027983 */ /* 0x000ea80000300800 */
[----:B------:R-:W2:Y:S04]  /*17470*/  LDL.LU R3, [R1+0x51b0] ;  /* 0x0051b00001037983 */ /* 0x000ea80000300800 */
[----:B------:R-:W-:Y:S04]  /*17480*/  STL.64 [R1+0x5180], R14 ;  /* 0x0051800e01007387 */ /* 0x000fe80000100a00 */
[----:B---3--:R0:W-:Y:S04]  /*17490*/  STL.64 [R1+0x5178], R12 ;  /* 0x0051780c01007387 */ /* 0x0081e80000100a00 */
[----:B0-----:R-:W3:Y:S04]  /*174a0*/  LDL.LU R12, [R1+0x170] ;  /* 0x00017000010c7983 */ /* 0x001ee80000300800 */
[----:B------:R-:W3:Y:S01]  /*174b0*/  LDL.LU R13, [R1+0x174] ;  /* 0x00017400010d7983 */ /* 0x000ee20000300800 */
[----:B----4-:R-:W-:-:S02]  /*174c0*/  IMAD.MOV.U32 R14, RZ, RZ, R6 ;  /* 0x000000ffff0e7224 */ /* 0x010fc400078e0006 */
[----:B--2---:R-:W-:Y:S01]  /*174d0*/  IMAD.MOV.U32 R15, RZ, RZ, R7 ;  /* 0x000000ffff0f7224 */ /* 0x004fe200078e0007 */
[----:B------:R-:W2:Y:S04]  /*174e0*/  LDL.LU R6, [R1+0x51ac] ;  /* 0x0051ac0001067983 */ /* 0x000ea80000300800 */
[----:B------:R-:W2:Y:S04]  /*174f0*/  LDL.LU R7, [R1+0x51a8] ;  /* 0x0051a80001077983 */ /* 0x000ea80000300800 */
[----:B------:R-:W-:Y:S04]  /*17500*/  STL.64 [R1+0x51a0], R14 ;  /* 0x0051a00e01007387 */ /* 0x000fe80000100a00 */
[----:B---3--:R0:W-:Y:S04]  /*17510*/  STL.64 [R1+0x5198], R12 ;  /* 0x0051980c01007387 */ /* 0x0081e80000100a00 */
[----:B0-----:R-:W2:Y:S01]  /*17520*/  LDL.LU R12, [R1+0x180] ;  /* 0x00018000010c7983 */ /* 0x001ea20000300800 */
[----:B------:R-:W-:Y:S01]  /*17530*/  MOV R8, R19 ;  /* 0x0000001300087202 */ /* 0x000fe20000000f00 */
[----:B------:R-:W-:Y:S01]  /*17540*/  IMAD.MOV.U32 R9, RZ, RZ, R18 ;  /* 0x000000ffff097224 */ /* 0x000fe200078e0012 */
[----:B------:R-:W-:Y:S01]  /*17550*/  MOV R11, R16 ;  /* 0x00000010000b7202 */ /* 0x000fe20000000f00 */
[----:B------:R-:W-:Y:S01]  /*17560*/  IMAD.MOV.U32 R10, RZ, RZ, R17 ;  /* 0x000000ffff0a7224 */ /* 0x000fe200078e0011 */
[----:B------:R-:W-:Y:S01]  /*17570*/  MOV R13, R3 ;  /* 0x00000003000d7202 */ /* 0x000fe20000000f00 */
[----:B------:R-:W-:Y:S01]  /*17580*/  IMAD.MOV.U32 R14, RZ, RZ, R2 ;  /* 0x000000ffff0e7224 */ /* 0x000fe200078e0002 */
[----:B------:R-:W-:Y:S01]  /*17590*/  HMMA.16816.F32.BF16 R20, R20, R4, RZ ;  /* 0x000000041414723c */ /* 0x000fe200000418ff */
[----:B------:R-:W-:Y:S01]  /*175a0*/  IMAD.MOV.U32 R15, RZ, RZ, R0 ;  /* 0x000000ffff0f7224 */ /* 0x000fe200078e0000 */
[----:B------:R-:W0:Y:S06]  /*175b0*/  LDSM.16.MT88.4 R16, [R28+0x2180] ;  /* 0x002180001c10783b */ /* 0x000e2c0000004200 */
[----:B--2---:R-:W-:Y:S01]  /*175c0*/  HMMA.16816.F32.BF16 R8, R8, R6, R12 ;  /* 0x000000060808723c */ /* 0x004fe2000004180c */
[----:B------:R-:W2:Y:S04]  /*175d0*/  LDL.LU.64 R14, [R1+0x51a0] ;  /* 0x0051a000010e7983 */ /* 0x000ea80000300a00 */
[----:B------:R-:W2:Y:S11]  /*175e0*/  LDL.LU.64 R12, [R1+0x5198] ;  /* 0x00519800010c7983 */ /* 0x000eb60000300a00 */
[----:B------:R-:W-:Y:S07]  /*175f0*/  @!UPT UIADD3 URZ, URZ, URZ, URZ ;  /* 0x0000003f3f3ff290 */ /* 0x000fee000fffe03f */
[----:B------:R-:W-:Y:S01]  /*17600*/  STL.64 [R1+0x180], R8 ;  /* 0x0001800801007387 */ /* 0x000fe20000100a00 */
[----:B------:R-:W-:-:S03]  /*17610*/  MOV R0, R11 ;  /* 0x0000000b00007202 */ /* 0x000fc60000000f00 */
[----:B------:R1:W-:Y:S04]  /*17620*/  STL [R1+0x188], R10 ;  /* 0x0001880a01007387 */ /* 0x0003e80000100800 */
[----:B-1----:R-:W2:Y:S04]  /*17630*/  LDL.LU.64 R10, [R1+0x5190] ;  /* 0x00519000010a7983 */ /* 0x002ea80000300a00 */
[----:B------:R-:W2:Y:S02]  /*17640*/  LDL.LU.64 R8, [R1+0x5188] ;  /* 0x0051880001087983 */ /* 0x000ea40000300a00 */
[-C--:B--2---:R-:W-:Y:S02]  /*17650*/  HMMA.16816.F32.BF16 R8, R8, R6.reuse, R12 ;  /* 0x000000060808723c */ /* 0x084fe4000004180c */
[----:B------:R-:W2:Y:S04]  /*17660*/  LDL.LU.64 R14, [R1+0x5180] ;  /* 0x00518000010e7983 */ /* 0x000ea80000300a00 */
[----:B------:R-:W2:Y:S11]  /*17670*/  LDL.LU.64 R12, [R1+0x5178] ;  /* 0x00517800010c7983 */ /* 0x000eb60000300a00 */
[----:B------:R-:W-:Y:S06]  /*17680*/  @!UPT UIADD3 URZ, URZ, URZ, URZ ;  /* 0x0000003f3f3ff290 */ /* 0x000fec000fffe03f */
[----:B------:R-:W-:Y:S04]  /*17690*/  STL.64 [R1+0x170], R8 ;  /* 0x0001700801007387 */ /* 0x000fe80000100a00 */
[----:B------:R1:W-:Y:S04]  /*176a0*/  STL.64 [R1+0x178], R10 ;  /* 0x0001780a01007387 */ /* 0x0003e80000100a00 */
        /* <DEDUP_REMOVED lines=66> */
[----:B--2---:R-:W-:Y:S02]  /*17ad0*/  HMMA.16816.F32.BF16 R8, R8, R6, R12 ;  /* 0x000000060808723c */ /* 0x004fe4000004180c */
[----:B------:R-:W2:Y:S04]  /*17ae0*/  LDL.LU.64 R14, [R1+0x5060] ;  /* 0x00506000010e7983 */ /* 0x000ea80000300a00 */
[----:B------:R-:W2:Y:S11]  /*17af0*/  LDL.LU.64 R12, [R1+0x5058] ;  /* 0x00505800010c7983 */ /* 0x000eb60000300a00 */
[----:B------:R-:W-:Y:S06]  /*17b00*/  @!UPT UIADD3 URZ, URZ, URZ, URZ ;  /* 0x0000003f3f3ff290 */ /* 0x000fec000fffe03f */
[----:B------:R-:W-:Y:S04]  /*17b10*/  STL.64 [R1+0xe0], R8 ;  /* 0x0000e00801007387 */ /* 0x000fe80000100a00 */
[----:B------:R1:W-:Y:S04]  /*17b20*/  STL.64 [R1+0xe8], R10 ;  /* 0x0000e80a01007387 */ /* 0x0003e80000100a00 */
[----:B-1----:R-:W2:Y:S04]  /*17b30*/  LDL.LU.64 R10, [R1+0x5050] ;  /* 0x00505000010a7983 */ /* 0x002ea80000300a00 */
[----:B------:R-:W2:Y:S01]  /*17b40*/  LDL.LU.64 R8, [R1+0x5048] ;  /* 0x0050480001087983 */ /* 0x000ea20000300a00 */
[----:B------:R-:W-:Y:S03]  /*17b50*/  HMMA.16816.F32.BF16 R24, R24, R4, RZ ;  /* 0x000000041818723c */ /* 0x000fe600000418ff */
[----:B------:R-:W1:Y:S05]  /*17b60*/  S2R R5, SR_TID.X ;  /* 0x0000000000057919 */ /* 0x000e6a0000002100 */
[----:B--2---:R-:W-:Y:S01]  /*17b70*/  HMMA.16816.F32.BF16 R8, R12, R6, R8 ;  /* 0x000000060c08723c */ /* 0x004fe20000041808 */
[----:B------:R-:W2:Y:S04]  /*17b80*/  LDL.LU.64 R14, [R1+0x5040] ;  /* 0x00504000010e7983 */ /* 0x000ea80000300a00 */
[----:B------:R-:W2:Y:S01]  /*17b90*/  LDL.LU.64 R12, [R1+0x5038] ;  /* 0x00503800010c7983 */ /* 0x000ea20000300a00 */
[----:B-1----:R-:W-:-:S05]  /*17ba0*/  LOP3.LUT R5, R5, 0x7, RZ, 0xc0, !PT ;  /* 0x0000000705057812 */ /* 0x002fca00078ec0ff */
[----:B------:R-:W-:Y:S02]  /*17bb0*/  IMAD R4, R5, 0x210, RZ ;  /* 0x0000021005047824 */ /* 0x000fe400078e02ff */
[----:B------:R-:W1:Y:S10]  /*17bc0*/  S2R R5, SR_TID.X ;  /* 0x0000000000057919 */ /* 0x000e740000002100 */
[----:B------:R-:W-:Y:S04]  /*17bd0*/  STL.64 [R1+0xd0], R8 ;  /* 0x0000d00801007387 */ /* 0x000fe80000100a00 */
[----:B------:R3:W-:Y:S04]  /*17be0*/  STL.64 [R1+0xd8], R10 ;  /* 0x0000d80a01007387 */ /* 0x0007e80000100a00 */
[----:B---3--:R-:W3:Y:S01]  /*17bf0*/  S2R R11, SR_TID.X ;  /* 0x00000000000b7919 */ /* 0x008ee20000002100 */
[----:B-1----:R-:W-:-:S02]  /*17c00*/  LOP3.LUT R8, R5, 0x7, RZ, 0xc0, !PT ;  /* 0x0000000705087812 */ /* 0x002fc400078ec0ff */
[----:B---3--:R-:W-:-:S03]  /*17c10*/  SHF.L.U32 R10, R11, 0x1, RZ ;  /* 0x000000010b0a7819 */ /* 0x008fc600000006ff */
[----:B------:R-:W-:Y:S01]  /*17c20*/  IMAD.SHL.U32 R8, R8, 0x10, RZ ;  /* 0x0000001008087824 */ /* 0x000fe200078e00ff */
[----:B------:R-:W-:-:S04]  /*17c30*/  LOP3.LUT R9, R11, 0x1e0, RZ, 0xc0, !PT ;  /* 0x000001e00b097812 */ /* 0x000fc800078ec0ff */
[----:B------:R-:W-:Y:S02]  /*17c40*/  LEA R8, R9, R8, 0x8 ;  /* 0x0000000809087211 */ /* 0x000fe400078e40ff */
[----:B------:R-:W-:Y:S02]  /*17c50*/  LOP3.LUT R11, R11, 0x7, RZ, 0xc0, !PT ;  /* 0x000000070b0b7812 */ /* 0x000fe400078ec0ff */
[----:B------:R-:W-:-:S05]  /*17c60*/  LOP3.LUT R8, R8, 0x30, R10, 0x78, !PT ;  /* 0x0000003008087812 */ /* 0x000fca00078e780a */
[----:B------:R-:W-:-:S05]  /*17c70*/  IMAD R8, R11, 0x400, R8 ;  /* 0x000004000b087824 */ /* 0x000fca00078e0208 */
[----:B------:R-:W-:Y:S01]  /*17c80*/  LOP3.LUT R8, R8, 0x40, RZ, 0x3c, !PT ;  /* 0x0000004008087812 */ /* 0x000fe200078e3cff */
[-C--:B--2---:R-:W-:Y:S01]  /*17c90*/  HMMA.16816.F32.BF16 R12, R12, R6.reuse, R20 ;  /* 0x000000060c0c723c */ /* 0x084fe20000041814 */
[----:B------:R-:W1:Y:S11]  /*17ca0*/  S2R R23, SR_TID.X ;  /* 0x0000000000177919 */ /* 0x000e760000002100 */
[----:B------:R-:W-:Y:S11]  /*17cb0*/  @!UPT UIADD3 URZ, URZ, URZ, URZ ;  /* 0x0000003f3f3ff290 */ /* 0x000ff6000fffe03f */
[----:B------:R-:W-:Y:S01]  /*17cc0*/  @!UPT UIADD3 URZ, URZ, URZ, URZ ;  /* 0x0000003f3f3ff290 */ /* 0x000fe2000fffe03f */
[----:B------:R-:W-:Y:S01]  /*17cd0*/  IMAD.MOV.U32 R2, RZ, RZ, R15 ;  /* 0x000000ffff027224 */ /* 0x000fe200078e000f */
[----:B------:R-:W-:Y:S04]  /*17ce0*/  STL.64 [R1+0xc0], R12 ;  /* 0x0000c00c01007387 */ /* 0x000fe80000100a00 */
[----:B------:R2:W-:Y:S01]  /*17cf0*/  STL [R1+0x4f9c], R2 ;  /* 0x004f9c0201007387 */ /* 0x0005e20000100800 */
[----:B------:R-:W-:Y:S01]  /*17d00*/  IMAD.MOV.U32 R3, RZ, RZ, R14 ;  /* 0x000000ffff037224 */ /* 0x000fe200078e000e */
[----:B--2---:R-:W-:Y:S02]  /*17d10*/  LOP3.LUT R2, R4, 0x10, R10, 0x78, !PT ;  /* 0x0000001004027812 */ /* 0x004fe400078e780a */
[----:B0-----:R-:W-:Y:S02]  /*17d20*/  HMMA.16816.F32.BF16 R4, R16, R6, R24 ;  /* 0x000000061004723c */ /* 0x001fe40000041818 */
[----:B------:R1:W-:Y:S04]  /*17d30*/  STL [R1+0x4f98], R3 ;  /* 0x004f980301007387 */ /* 0x0003e80000100800 */
[----:B------:R-:W-:Y:S01]  /*17d40*/  LDSM.16.M88.4 R8, [R8+0x40000] ;  /* 0x040000000808783b */ /* 0x000fe20000000200 */
[----:B-1----:R-:W-:-:S05]  /*17d50*/  LOP3.LUT R3, R23, 0x10, RZ, 0xc0, !PT ;  /* 0x0000001017037812 */ /* 0x002fca00078ec0ff */
[----:B------:R-:W-:-:S05]  /*17d60*/  IMAD.SHL.U32 R3, R3, 0x100, RZ ;  /* 0x0000010003037824 */ /* 0x000fca00078e00ff */
[----:B------:R-:W-:-:S06]  /*17d70*/  LOP3.LUT R2, R2, R3, RZ, 0xfc, !PT ;  /* 0x0000000302027212 */ /* 0x000fcc00078efcff */
[----:B------:R-:W-:Y:S04]  /*17d80*/  STL.64 [R1+0x4e70], R6 ;  /* 0x004e700601007387 */ /* 0x000fe80000100a00 */
[----:B------:R-:W-:Y:S04]  /*17d90*/  STL.64 [R1+0x4e68], R4 ;  /* 0x004e680401007387 */ /* 0x000fe80000100a00 */
[----:B------:R-:W0:Y:S02]  /*17da0*/  LDSM.16.MT88.4 R4, [R2+0x4000] ;  /* 0x004000000204783b */ /* 0x000e240000004200 */
[----:B0-----:R-:W-:Y:S01]  /*17db0*/  IMAD.MOV.U32 R15, RZ, RZ, R4 ;  /* 0x000000ffff0f7224 */ /* 0x001fe200078e0004 */
[----:B------:R-:W-:Y:S01]  /*17dc0*/  MOV R14, R5 ;  /* 0x00000005000e7202 */ /* 0x000fe20000000f00 */
[----:B------:R-:W-:-:S02]  /*17dd0*/  IMAD.MOV.U32 R13, RZ, RZ, R6 ;  /* 0x000000ffff0d7224 */ /* 0x000fc400078e0006 */
[----:B------:R-:W-:Y:S02]  /*17de0*/  IMAD.MOV.U32 R12, RZ, RZ, R7 ;  /* 0x000000ffff0c7224 */ /* 0x000fe400078e0007 */
[----:B------:R-:W0:Y:S01]  /*17df0*/  LDSM.16.MT88.4 R4, [R2+0x4080] ;  /* 0x004080000204783b */ /* 0x000e220000004200 */
[----:B------:R-:W-:-:S03]  /*17e00*/  LOP3.LUT R27, R23, 0x7, RZ, 0xc0, !PT ;  /* 0x00000007171b7812 */ /* 0x000fc600078ec0ff */
[----:B------:R-:W1:Y:S02]  /*17e10*/  S2R R26, SR_TID.X ;  /* 0x00000000001a7919 */ /* 0x000e640000002100 */
[----:B------:R-:W-:Y:S01]  /*17e20*/  IMAD R27, R27, 0x210, RZ ;  /* 0x000002101b1b7824 */ /* 0x000fe200078e02ff */
[----:B0-----:R-:W-:Y:S01]  /*17e30*/  MOV R23, R4 ;  /* 0x0000000400177202 */ /* 0x001fe20000000f00 */
[----:B------:R-:W-:Y:S01]  /*17e40*/  IMAD.MOV.U32 R22, RZ, RZ, R5 ;  /* 0x000000ffff167224 */ /* 0x000fe200078e0005 */
[----:B------:R-:W-:Y:S01]  /*17e50*/  MOV R20, R7 ;  /* 0x0000000700147202 */ /* 0x000fe20000000f00 */
[----:B------:R-:W-:Y:S02]  /*17e60*/  IMAD.MOV.U32 R21, RZ, RZ, R6 ;  /* 0x000000ffff157224 */ /* 0x000fe400078e0006 */
[----:B------:R-:W0:Y:S01]  /*17e70*/  LDSM.16.MT88.4 R4, [R2+0x4100] ;  /* 0x004100000204783b */ /* 0x000e220000004200 */
[----:B-1----:R-:W-:-:S05]  /*17e80*/  IMAD.SHL.U32 R26, R26, 0x2, RZ ;  /* 0x000000021a1a7824 */ /* 0x002fca00078e00ff */
[----:B------:R-:W-:Y:S01]  /*17e90*/  LOP3.LUT R27, R27, 0x10, R26, 0x78, !PT ;  /* 0x000000101b1b7812 */ /* 0x000fe200078e781a */
[----:B------:R-:W-:Y:S03]  /*17ea0*/  STL.64 [R1+0x5030], R14 ;  /* 0x0050300e01007387 */ /* 0x000fe60000100a00 */
[----:B------:R-:W-:Y:S01]  /*17eb0*/  LOP3.LUT R27, R27, R3, RZ, 0xfc, !PT ;  /* 0x000000031b1b7212 */ /* 0x000fe200078efcff */
[----:B------:R-:W-:Y:S03]  /*17ec0*/  STL.64 [R1+0x5028], R12 ;  /* 0x0050280c01007387 */ /* 0x000fe60000100a00 */
[----:B------:R-:W-:Y:S01]  /*17ed0*/  LOP3.LUT R27, R27, 0x20, RZ, 0x3c, !PT ;  /* 0x000000201b1b7812 */ /* 0x000fe200078e3cff */
[----:B------:R-:W-:Y:S04]  /*17ee0*/  STL [R1+0x4dd4], R10 ;  /* 0x004dd40a01007387 */ /* 0x000fe80000100800 */
[----:B------:R1:W-:Y:S04]  /*17ef0*/  STL [R1+0x4dd0], R11 ;  /* 0x004dd00b01007387 */ /* 0x0003e80000100800 */
[----:B------:R-:W-:Y:S01]  /*17f00*/  LDSM.16.MT88.4 R12, [R27+0x4000] ;  /* 0x004000001b0c783b */ /* 0x000fe20000004200 */
[----:B0-----:R-:W-:Y:S01]  /*17f10*/  IMAD.MOV.U32 R25, RZ, RZ, R4 ;  /* 0x000000ffff197224 */ /* 0x001fe200078e0004 */
[----:B------:R-:W-:Y:S01]  /*17f20*/  MOV R24, R5 ;  /* 0x0000000500187202 */ /* 0x000fe20000000f00 */
[----:B-1----:R-:W-:-:S02]  /*17f30*/  IMAD.MOV.U32 R11, RZ, RZ, R6 ;  /* 0x000000ffff0b7224 */ /* 0x002fc400078e0006 */
[----:B------:R-:W-:Y:S02]  /*17f40*/  IMAD.MOV.U32 R10, RZ, RZ, R7 ;  /* 0x000000ffff0a7224 */ /* 0x000fe400078e0007 */
[----:B------:R-:W0:Y:S02]  /*17f50*/  LDSM.16.MT88.4 R4, [R2+0x4180] ;  /* 0x004180000204783b */ /* 0x000e240000004200 */
[----:B0-----:R-:W-:Y:S01]  /*17f60*/  MOV R19, R4 ;  /* 0x0000000400137202 */ /* 0x001fe20000000f00 */
[----:B------:R-:W-:Y:S01]  /*17f70*/  IMAD.MOV.U32 R18, RZ, RZ, R5 ;  /* 0x000000ffff127224 */ /* 0x000fe200078e0005 */
[----:B------:R-:W-:Y:S01]  /*17f80*/  MOV R16, R7 ;  /* 0x0000000700107202 */ /* 0x000fe20000000f00 */
[----:B------:R-:W-:Y:S01]  /*17f90*/  IMAD.MOV.U32 R17, RZ, RZ, R6 ;  /* 0x000000ffff117224 */ /* 0x000fe200078e0006 */
[----:B------:R-:W-:Y:S01]  /*17fa0*/  MOV R5, R14 ;  /* 0x0000000e00057202 */ /* 0x000fe20000000f00 */
[----:B------:R-:W-:Y:S02]  /*17fb0*/  IMAD.MOV.U32 R7, RZ, RZ, R12 ;  /* 0x000000ffff077224 */ /* 0x000fe400078e000c */
[----:B------:R-:W-:-:S02]  /*17fc0*/  IMAD.MOV.U32 R6, RZ, RZ, R13 ;  /* 0x000000ffff067224 */ /* 0x000fc400078e000d */
[----:B------:R-:W-:Y:S02]  /*17fd0*/  IMAD.MOV.U32 R4, RZ, RZ, R15 ;  /* 0x000000ffff047224 */ /* 0x000fe400078e000f */
[----:B------:R-:W0:Y:S04]  /*17fe0*/  LDSM.16.MT88.4 R12, [R27+0x4080] ;  /* 0x004080001b0c783b */ /* 0x000e280000004200 */
[----:B------:R-:W-:Y:S04]  /*17ff0*/  STL [R1+0x4fac], R4 ;  /* 0x004fac0401007387 */ /* 0x000fe80000100800 */
[----:B------:R-:W-:Y:S04]  /*18000*/  STL [R1+0x4fa8], R5 ;  /* 0x004fa80501007387 */ /* 0x000fe80000100800 */
[----:B------:R-:W-:Y:S04]  /*18010*/  STL [R1+0x4fa4], R6 ;  /* 0x004fa40601007387 */ /* 0x000fe80000100800 */
[----:B------:R-:W-:Y:S01]  /*18020*/  STL [R1+0x4fa0], R7 ;  /* 0x004fa00701007387 */ /* 0x000fe20000100800 */
[----:B0-----:R-:W-:-:S03]  /*18030*/  IMAD.MOV.U32 R2, RZ, RZ, R14 ;  /* 0x000000ffff027224 */ /* 0x001fc600078e000e */
[----:B------:R-:W-:Y:S01]  /*18040*/  STL.64 [R1+0x60], R12 ;  /* 0x0000600c01007387 */ /* 0x000fe20000100a00 */
[----:B------:R-:W-:-:S03]  /*18050*/  MOV R3, R15 ;  /* 0x0000000f00037202 */ /* 0x000fc60000000f00 */
[----:B------:R-:W0:Y:S04]  /*18060*/  LDSM.16.MT88.4 R12, [R27+0x4100] ;  /* 0x004100001b0c783b */ /* 0x000e280000004200 */
[----:B------:R-:W-:Y:S01]  /*18070*/  STL [R1+0x4fb4], R3 ;  /* 0x004fb40301007387 */ /* 0x000fe20000100800 */
[----:B0-----:R-:W-:Y:S01]  /*18080*/  IMAD.MOV.U32 R4, RZ, RZ, R12 ;  /* 0x000000ffff047224 */ /* 0x001fe200078e000c */
[----:B------:R-:W-:Y:S01]  /*18090*/  MOV R6, R14 ;  /* 0x0000000e00067202 */ /* 0x000fe20000000f00 */
[----:B------:R-:W-:Y:S02]  /*180a0*/  IMAD.MOV.U32 R5, RZ, RZ, R13 ;  /* 0x000000ffff057224 */ /* 0x000fe400078e000d */
[----:B------:R-:W-:Y:S02]  /*180b0*/  IMAD.MOV.U32 R7, RZ, RZ, R15 ;  /* 0x000000ffff077224 */ /* 0x000fe400078e000f */
[----:B------:R-:W0:Y:S04]  /*180c0*/  LDSM.16.MT88.4 R12, [R27+0x4180] ;  /* 0x004180001b0c783b */ /* 0x000e280000004200 */
[----:B------:R1:W-:Y:S04]  /*180d0*/  STL [R1+0x4fb0], R2 ;  /* 0x004fb00201007387 */ /* 0x0003e80000100800 */
[----:B------:R-:W-:Y:S04]  /*180e0*/  STL [R1+0x4fc4], R7 ;  /* 0x004fc40701007387 */ /* 0x000fe80000100800 */
[----:B------:R-:W-:Y:S04]  /*180f0*/  STL [R1+0x4fc0], R6 ;  /* 0x004fc00601007387 */ /* 0x000fe80000100800 */
[----:B------:R-:W-:Y:S04]  /*18100*/  STL [R1+0x4fbc], R5 ;  /* 0x004fbc0501007387 */ /* 0x000fe80000100800 */
[----:B------:R-:W-:Y:S01]  /*18110*/  STL [R1+0x4fb8], R4 ;  /* 0x004fb80401007387 */ /* 0x000fe20000100800 */
[----:B0-----:R-:W-:-:S03]  /*18120*/  IMAD.MOV.U32 R3, RZ, RZ, R14 ;  /* 0x000000ffff037224 */ /* 0x001fc600078e000e */
[----:B------:R-:W-:Y:S01]  /*18130*/  STL.64 [R1+0x40], R12 ;  /* 0x0000400c01007387 */ /* 0x000fe20000100a00 */
[----:B-1----:R-:W-:-:S03]  /*18140*/  MOV R2, R15 ;  /* 0x0000000f00027202 */ /* 0x002fc60000000f00 */
        /* <DEDUP_REMOVED lines=16> */
[----:B------:R-:W-:Y:S04]  /*18250*/  STL [R1+0x4fe4], R3 ;  /* 0x004fe40301007387 */ /* 0x000fe80000100800 */
[----:B------:R-:W-:Y:S01]  /*18260*/  STL [R1+0x4fe0], R2 ;  /* 0x004fe00201007387 */ /* 0x000fe20000100800 */
[----:B0-----:R-:W-:Y:S01]  /*18270*/  MOV R6, R14 ;  /* 0x0000000e00067202 */ /* 0x001fe20000000f00 */
[----:B------:R-:W-:-:S02]  /*18280*/  IMAD.MOV.U32 R7, RZ, RZ, R15 ;  /* 0x000000ffff077224 */ /* 0x000fc400078e000f */
[----:B------:R-:W-:Y:S01]  /*18290*/  IMAD.MOV.U32 R4, RZ, RZ, R12 ;  /* 0x000000ffff047224 */ /* 0x000fe200078e000c */
[----:B------:R-:W2:Y:S01]  /*182a0*/  LDL.LU.64 R14, [R1+0x5030] ;  /* 0x00503000010e7983 */ /* 0x000ea20000300a00 */
[----:B------:R-:W-:-:S03]  /*182b0*/  IMAD.MOV.U32 R5, RZ, RZ, R13 ;  /* 0x000000ffff057224 */ /* 0x000fc600078e000d */
[----:B------:R-:W3:Y:S04]  /*182c0*/  LDL.LU.64 R12, [R1+0x5028] ;  /* 0x00502800010c7983 */ /* 0x000ee80000300a00 */
[----:B------:R-:W-:Y:S04]  /*182d0*/  STL.64 [R1+0x4ff0], R6 ;  /* 0x004ff00601007387 */ /* 0x000fe80000100a00 */
[----:B------:R-:W-:Y:S04]  /*182e0*/  STL.64 [R1+0x4fe8], R4 ;  /* 0x004fe80401007387 */ /* 0x000fe80000100a00 */
[----:B------:R-:W0:Y:S02]  /*182f0*/  LDSM.16.MT88.4 R4, [R29+0x4180] ;  /* 0x004180001d04783b */ /* 0x000e240000004200 */
[----:B0-----:R-:W-:Y:S01]  /*18300*/  IMAD.MOV.U32 R3, RZ, RZ, R6 ;  /* 0x000000ffff037224 */ /* 0x001fe200078e0006 */
[----:B------:R-:W-:Y:S01]  /*18310*/  MOV R2, R7 ;  /* 0x0000000700027202 */ /* 0x000fe20000000f00 */
[----:B------:R0:W-:Y:S01]  /*18320*/  STL.64 [R1], R4 ;  /* 0x0000000401007387 */ /* 0x0001e20000100a00 */
[----:B------:R-:W-:Y:S01]  /*18330*/  MOV R6, R21 ;  /* 0x0000001500067202 */ /* 0x000fe20000000f00 */
[----:B------:R-:W-:-:S05]  /*18340*/  IMAD.MOV.U32 R7, RZ, RZ, R20 ;  /* 0x000000ffff077224 */ /* 0x000fca00078e0014 */
[----:B------:R-:W-:Y:S01]  /*18350*/  STL.64 [R1+0x5010], R6 ;  /* 0x0050100601007387 */ /* 0x000fe20000100a00 */
[----:B0-----:R-:W-:Y:S02]  /*18360*/  IMAD.MOV.U32 R4, RZ, RZ, R23 ;  /* 0x000000ffff047224 */ /* 0x001fe400078e0017 */
[----:B------:R-:W-:Y:S02]  /*18370*/  IMAD.MOV.U32 R5, RZ, RZ, R22 ;  /* 0x000000ffff057224 */ /* 0x000fe400078e0016 */
[----:B------:R-:W-:Y:S04]  /*18380*/  LDSM.16.MT88.4 R20, [R28+0x4100] ;  /* 0x004100001c14783b */ /* 0x000fe80000004200 */
[----:B------:R2:W-:Y:S02]  /*18390*/  STL.64 [R1+0x5008], R4 ;  /* 0x0050080401007387 */ /* 0x0005e40000100a00 */
[----:B--2---:R-:W-:Y:S01]  /*183a0*/  IMAD.MOV.U32 R4, RZ, RZ, R15 ;  /* 0x000000ffff047224 */ /* 0x004fe200078e000f */
[----:B------:R-:W-:Y:S01]  /*183b0*/  MOV R5, R14 ;  /* 0x0000000e00057202 */ /* 0x000fe20000000f00 */
[----:B---3--:R-:W-:-:S02]  /*183c0*/  IMAD.MOV.U32 R6, RZ, RZ, R13 ;  /* 0x000000ffff067224 */ /* 0x008fc400078e000d */
[----:B------:R-:W-:Y:S02]  /*183d0*/  IMAD.MOV.U32 R7, RZ, RZ, R12 ;  /* 0x000000ffff077224 */ /* 0x000fe400078e000c */
[----:B------:R-:W0:Y:S04]  /*183e0*/  LDSM.16.MT88.4 R12, [R28+0x4000] ;  /* 0x004000001c0c783b */ /* 0x000e280000004200 */
[----:B0-----:R0:W-:Y:S04]  /*183f0*/  STL.64 [R1+0x4ea0], R14 ;  /* 0x004ea00e01007387 */ /* 0x0011e80000100a00 */
[----:B------:R1:W-:Y:S01]  /*18400*/  STL.64 [R1+0x4e98], R12 ;  /* 0x004e980c01007387 */ /* 0x0003e20000100a00 */
[----:B0-----:R-:W-:Y:S01]  /*18410*/  IMAD.MOV.U32 R14, RZ, RZ, R17 ;  /* 0x000000ffff0e7224 */ /* 0x001fe200078e0011 */
[----:B------:R-:W-:-:S02]  /*18420*/  MOV R15, R16 ;  /* 0x00000010000f7202 */ /* 0x000fc40000000f00 */
[----:B-1----:R-:W-:Y:S01]  /*18430*/  MOV R12, R19 ;  /* 0x00000013000c7202 */ /* 0x002fe20000000f00 */
[----:B------:R-:W-:Y:S02]  /*18440*/  IMAD.MOV.U32 R13, RZ, RZ, R18 ;  /* 0x000000ffff0d7224 */ /* 0x000fe400078e0012 */
[----:B------:R-:W-:Y:S04]  /*18450*/  STL.64 [R1+0x5000], R14 ;  /* 0x0050000e01007387 */ /* 0x000fe80000100a00 */
[----:B------:R0:W-:Y:S04]  /*18460*/  STL.64 [R1+0x4ff8], R12 ;  /* 0x004ff80c01007387 */ /* 0x0001e80000100a00 */
[----:B------:R-:W1:Y:S04]  /*18470*/  LDSM.16.MT88.4 R16, [R28+0x4080] ;  /* 0x004080001c10783b */ /* 0x000e680000004200 */
[----:B0-----:R-:W2:Y:S04]  /*18480*/  LDL.LU R12, [R1+0x190] ;  /* 0x00019000010c7983 */ /* 0x001ea80000300800 */
[----:B------:R-:W2:Y:S04]  /*18490*/  LDL.LU R13, [R1+0x194] ;  /* 0x00019400010d7983 */ /* 0x000ea80000300800 */
[----:B------:R-:W3:Y:S04]  /*184a0*/  LDL.LU R14, [R1+0x198] ;  /* 0x00019800010e7983 */ /* 0x000ee80000300800 */
[----:B------:R-:W3:Y:S04]  /*184b0*/  LDL.LU R15, [R1+0x19c] ;  /* 0x00019c00010f7983 */ /* 0x000ee80000300800 */
[----:B---3--:R-:W-:Y:S04]  /*184c0*/  STL.64 [R1+0x5020], R14 ;  /* 0x0050200e01007387 */ /* 0x008fe80000100a00 */
[----:B--2---:R0:W-:Y:S04]  /*184d0*/  STL.64 [R1+0x5018], R12 ;  /* 0x0050180c01007387 */ /* 0x0041e80000100a00 */
[----:B0-----:R-:W2:Y:S04]  /*184e0*/  LDL.LU R12, [R1+0x1a0] ;  /* 0x0001a000010c7983 */ /* 0x001ea80000300800 */
[----:B------:R-:W2:Y:S04]  /*184f0*/  LDL.LU R13, [R1+0x1a4] ;  /* 0x0001a400010d7983 */ /* 0x000ea80000300800 */
[----:B------:R-:W2:Y:S04]  /*18500*/  LDL.LU R14, [R1+0x1a8] ;  /* 0x0001a800010e7983 */ /* 0x000ea80000300800 */
[----:B------:R-:W2:Y:S04]  /*18510*/  LDL.LU R15, [R1+0x1ac] ;  /* 0x0001ac00010f7983 */ /* 0x000ea80000300800 */
[----:B-1----:R-:W-:Y:S04]  /*18520*/  STL.64 [R1+0x4e90], R18 ;  /* 0x004e901201007387 */ /* 0x002fe80000100a00 */
[----:B------:R0:W-:Y:S04]  /*18530*/  STL.64 [R1+0x4e88], R16 ;  /* 0x004e881001007387 */ /* 0x0001e80000100a00 */
[----:B0-----:R-:W3:Y:S04]  /*18540*/  LDL.LU R16, [R1+0x170] ;  /* 0x0001700001107983 */ /* 0x001ee80000300800 */
[----:B------:R-:W3:Y:S04]  /*18550*/  LDL.LU R17, [R1+0x174] ;  /* 0x0001740001117983 */ /* 0x000ee80000300800 */
[----:B------:R-:W3:Y:S04]  /*18560*/  LDL.LU R18, [R1+0x178] ;  /* 0x0001780001127983 */ /* 0x000ee80000300800 */
[----:B------:R-:W3:Y:S04]  /*18570*/  LDL.LU R19, [R1+0x17c] ;  /* 0x00017c0001137983 */ /* 0x000ee80000300800 */
[----:B------:R-:W-:Y:S04]  /*18580*/  STL.64 [R1+0x4e80], R22 ;  /* 0x004e801601007387 */ /* 0x000fe80000100a00 */
[----:B------:R0:W-:Y:S02]  /*18590*/  STL.64 [R1+0x4e78], R20 ;  /* 0x004e781401007387 */ /* 0x0001e40000100a00 */
[----:B0-----:R-:W-:-:S02]  /*185a0*/  IMAD.MOV.U32 R20, RZ, RZ, R25 ;  /* 0x000000ffff147224 */ /* 0x001fc400078e0019 */
[----:B------:R-:W-:Y:S02]  /*185b0*/  IMAD.MOV.U32 R21, RZ, RZ, R24 ;  /* 0x000000ffff157224 */ /* 0x000fe400078e0018 */
[----:B------:R-:W0:Y:S04]  /*185c0*/  LDSM.16.MT88.4 R24, [R28+0x4180] ;  /* 0x004180001c18783b */ /* 0x000e280000004200 */
[----:B0-----:R-:W-:Y:S04]  /*185d0*/  STL.64 [R1+0x4eb0], R26 ;  /* 0x004eb01a01007387 */ /* 0x001fe80000100a00 */
[----:B------:R0:W-:Y:S04]  /*185e0*/  STL.64 [R1+0x4ea8], R24 ;  /* 0x004ea81801007387 */ /* 0x0001e80000100a00 */
[----:B0-----:R-:W4:Y:S04]  /*185f0*/  LDL.LU R24, [R1+0x180] ;  /* 0x0001800001187983 */ /* 0x001f280000300800 */
[----:B------:R-:W4:Y:S04]  /*18600*/  LDL.LU R25, [R1+0x184] ;  /* 0x0001840001197983 */ /* 0x000f280000300800 */
[----:B------:R-:W4:Y:S01]  /*18610*/  LDL.LU R26, [R1+0x188] ;  /* 0x00018800011a7983 */ /* 0x000f220000300800 */
[----:B------:R-:W-:-:S03]  /*18620*/  IMAD.MOV.U32 R27, RZ, RZ, R0 ;  /* 0x000000ffff1b7224 */ /* 0x000fc600078e0000 */
[----:B------:R-:W-:Y:S01]  /*18630*/  STL [R1+0x4e38], R28 ;  /* 0x004e381c01007387 */ /* 0x000fe20000100800 */
[----:B--2---:R-:W-:Y:S03]  /*18640*/  HMMA.16816.F32.BF16 R4, R4, R8, R12 ;  /* 0x000000080404723c */ /* 0x004fe6000004180c */
[----:B------:R-:W2:Y:S04]  /*18650*/  LDL.LU.64 R14, [R1+0x5020] ;  /* 0x00502000010e7983 */ /* 0x000ea80000300a00 */
[----:B------:R-:W2:Y:S11]  /*18660*/  LDL.LU.64 R12, [R1+0x5018] ;  /* 0x00501800010c7983 */ /* 0x000eb60000300a00 */
[----:B------:R-:W-:Y:S05]  /*18670*/  @!UPT UIADD3 URZ, URZ, URZ, URZ ;  /* 0x0000003f3f3ff290 */ /* 0x000fea000fffe03f */
[----:B------:R-:W-:Y:S01]  /*18680*/  STL.64 [R1+0x1a0], R4 ;  /* 0x0001a00401007387 */ /* 0x000fe20000100a00 */
[----:B------:R-:W-:-:S03]  /*18690*/  MOV R0, R7 ;  /* 0x0000000700007202 */ /* 0x000fc60000000f00 */
[----:B------:R0:W-:Y:S04]  /*186a0*/  STL [R1+0x1a8], R6 ;  /* 0x0001a80601007387 */ /* 0x0001e80000100800 */
[----:B0-----:R-:W2:Y:S04]  /*186b0*/  LDL.LU.64 R6, [R1+0x5010] ;  /* 0x0050100001067983 */ /* 0x001ea80000300a00 */
[----:B------:R-:W2:Y:S04]  /*186c0*/  LDL.LU.64 R4, [R1+0x5008] ;  /* 0x0050080001047983 */ /* 0x000ea80000300a00 */
[----:B------:R0:W-:Y:S01]  /*186d0*/  STL [R1+0x4dd8], R0 ;  /* 0x004dd80001007387 */ /* 0x0001e20000100800 */
[----:B------:R-:W-:Y:S01]  /*186e0*/  MOV R22, R11 ;  /* 0x0000000b00167202 */ /* 0x000fe20000000f00 */
[----:B------:R-:W-:Y:S01]  /*186f0*/  IMAD.MOV.U32 R23, RZ, RZ, R10 ;  /* 0x000000ffff177224 */ /* 0x000fe200078e000a */
[-C--:B--2---:R-:W-:Y:S01]  /*18700*/  HMMA.16816.F32.BF16 R4, R4, R8.reuse, R12 ;  /* 0x000000080404723c */ /* 0x084fe2000004180c */
[----:B------:R-:W3:Y:S04]  /*18710*/  LDL.LU.64 R14, [R1+0x5000] ;  /* 0x00500000010e7983 */ /* 0x000ee80000300a00 */
[----:B------:R-:W3:Y:S03]  /*18720*/  LDL.LU.64 R12, [R1+0x4ff8] ;  /* 0x004ff800010c7983 */ /* 0x000ee60000300a00 */
[----:B----4-:R-:W-:Y:S11]  /*18730*/  HMMA.16816.F32.BF16 R20, R20, R8, R24 ;  /* 0x000000081414723c */ /* 0x010ff60000041818 */
[----:B------:R-:W-:Y:S05]  /*18740*/  @!UPT UIADD3 URZ, URZ, URZ, URZ ;  /* 0x0000003f3f3ff290 */ /* 0x000fea000fffe03f */
[----:B------:R-:W-:Y:S01]  /*18750*/  IMAD.MOV.U32 R11, RZ, RZ, R7 ;  /* 0x000000ffff0b7224 */ /* 0x000fe200078e0007 */
[----:B------:R1:W-:Y:S01]  /*18760*/  STL.64 [R1+0x190], R4 ;  /* 0x0001900401007387 */ /* 0x0003e20000100a00 */
[----:B------:R-:W-:-:S03]  /*18770*/  IMAD.MOV.U32 R10, RZ, RZ, R6 ;  /* 0x000000ffff0a7224 */ /* 0x000fc600078e0006 */
[----:B------:R-:W2:Y:S03]  /*18780*/  LDL.LU.64 R6, [R1+0x4ff0] ;  /* 0x004ff00001067983 */ /* 0x000ea60000300a00 */
[----:B0-----:R-:W-:Y:S01]  /*18790*/  MOV R0, R23 ;  /* 0x0000001700007202 */ /* 0x001fe20000000f00 */
[----:B-1----:R-:W4:Y:S04]  /*187a0*/  LDL.LU.64 R4, [R1+0x4fe8] ;  /* 0x004fe80001047983 */ /* 0x002f280000300a00 */
[----:B------:R-:W-:Y:S04]  /*187b0*/  STL [R1+0x4de0], R11 ;  /* 0x004de00b01007387 */ /* 0x000fe80000100800 */
[----:B------:R-:W-:Y:S04]  /*187c0*/  STL [R1+0x4ddc], R10 ;  /* 0x004ddc0a01007387 */ /* 0x000fe80000100800 */
[----:B------:R-:W-:Y:S04]  /*187d0*/  STL.64 [R1+0x180], R20 ;  /* 0x0001801401007387 */ /* 0x000fe80000100a00 */
[----:B------:R-:W-:Y:S04]  /*187e0*/  STL [R1+0x188], R22 ;  /* 0x0001881601007387 */ /* 0x000fe80000100800 */
[----:B------:R-:W-:Y:S01]  /*187f0*/  STL [R1+0x4de4], R0 ;  /* 0x004de40001007387 */ /* 0x000fe20000100800 */
[----:B---3--:R-:W-:Y:S11]  /*18800*/  HMMA.16816.F32.BF16 R12, R12, R8, R16 ;  /* 0x000000080c0c723c */ /* 0x008ff60000041810 */
[----:B------:R-:W-:Y:S11]  /*18810*/  @!UPT UIADD3 URZ, URZ, URZ, URZ ;  /* 0x0000003f3f3ff290 */ /* 0x000ff6000fffe03f */
[----:B------:R-:W-:Y:S01]  /*18820*/  @!UPT UIADD3 URZ, URZ, URZ, URZ ;  /* 0x0000003f3f3ff290 */ /* 0x000fe2000fffe03f */
[----:B------:R0:W-:Y:S04]  /*18830*/  STL.64 [R1+0x170], R12 ;  /* 0x0001700c01007387 */ /* 0x0001e80000100a00 */
[----:B0-----:R-:W3:Y:S04]  /*18840*/  LDL.LU R12, [R1] ;  /* 0x00000000010c7983 */ /* 0x001ee80000300800 */
[----:B------:R-:W3:Y:S01]  /*18850*/  LDL.LU R13, [R1+0x4] ;  /* 0x00000400010d7983 */ /* 0x000ee20000300800 */
[----:B------:R-:W-:Y:S01]  /*18860*/  IMAD.MOV.U32 R11, RZ, RZ, R14 ;  /* 0x000000ffff0b7224 */ /* 0x000fe200078e000e */
[----:B------:R-:W-:Y:S01]  /*18870*/  MOV R14, R3 ;  /* 0x00000003000e7202 */ /* 0x000fe20000000f00 */
[----:B------:R-:W-:Y:S01]  /*18880*/  IMAD.MOV.U32 R10, RZ, RZ, R15 ;  /* 0x000000ffff0a7224 */ /* 0x000fe200078e000f */
[----:B------:R-:W2:Y:S01]  /*18890*/  LDL.LU R3, [R1+0x4fe4] ;  /* 0x004fe40001037983 */ /* 0x000ea20000300800 */
[----:B------:R-:W-:-:S03]  /*188a0*/  IMAD.MOV.U32 R15, RZ, RZ, R2 ;  /* 0x000000ffff0f7224 */ /* 0x000fc600078e0002 */
[----:B------:R-:W2:Y:S04]  /*188b0*/  LDL.LU R2, [R1+0x4fe0] ;  /* 0x004fe00001027983 */ /* 0x000ea80000300800 */
[----:B------:R-:W-:Y:S04]  /*188c0*/  STL.64 [R1+0x4ec0], R14 ;  /* 0x004ec00e01007387 */ /* 0x000fe80000100a00 */
[----:B---3--:R4:W-:Y:S04]  /*188d0*/  STL.64 [R1+0x4eb8], R12 ;  /* 0x004eb80c01007387 */ /* 0x0089e80000100a00 */
[----:B------:R-:W3:Y:S04]  /*188e0*/  LDL.LU R24, [R1+0xf0] ;  /* 0x0000f00001187983 */ /* 0x000ee80000300800 */
[----:B------:R-:W3:Y:S04]  /*188f0*/  LDL.LU R25, [R1+0xf4] ;  /* 0x0000f40001197983 */ /* 0x000ee80000300800 */
[----:B------:R-:W3:Y:S04]  /*18900*/  LDL.LU R26, [R1+0xf8] ;  /* 0x0000f800011a7983 */ /* 0x000ee80000300800 */
[----:B------:R-:W3:Y:S01]  /*18910*/  LDL.LU R27, [R1+0xfc] ;  /* 0x0000fc00011b7983 */ /* 0x000ee20000300800 */
[----:B----4-:R-:W-:Y:S01]  /*18920*/  IMAD.MOV.U32 R12, RZ, RZ, R4 ;  /* 0x000000ffff0c7224 */ /* 0x010fe200078e0004 */
[----:B------:R-:W-:Y:S01]  /*18930*/  MOV R13, R5 ;  /* 0x00000005000d7202 */ /* 0x000fe20000000f00 */
[----:B--2---:R-:W-:-:S02]  /*18940*/  IMAD.MOV.U32 R14, RZ, RZ, R6 ;  /* 0x000000ffff0e7224 */ /* 0x004fc400078e0006 */
[----:B------:R-:W-:Y:S01]  /*18950*/  IMAD.MOV.U32 R15, RZ, RZ, R7 ;  /* 0x000000ffff0f7224 */ /* 0x000fe200078e0007 */
[----:B---3--:R-:W-:Y:S04]  /*18960*/  STL.64 [R1+0x4ed0], R26 ;  /* 0x004ed01a01007387 */ /* 0x008fe80000100a00 */
[----:B------:R0:W-:Y:S04]  /*18970*/  STL.64 [R1+0x4ec8], R24 ;  /* 0x004ec81801007387 */ /* 0x0001e80000100a00 */
[----:B------:R-:W2:Y:S04]  /*18980*/  LDL.LU R4, [R1+0x4fdc] ;  /* 0x004fdc0001047983 */ /* 0x000ea80000300800 */
[----:B------:R-:W3:Y:S04]  /*18990*/  LDL.LU R5, [R1+0x4fd8] ;  /* 0x004fd80001057983 */ /* 0x000ee80000300800 */
[----:B------:R-:W4:Y:S04]  /*189a0*/  LDL.LU R6, [R1+0x4fd4] ;  /* 0x004fd40001067983 */ /* 0x000f280000300800 */
[----:B------:R-:W2:Y:S04]  /*189b0*/  LDL.LU R7, [R1+0x4fd0] ;  /* 0x004fd00001077983 */ /* 0x000ea80000300800 */
[----:B------:R1:W-:Y:S04]  /*189c0*/  STL.64 [R1+0x4ee0], R14 ;  /* 0x004ee00e01007387 */ /* 0x0003e80000100a00 */
[----:B------:R1:W-:Y:S04]  /*189d0*/  STL.64 [R1+0x4ed8], R12 ;  /* 0x004ed80c01007387 */ /* 0x0003e80000100a00 */
[----:B0-----:R-:W2:Y:S04]  /*189e0*/  LDL.LU R24, [R1+0x100] ;  /* 0x0001000001187983 */ /* 0x001ea80000300800 */
[----:B------:R-:W2:Y:S04]  /*189f0*/  LDL.LU R25, [R1+0x104] ;  /* 0x0001040001197983 */ /* 0x000ea80000300800 */
[----:B------:R-:W2:Y:S04]  /*18a00*/  LDL.LU R26, [R1+0x108] ;  /* 0x00010800011a7983 */ /* 0x000ea80000300800 */
[----:B------:R-:W2:Y:S01]  /*18a10*/  LDL.LU R27, [R1+0x10c] ;  /* 0x00010c00011b7983 */ /* 0x000ea20000300800 */
[----:B-1----:R-:W-:Y:S01]  /*18a20*/  MOV R14, R2 ;  /* 0x00000002000e7202 */ /* 0x002fe20000000f00 */
[----:B------:R-:W-:-:S02]  /*18a30*/  IMAD.MOV.U32 R15, RZ, RZ, R3 ;  /* 0x000000ffff0f7224 */ /* 0x000fc400078e0003 */
[----:B--2---:R-:W-:Y:S04]  /*18a40*/  STL.64 [R1+0x4ef0], R26 ;  /* 0x004ef01a01007387 */ /* 0x004fe80000100a00 */
[----:B------:R0:W-:Y:S04]  /*18a50*/  STL.64 [R1+0x4ee8], R24 ;  /* 0x004ee81801007387 */ /* 0x0001e80000100a00 */
[----:B------:R-:W2:Y:S04]  /*18a60*/  LDL.LU R12, [R1+0x20] ;  /* 0x00002000010c7983 */ /* 0x000ea80000300800 */
[----:B------:R-:W2:Y:S04]  /*18a70*/  LDL.LU R13, [R1+0x24] ;  /* 0x00002400010d7983 */ /* 0x000ea80000300800 */
[----:B------:R-:W3:Y:S04]  /*18a80*/  LDL.LU R2, [R1+0x4fcc] ;  /* 0x004fcc0001027983 */ /* 0x000ee80000300800 */
[----:B------:R-:W3:Y:S04]  /*18a90*/  LDL.LU R3, [R1+0x4fc8] ;  /* 0x004fc80001037983 */ /* 0x000ee80000300800 */
[----:B------:R-:W-:Y:S04]  /*18aa0*/  STL.64 [R1+0x4f00], R14 ;  /* 0x004f000e01007387 */ /* 0x000fe80000100a00 */
[----:B--2---:R1:W-:Y:S04]  /*18ab0*/  STL.64 [R1+0x4ef8], R12 ;  /* 0x004ef80c01007387 */ /* 0x0043e80000100a00 */
[----:B0-----:R-:W2:Y:S04]  /*18ac0*/  LDL.LU R24, [R1+0x110] ;  /* 0x0001100001187983 */ /* 0x001ea80000300800 */
[----:B------:R-:W2:Y:S04]  /*18ad0*/  LDL.LU R25, [R1+0x114] ;  /* 0x0001140001197983 */ /* 0x000ea80000300800 */
[----:B------:R-:W2:Y:S04]  /*18ae0*/  LDL.LU R26, [R1+0x118] ;  /* 0x00011800011a7983 */ /* 0x000ea80000300800 */
[----:B------:R-:W2:Y:S01]  /*18af0*/  LDL.LU R27, [R1+0x11c] ;  /* 0x00011c00011b7983 */ /* 0x000ea20000300800 */
[----:B-1----:R-:W-:Y:S01]  /*18b00*/  IMAD.MOV.U32 R12, RZ, RZ, R7 ;  /* 0x000000ffff0c7224 */ /* 0x002fe200078e0007 */
[----:B----4-:R-:W-:Y:S01]  /*18b10*/  MOV R13, R6 ;  /* 0x00000006000d7202 */ /* 0x010fe20000000f00 */
[----:B---3--:R-:W-:-:S02]  /*18b20*/  IMAD.MOV.U32 R14, RZ, RZ, R5 ;  /* 0x000000ffff0e7224 */ /* 0x008fc400078e0005 */
[----:B------:R-:W-:Y:S01]  /*18b30*/  IMAD.MOV.U32 R15, RZ, RZ, R4 ;  /* 0x000000ffff0f7224 */ /* 0x000fe200078e0004 */
[----:B--2---:R-:W-:Y:S04]  /*18b40*/  STL.64 [R1+0x4f10], R26 ;  /* 0x004f101a01007387 */ /* 0x004fe80000100a00 */
[----:B------:R-:W-:Y:S04]  /*18b50*/  STL.64 [R1+0x4f08], R24 ;  /* 0x004f081801007387 */ /* 0x000fe80000100a00 */
[----:B------:R-:W2:Y:S04]  /*18b60*/  LDL.LU R7, [R1+0x4fc4] ;  /* 0x004fc40001077983 */ /* 0x000ea80000300800 */
[----:B------:R-:W3:Y:S04]  /*18b70*/  LDL.LU R6, [R1+0x4fc0] ;  /* 0x004fc00001067983 */ /* 0x000ee80000300800 */
[----:B------:R-:W4:Y:S04]  /*18b80*/  LDL.LU R5, [R1+0x4fbc] ;  /* 0x004fbc0001057983 */ /* 0x000f280000300800 */
[----:B------:R-:W4:Y:S04]  /*18b90*/  LDL.LU R4, [R1+0x4fb8] ;  /* 0x004fb80001047983 */ /* 0x000f280000300800 */
[----:B------:R-:W-:Y:S04]  /*18ba0*/  STL.64 [R1+0x4f20], R14 ;  /* 0x004f200e01007387 */ /* 0x000fe80000100a00 */
[----:B------:R0:W-:Y:S04]  /*18bb0*/  STL.64 [R1+0x4f18], R12 ;  /* 0x004f180c01007387 */ /* 0x0001e80000100a00 */
[----:B0-----:R-:W4:Y:S04]  /*18bc0*/  LDL.LU R12, [R1+0x40] ;  /* 0x00004000010c7983 */ /* 0x001f280000300800 */
[----:B------:R-:W4:Y:S01]  /*18bd0*/  LDL.LU R13, [R1+0x44] ;  /* 0x00004400010d7983 */ /* 0x000f220000300800 */
[----:B------:R-:W-:Y:S01]  /*18be0*/  MOV R14, R3 ;  /* 0x00000003000e7202 */ /* 0x000fe20000000f00 */
[----:B------:R-:W-:-:S02]  /*18bf0*/  IMAD.MOV.U32 R15, RZ, RZ, R2 ;  /* 0x000000ffff0f7224 */ /* 0x000fc400078e0002 */
[----:B------:R-:W4:Y:S04]  /*18c00*/  LDL.LU R3, [R1+0x4fb4] ;  /* 0x004fb40001037983 */ /* 0x000f280000300800 */
[----:B------:R-:W4:Y:S04]  /*18c10*/  LDL.LU R2, [R1+0x4fb0] ;  /* 0x004fb00001027983 */ /* 0x000f280000300800 */
[----:B------:R2:W-:Y:S02]  /*18c20*/  STL.64 [R1+0x4f40], R14 ;  /* 0x004f400e01007387 */ /* 0x0005e40000100a00 */
[----:B--2---:R-:W-:-:S02]  /*18c30*/  IMAD.MOV.U32 R15, RZ, RZ, R7 ;  /* 0x000000ffff0f7224 */ /* 0x004fc400078e0007 */
[----:B---3--:R-:W-:Y:S01]  /*18c40*/  IMAD.MOV.U32 R14, RZ, RZ, R6 ;  /* 0x000000ffff0e7224 */ /* 0x008fe200078e0006 */
[----:B----4-:R0:W-:Y:S02]  /*18c50*/  STL.64 [R1+0x4f38], R12 ;  /* 0x004f380c01007387 */ /* 0x0101e40000100a00 */
[----:B0-----:R-:W-:Y:S01]  /*18c60*/  IMAD.MOV.U32 R12, RZ, RZ, R4 ;  /* 0x000000ffff0c7224 */ /* 0x001fe200078e0004 */
[----:B------:R-:W-:Y:S01]  /*18c70*/  MOV R13, R5 ;  /* 0x00000005000d7202 */ /* 0x000fe20000000f00 */
[----:B------:R-:W2:Y:S04]  /*18c80*/  LDL.LU R4, [R1+0x4fac] ;  /* 0x004fac0001047983 */ /* 0x000ea80000300800 */
[----:B------:R-:W3:Y:S04]  /*18c90*/  LDL.LU R5, [R1+0x4fa8] ;  /* 0x004fa80001057983 */ /* 0x000ee80000300800 */
[----:B------:R-:W4:Y:S04]  /*18ca0*/  LDL.LU R6, [R1+0x4fa4] ;  /* 0x004fa40001067983 */ /* 0x000f280000300800 */
[----:B------:R-:W2:Y:S04]  /*18cb0*/  LDL.LU R7, [R1+0x4fa0] ;  /* 0x004fa00001077983 */ /* 0x000ea80000300800 */
[----:B------:R-:W-:Y:S04]  /*18cc0*/  STL.64 [R1+0x4f60], R14 ;  /* 0x004f600e01007387 */ /* 0x000fe80000100a00 */
[----:B------:R0:W-:Y:S04]  /*18cd0*/  STL.64 [R1+0x4f58], R12 ;  /* 0x004f580c01007387 */ /* 0x0001e80000100a00 */
[----:B0-----:R-:W2:Y:S04]  /*18ce0*/  LDL.LU R12, [R1+0x60] ;  /* 0x00006000010c7983 */ /* 0x001ea80000300800 */
[----:B------:R-:W2:Y:S01]  /*18cf0*/  LDL.LU R13, [R1+0x64] ;  /* 0x00006400010d7983 */ /* 0x000ea20000300800 */
[----:B------:R-:W-:Y:S01]  /*18d00*/  MOV R14, R2 ;  /* 0x00000002000e7202 */ /* 0x000fe20000000f00 */
[----:B------:R-:W-:-:S02]  /*18d10*/  IMAD.MOV.U32 R15, RZ, RZ, R3 ;  /* 0x000000ffff0f7224 */ /* 0x000fc400078e0003 */
[----:B------:R-:W3:Y:S04]  /*18d20*/  LDL.LU R2, [R1+0x4f9c] ;  /* 0x004f9c0001027983 */ /* 0x000ee80000300800 */
[----:B------:R-:W3:Y:S04]  /*18d30*/  LDL.LU R3, [R1+0x4f98] ;  /* 0x004f980001037983 */ /* 0x000ee80000300800 */
[----:B------:R-:W-:Y:S04]  /*18d40*/  STL.64 [R1+0x4f80], R14 ;  /* 0x004f800e01007387 */ /* 0x000fe80000100a00 */
[----:B--2---:R-:W-:Y:S04]  /*18d50*/  STL.64 [R1+0x4f78], R12 ;  /* 0x004f780c01007387 */ /* 0x004fe80000100a00 */
[----:B------:R-:W2:Y:S04]  /*18d60*/  LDL.LU R24, [R1+0x120] ;  /* 0x0001200001187983 */ /* 0x000ea80000300800 */
[----:B------:R-:W2:Y:S04]  /*18d70*/  LDL.LU R25, [R1+0x124] ;  /* 0x0001240001197983 */ /* 0x000ea80000300800 */
[----:B------:R-:W2:Y:S04]  /*18d80*/  LDL.LU R26, [R1+0x128] ;  /* 0x00012800011a7983 */ /* 0x000ea80000300800 */
[----:B------:R-:W2:Y:S04]  /*18d90*/  LDL.LU R27, [R1+0x12c] ;  /* 0x00012c00011b7983 */ /* 0x000ea80000300800 */
[----:B--2---:R-:W-:Y:S04]  /*18da0*/  STL.64 [R1+0x4f30], R26 ;  /* 0x004f301a01007387 */ /* 0x004fe80000100a00 */
[----:B------:R0:W-:Y:S04]  /*18db0*/  STL.64 [R1+0x4f28], R24 ;  /* 0x004f281801007387 */ /* 0x0001e80000100a00 */
[----:B0-----:R-:W2:Y:S04]  /*18dc0*/  LDL.LU R24, [R1+0x130] ;  /* 0x0001300001187983 */ /* 0x001ea80000300800 */
        /* <DEDUP_REMOVED lines=14> */
[----:B------:R-:W2:Y:S01]  /*18eb0*/  LDL.LU R27, [R1+0x15c] ;  /* 0x00015c00011b7983 */ /* 0x000ea20000300800 */
[----:B------:R-:W-:Y:S01]  /*18ec0*/  IMAD.MOV.U32 R12, RZ, RZ, R7 ;  /* 0x000000ffff0c7224 */ /* 0x000fe200078e0007 */
[----:B----4-:R-:W-:-:S02]  /*18ed0*/  MOV R13, R6 ;  /* 0x00000006000d7202 */ /* 0x010fc40000000f00 */
[----:B--2---:R-:W-:Y:S04]  /*18ee0*/  STL.64 [R1+0x4f90], R26 ;  /* 0x004f901a01007387 */ /* 0x004fe80000100a00 */
[----:B------:R0:W-:Y:S04]  /*18ef0*/  STL.64 [R1+0x4f88], R24 ;  /* 0x004f881801007387 */ /* 0x0001e80000100a00 */
[----:B0-----:R-:W2:Y:S04]  /*18f00*/  LDL.LU R24, [R1+0x160] ;  /* 0x0001600001187983 */ /* 0x001ea80000300800 */
[----:B------:R-:W2:Y:S04]  /*18f10*/  LDL.LU R25, [R1+0x164] ;  /* 0x0001640001197983 */ /* 0x000ea80000300800 */
[----:B------:R-:W2:Y:S04]  /*18f20*/  LDL.LU R26, [R1+0x168] ;  /* 0x00016800011a7983 */ /* 0x000ea80000300800 */
[----:B------:R-:W2:Y:S01]  /*18f30*/  LDL.LU R27, [R1+0x16c] ;  /* 0x00016c00011b7983 */ /* 0x000ea20000300800 */
[----:B---3--:R-:W-:-:S02]  /*18f40*/  IMAD.MOV.U32 R14, RZ, RZ, R5 ;  /* 0x000000ffff0e7224 */ /* 0x008fc400078e0005 */
[----:B------:R-:W-:Y:S01]  /*18f50*/  IMAD.MOV.U32 R15, RZ, RZ, R4 ;  /* 0x000000ffff0f7224 */ /* 0x000fe200078e0004 */
        /* <DEDUP_REMOVED lines=10> */
[----:B------:R-:W-:Y:S04]  /*19000*/  STL [R1+0x4dec], R10 ;  /* 0x004dec0a01007387 */ /* 0x000fe80000100800 */
[----:B------:R-:W-:Y:S01]  /*19010*/  STL [R1+0x4de8], R11 ;  /* 0x004de80b01007387 */ /* 0x000fe20000100800 */
[----:B--2---:R-:W-:Y:S03]  /*19020*/  HMMA.16816.F32.BF16 R12, R12, R8, R24 ;  /* 0x000000080c0c723c */ /* 0x004fe60000041818 */
[----:B------:R-:W2:Y:S04]  /*19030*/  LDL.LU.64 R26, [R1+0x4f90] ;  /* 0x004f9000011a7983 */ /* 0x000ea80000300a00 */
[----:B------:R-:W2:Y:S11]  /*19040*/  LDL.LU.64 R24, [R1+0x4f88] ;  /* 0x004f880001187983 */ /* 0x000eb60000300a00 */
[----:B------:R-:W-:Y:S05]  /*19050*/  @!UPT UIADD3 URZ, URZ, URZ, URZ ;  /* 0x0000003f3f3ff290 */ /* 0x000fea000fffe03f */
[----:B------:R-:W-:Y:S01]  /*19060*/  STL.64 [R1+0x160], R12 ;  /* 0x0001600c01007387 */ /* 0x000fe20000100a00 */
[----:B------:R-:W-:-:S03]  /*19070*/  IMAD.MOV.U32 R0, RZ, RZ, R15 ;  /* 0x000000ffff007224 */ /* 0x000fc600078e000f */
[----:B------:R0:W-:Y:S04]  /*19080*/  STL [R1+0x168], R14 ;  /* 0x0001680e01007387 */ /* 0x0001e80000100800 */
[----:B0-----:R-:W2:Y:S04]  /*19090*/  LDL.LU.64 R14, [R1+0x4f80] ;  /* 0x004f8000010e7983 */ /* 0x001ea80000300a00 */
[----:B------:R-:W2:Y:S04]  /*190a0*/  LDL.LU.64 R12, [R1+0x4f78] ;  /* 0x004f7800010c7983 */ /* 0x000ea80000300a00 */
[----:B------:R-:W-:Y:S01]  /*190b0*/  STL [R1+0x4df0], R0 ;  /* 0x004df00001007387 */ /* 0x000fe20000100800 */
[-C--:B--2---:R-:W-:Y:S03]  /*190c0*/  HMMA.16816.F32.BF16 R12, R12, R8.reuse, R24 ;  /* 0x000000080c0c723c */ /* 0x084fe60000041818 */
[----:B------:R-:W2:Y:S04]  /*190d0*/  LDL.LU.64 R26, [R1+0x4f70] ;  /* 0x004f7000011a7983 */ /* 0x000ea80000300a00 */
[----:B------:R-:W2:Y:S11]  /*190e0*/  LDL.LU.64 R24, [R1+0x4f68] ;  /* 0x004f680001187983 */ /* 0x000eb60000300a00 */
[----:B------:R-:W-:Y:S05]  /*190f0*/  @!UPT UIADD3 URZ, URZ, URZ, URZ ;  /* 0x0000003f3f3ff290 */ /* 0x000fea000fffe03f */
[----:B------:R0:W-:Y:S01]  /*19100*/  STL.64 [R1+0x150], R12 ;  /* 0x0001500c01007387 */ /* 0x0001e20000100a00 */
[----:B------:R-:W-:Y:S01]  /*19110*/  MOV R10, R14 ;  /* 0x0000000e000a7202 */ /* 0x000fe20000000f00 */
[----:B------:R-:W-:Y:S02]  /*19120*/  IMAD.MOV.U32 R11, RZ, RZ, R15 ;  /* 0x000000ffff0b7224 */ /* 0x000fe400078e000f */
[----:B------:R-:W2:Y:S04]  /*19130*/  LDL.LU.64 R14, [R1+0x4f60] ;  /* 0x004f6000010e7983 */ /* 0x000ea80000300a00 */
[----:B0-----:R-:W2:Y:S04]  /*19140*/  LDL.LU.64 R12, [R1+0x4f58] ;  /* 0x004f5800010c7983 */ /* 0x001ea80000300a00 */
        /* <DEDUP_REMOVED lines=23> */
[-C--:B--2---:R-:W-:Y:S03]  /*192c0*/  HMMA.16816.F32.BF16 R12, R12, R8.reuse, R24 ;  /* 0x000000080c0c723c */ /* 0x084fe60000041818 */
[----:B------:R-:W2:Y:S04]  /*192d0*/  LDL.LU.64 R26, [R1+0x4f10] ;  /* 0x004f1000011a7983 */ /* 0x000ea80000300a00 */
[----:B------:R-:W2:Y:S11]  /*192e0*/  LDL.LU.64 R24, [R1+0x4f08] ;  /* 0x004f080001187983 */ /* 0x000eb60000300a00 */
[----:B------:R-:W-:Y:S05]  /*192f0*/  @!UPT UIADD3 URZ, URZ, URZ, URZ ;  /* 0x0000003f3f3ff290 */ /* 0x000fea000fffe03f */
[----:B------:R-:W-:Y:S04]  /*19300*/  STL.64 [R1+0x120], R12 ;  /* 0x0001200c01007387 */ /* 0x000fe80000100a00 */
[----:B------:R0:W-:Y:S04]  /*19310*/  STL.64 [R1+0x128], R14 ;  /* 0x0001280e01007387 */ /* 0x0001e80000100a00 */
[----:B0-----:R-:W2:Y:S04]  /*19320*/  LDL.LU.64 R14, [R1+0x4f00] ;  /* 0x004f0000010e7983 */ /* 0x001ea80000300a00 */
[----:B------:R-:W2:Y:S02]  /*19330*/  LDL.LU.64 R12, [R1+0x4ef8] ;  /* 0x004ef800010c7983 */ /* 0x000ea40000300a00 */
[-C--:B--2---:R-:W-:Y:S02]  /*19340*/  HMMA.16816.F32.BF16 R12, R12, R8.reuse, R24 ;  /* 0x000000080c0c723c */ /* 0x084fe40000041818 */
[----:B------:R-:W2:Y:S04]  /*19350*/  LDL.LU.64 R26, [R1+0x4ef0] ;  /* 0x004ef000011a7983 */ /* 0x000ea80000300a00 */
[----:B------:R-:W2:Y:S11]  /*19360*/  LDL.LU.64 R24, [R1+0x4ee8] ;  /* 0x004ee80001187983 */ /* 0x000eb60000300a00 */
[----:B------:R-:W-:Y:S06]  /*19370*/  @!UPT UIADD3 URZ, URZ, URZ, URZ ;  /* 0x0000003f3f3ff290 */ /* 0x000fec000fffe03f */
        /* <DEDUP_REMOVED lines=18> */
[----:B0-----:R-:W3:Y:S04]  /*194a0*/  LDL.LU.64 R14, [R1+0x4ea0] ;  /* 0x004ea000010e7983 */ /* 0x001ee80000300a00 */
[----:B------:R-:W3:Y:S02]  /*194b0*/  LDL.LU.64 R12, [R1+0x4e98] ;  /* 0x004e9800010c7983 */ /* 0x000ee40000300a00 */
[-C--:B---3--:R-:W-:Y:S11]  /*194c0*/  HMMA.16816.F32.BF16 R16, R12, R8.reuse, R16 ;  /* 0x000000080c10723c */ /* 0x088ff60000041810 */
[----:B------:R-:W-:Y:S11]  /*194d0*/  @!UPT UIADD3 URZ, URZ, URZ, URZ ;  /* 0x0000003f3f3ff290 */ /* 0x000ff6000fffe03f */
[----:B------:R-:W-:Y:S02]  /*194e0*/  @!UPT UIADD3 URZ, URZ, URZ, URZ ;  /* 0x0000003f3f3ff290 */ /* 0x000fe4000fffe03f */
[----:B------:R-:W-:Y:S01]  /*194f0*/  IMAD.MOV.U32 R12, RZ, RZ, R18 ;  /* 0x000000ffff0c7224 */ /* 0x000fe200078e0012 */
[----:B------:R-:W-:Y:S01]  /*19500*/  MOV R13, R17 ;  /* 0x00000011000d7202 */ /* 0x000fe20000000f00 */
[----:B------:R-:W-:Y:S02]  /*19510*/  IMAD.MOV.U32 R10, RZ, RZ, R19 ;  /* 0x000000ffff0a7224 */ /* 0x000fe400078e0013 */
[----:B------:R-:W-:Y:S01]  /*19520*/  IMAD.MOV.U32 R14, RZ, RZ, R16 ;  /* 0x000000ffff0e7224 */ /* 0x000fe200078e0010 */
[----:B------:R-:W4:Y:S04]  /*19530*/  LDL.LU.64 R18, [R1+0x4e90] ;  /* 0x004e900001127983 */ /* 0x000f280000300a00 */
[----:B------:R-:W4:Y:S02]  /*19540*/  LDL.LU.64 R16, [R1+0x4e88] ;  /* 0x004e880001107983 */ /* 0x000f240000300a00 */
[----:B----4-:R-:W-:Y:S11]  /*19550*/  HMMA.16816.F32.BF16 R20, R16, R8, R20 ;  /* 0x000000081014723c */ /* 0x010ff60000041814 */
[----:B------:R-:W-:Y:S11]  /*19560*/  @!UPT UIADD3 URZ, URZ, URZ, URZ ;  /* 0x0000003f3f3ff290 */ /* 0x000ff6000fffe03f */
[----:B------:R-:W-:Y:S02]  /*19570*/  @!UPT UIADD3 URZ, URZ, URZ, URZ ;  /* 0x0000003f3f3ff290 */ /* 0x000fe4000fffe03f */
[----:B------:R-:W-:Y:S01]  /*19580*/  IMAD.MOV.U32 R11, RZ, RZ, R22 ;  /* 0x000000ffff0b7224 */ /* 0x000fe200078e0016 */
[----:B------:R-:W-:Y:S01]  /*19590*/  MOV R0, R23 ;  /* 0x0000001700007202 */ /* 0x000fe20000000f00 */
[----:B------:R-:W-:Y:S01]  /*195a0*/  IMAD.MOV.U32 R15, RZ, RZ, R21 ;  /* 0x000000ffff0f7224 */ /* 0x000fe200078e0015 */
[----:B------:R-:W-:Y:S01]  /*195b0*/  MOV R16, R20 ;  /* 0x0000001400107202 */ /* 0x000fe20000000f00 */
[----:B------:R-:W3:Y:S04]  /*195c0*/  LDL.LU.64 R22, [R1+0x4e80] ;  /* 0x004e800001167983 */ /* 0x000ee80000300a00 */
[----:B------:R-:W3:Y:S01]  /*195d0*/  LDL.LU.64 R20, [R1+0x4e78] ;  /* 0x004e780001147983 */ /* 0x000ee20000300a00 */
[----:B------:R-:W-:Y:S01]  /*195e0*/  MOV R6, R3 ;  /* 0x0000000300067202 */ /* 0x000fe20000000f00 */
[----:B------:R-:W-:-:S07]  /*195f0*/  IMAD.MOV.U32 R7, RZ, RZ, R2 ;  /* 0x000000ffff077224 */ /* 0x000fce00078e0002 */
[-C--:B---3--:R-:W-:Y:S01]  /*19600*/  HMMA.16816.F32.BF16 R20, R20, R8.reuse, R4 ;  /* 0x000000081414723c */ /* 0x088fe20000041804 */
[----:B------:R-:W2:Y:S04]  /*19610*/  LDL.LU.64 R6, [R1+0x4e70] ;  /* 0x004e700001067983 */ /* 0x000ea80000300a00 */
[----:B------:R-:W2:Y:S04]  /*19620*/  LDL.LU.64 R4, [R1+0x4e68] ;  /* 0x004e680001047983 */ /* 0x000ea80000300a00 */
[----:B------:R-:W0:Y:S11]  /*19630*/  S2R R28, SR_TID.X ;  /* 0x00000000001c7919 */ /* 0x000e360000002100 */
[----:B------:R-:W-:Y:S04]  /*19640*/  @!UPT UIADD3 URZ, URZ, URZ, URZ ;  /* 0x0000003f3f3ff290 */ /* 0x000fe8000fffe03f */
[----:B------:R-:W-:Y:S02]  /*19650*/  IMAD.MOV.U32 R2, RZ, RZ, R23 ;  /* 0x000000ffff027224 */ /* 0x000fe400078e0017 */
[----:B------:R-:W-:Y:S01]  /*19660*/  IMAD.MOV.U32 R3, RZ, RZ, R22 ;  /* 0x000000ffff037224 */ /* 0x000fe200078e0016 */
[----:B------:R-:W-:Y:S04]  /*19670*/  STL.64 [R1+0xc0], R20 ;  /* 0x0000c01401007387 */ /* 0x000fe80000100a00 */
[----:B------:R-:W-:Y:S04]  /*19680*/  STL [R1+0x4e0c], R2 ;  /* 0x004e0c0201007387 */ /* 0x000fe80000100800 */
[----:B------:R-:W-:Y:S01]  /*19690*/  STL [R1+0x4e08], R3 ;  /* 0x004e080301007387 */ /* 0x000fe20000100800 */
[----:B--2---:R-:W-:Y:S11]  /*196a0*/  HMMA.16816.F32.BF16 R4, R24, R8, R4 ;  /* 0x000000081804723c */ /* 0x004ff60000041804 */
[----:B------:R-:W-:Y:S11]  /*196b0*/  @!UPT UIADD3 URZ, URZ, URZ, URZ ;  /* 0x0000003f3f3ff290 */ /* 0x000ff6000fffe03f */
[----:B------:R-:W-:Y:S01]  /*196c0*/  @!UPT UIADD3 URZ, URZ, URZ, URZ ;  /* 0x0000003f3f3ff290 */ /* 0x000fe2000fffe03f */
[----:B------:R1:W-:Y:S02]  /*196d0*/  STL.64 [R1+0x4c38], R6 ;  /* 0x004c380601007387 */ /* 0x0003e40000100a00 */
[----:B-1----:R-:W-:Y:S02]  /*196e0*/  IMAD.MOV.U32 R6, RZ, RZ, R11 ;  /* 0x000000ffff067224 */ /* 0x002fe400078e000b */
[----:B------:R-:W1:Y:S01]  /*196f0*/  S2R R11, SR_TID.X ;  /* 0x00000000000b7919 */ /* 0x000e620000002100 */
[----:B------:R-:W-:Y:S02]  /*19700*/  MOV R7, R0 ;  /* 0x0000000000077202 */ /* 0x000fe40000000f00 */
[----:B0-----:R-:W-:Y:S01]  /*19710*/  LOP3.LUT R0, R28, 0x7, RZ, 0xc0, !PT ;  /* 0x000000071c007812 */ /* 0x001fe200078ec0ff */
[----:B------:R0:W-:Y:S04]  /*19720*/  STL.64 [R1+0x4c30], R4 ;  /* 0x004c300401007387 */ /* 0x0001e80000100a00 */
[----:B------:R-:W-:Y:S01]  /*19730*/  IMAD R0, R0, 0x210, RZ ;  /* 0x0000021000007824 */ /* 0x000fe200078e02ff */
[----:B------:R2:W-:Y:S01]  /*19740*/  STL.64 [R1+0x4c48], R6 ;  /* 0x004c480601007387 */ /* 0x0005e20000100a00 */
[----:B0-----:R-:W-:Y:S01]  /*19750*/  MOV R4, R16 ;  /* 0x0000001000047202 */ /* 0x001fe20000000f00 */
[----:B------:R-:W-:Y:S01]  /*19760*/  IMAD.MOV.U32 R5, RZ, RZ, R15 ;  /* 0x000000ffff057224 */ /* 0x000fe200078e000f */
[C---:B-1----:R-:W-:Y:S01]  /*19770*/  LOP3.LUT R28, R11.reuse, 0x10, RZ, 0xc0, !PT ;  /* 0x000000100b1c7812 */ /* 0x042fe200078ec0ff */
[----:B------:R-:W-:-:S03]  /*19780*/  IMAD.SHL.U32 R11, R11, 0x2, RZ ;  /* 0x000000020b0b7824 */ /* 0x000fc600078e00ff */
[----:B------:R0:W-:Y:S01]  /*19790*/  STL.64 [R1+0x4c40], R4 ;  /* 0x004c400401007387 */ /* 0x0001e20000100a00 */
[----:B------:R-:W-:Y:S02]  /*197a0*/  SHF.L.U32 R28, R28, 0x8, RZ ;  /* 0x000000081c1c7819 */ /* 0x000fe400000006ff */
[----:B------:R-:W-:Y:S01]  /*197b0*/  LOP3.LUT R0, R0, 0x10, R11, 0x78, !PT ;  /* 0x0000001000007812 */ /* 0x000fe200078e780b */
[----:B--2---:R-:W-:Y:S01]  /*197c0*/  IMAD.MOV.U32 R6, RZ, RZ, R12 ;  /* 0x000000ffff067224 */ /* 0x004fe200078e000c */
[----:B------:R-:W-:Y:S02]  /*197d0*/  MOV R7, R10 ;  /* 0x0000000a00077202 */ /* 0x000fe40000000f00 */
[----:B------:R-:W-:Y:S01]  /*197e0*/  LOP3.LUT R0, R0, R28, RZ, 0xfc, !PT ;  /* 0x0000001c00007212 */ /* 0x000fe200078efcff */
[----:B0-----:R-:W-:Y:S02]  /*197f0*/  IMAD.MOV.U32 R4, RZ, RZ, R14 ;  /* 0x000000ffff047224 */ /* 0x001fe400078e000e */
[----:B------:R-:W-:Y:S01]  /*19800*/  IMAD.MOV.U32 R5, RZ, RZ, R13 ;  /* 0x000000ffff057224 */ /* 0x000fe200078e000d */
[----:B------:R-:W-:Y:S04]  /*19810*/  STL.64 [R1+0x4c58], R6 ;  /* 0x004c580601007387 */ /* 0x000fe80000100a00 */
[----:B------:R-:W-:Y:S04]  /*19820*/  STL.64 [R1+0x4c50], R4 ;  /* 0x004c500401007387 */ /* 0x000fe80000100a00 */
[----:B------:R-:W0:Y:S04]  /*19830*/  LDSM.16.MT88.4 R4, [R0+0x6080] ;  /* 0x006080000004783b */ /* 0x000e280000004200 */
[----:B------:R-:W1:Y:S01]  /*19840*/  LDSM.16.MT88.4 R12, [R0+0x6000] ;  /* 0x00600000000c783b */ /* 0x000e620000004200 */
[----:B0-----:R-:W-:Y:S01]  /*19850*/  IMAD.MOV.U32 R21, RZ, RZ, R4 ;  /* 0x000000ffff157224 */ /* 0x001fe200078e0004 */
[----:B------:R-:W-:Y:S01]  /*19860*/  MOV R20, R5 ;  /* 0x0000000500147202 */ /* 0x000fe20000000f00 */
[----:B------:R-:W-:-:S02]  /*19870*/  IMAD.MOV.U32 R19, RZ, RZ, R6 ;  /* 0x000000ffff137224 */ /* 0x000fc400078e0006 */
[----:B------:R-:W-:Y:S02]  /*19880*/  IMAD.MOV.U32 R18, RZ, RZ, R7 ;  /* 0x000000ffff127224 */ /* 0x000fe400078e0007 */
[----:B------:R-:W0:Y:S04]  /*19890*/  LDSM.16.MT88.4 R4, [R0+0x6100] ;  /* 0x006100000004783b */ /* 0x000e280000004200 */
[----:B------:R-:W2:Y:S04]  /*198a0*/  S2R R28, SR_TID.X ;  /* 0x00000000001c7919 */ /* 0x000ea80000002100 */
[----:B------:R-:W3:Y:S01]  /*198b0*/  S2R R11, SR_TID.X ;  /* 0x00000000000b7919 */ /* 0x000ee20000002100 */
[----:B-1----:R-:W-:Y:S01]  /*198c0*/  IMAD.MOV.U32 R8, RZ, RZ, R15 ;  /* 0x000000ffff087224 */ /* 0x002fe200078e000f */
[----:B0-----:R-:W-:Y:S01]  /*198d0*/  MOV R25, R4 ;  /* 0x0000000400197202 */ /* 0x001fe20000000f00 */
[----:B------:R-:W-:Y:S01]  /*198e0*/  IMAD.MOV.U32 R24, RZ, RZ, R5 ;  /* 0x000000ffff187224 */ /* 0x000fe200078e0005 */
[----:B------:R-:W-:Y:S01]  /*198f0*/  MOV R22, R7 ;  /* 0x0000000700167202 */ /* 0x000fe20000000f00 */
[----:B------:R-:W-:-:S02]  /*19900*/  IMAD.MOV.U32 R23, RZ, RZ, R6 ;  /* 0x000000ffff177224 */ /* 0x000fc400078e0006 */
[----:B------:R-:W0:Y:S01]  /*19910*/  LDSM.16.MT88.4 R4, [R0+0x6180] ;  /* 0x006180000004783b */ /* 0x000e220000004200 */
[----:B--2---:R-:W-:Y:S01]  /*19920*/  LOP3.LUT R28, R28, 0x7, RZ, 0xc0, !PT ;  /* 0x000000071c1c7812 */ /* 0x004fe200078ec0ff */
[C---:B---3--:R-:W-:Y:S01]  /*19930*/  IMAD.SHL.U32 R15, R11.reuse, 0x2, RZ ;  /* 0x000000020b0f7824 */ /* 0x048fe200078e00ff */
[----:B------:R-:W-:-:S03]  /*19940*/  LOP3.LUT R10, R11, 0x10, RZ, 0xc0, !PT ;  /* 0x000000100b0a7812 */ /* 0x000fc600078ec0ff */
[----:B------:R-:W-:Y:S02]  /*19950*/  IMAD R28, R28, 0x210, RZ ;  /* 0x000002101c1c7824 */ /* 0x000fe400078e02ff */
[----:B------:R-:W-:-:S03]  /*19960*/  IMAD.SHL.U32 R10, R10, 0x100, RZ ;  /* 0x000001000a0a7824 */ /* 0x000fc600078e00ff */
[----:B------:R-:W-:-:S04]  /*19970*/  LOP3.LUT R28, R28, 0x10, R15, 0x78, !PT ;  /* 0x000000101c1c7812 */ /* 0x000fc800078e780f */
[----:B------:R-:W-:-:S04]  /*19980*/  LOP3.LUT R28, R28, R10, RZ, 0xfc, !PT ;  /* 0x0000000a1c1c7212 */ /* 0x000fc800078efcff */
[----:B------:R-:W-:Y:S02]  /*19990*/  LOP3.LUT R28, R28, 0x20, RZ, 0x3c, !PT ;  /* 0x000000201c1c7812 */ /* 0x000fe400078e3cff */
[----:B0-----:R-:W-:Y:S01]  /*199a0*/  MOV R11, R4 ;  /* 0x00000004000b7202 */ /* 0x001fe20000000f00 */
[----:B------:R-:W-:Y:S01]  /*199b0*/  IMAD.MOV.U32 R0, RZ, RZ, R5 ;  /* 0x000000ffff007224 */ /* 0x000fe200078e0005 */
[----:B------:R-:W-:Y:S01]  /*199c0*/  MOV R26, R7 ;  /* 0x00000007001a7202 */ /* 0x000fe20000000f00 */
[----:B------:R-:W-:Y:S02]  /*199d0*/  IMAD.MOV.U32 R27, RZ, RZ, R6 ;  /* 0x000000ffff1b7224 */ /* 0x000fe400078e0006 */
[----:B------:R-:W0:Y:S01]  /*199e0*/  LDSM.16.MT88.4 R4, [R28+0x6000] ;  /* 0x006000001c04783b */ /* 0x000e220000004200 */
[----:B------:R-:W-:Y:S01]  /*199f0*/  MOV R9, R14 ;  /* 0x0000000e00097202 */ /* 0x000fe20000000f00 */
[----:B------:R-:W-:Y:S02]  /*19a00*/  IMAD.MOV.U32 R16, RZ, RZ, R13 ;  /* 0x000000ffff107224 */ /* 0x000fe400078e000d */
[----:B------:R-:W-:Y:S01]  /*19a10*/  IMAD.MOV.U32 R17, RZ, RZ, R12 ;  /* 0x000000ffff117224 */ /* 0x000fe200078e000c */
        /* <DEDUP_REMOVED lines=22> */
[----:B0-----:R-:W-:Y:S01]  /*19b80*/  MOV R25, R4 ;  /* 0x0000000400197202 */ /* 0x001fe20000000f00 */
[----:B------:R-:W-:Y:S01]  /*19b90*/  IMAD.MOV.U32 R18, RZ, RZ, R5 ;  /* 0x000000ffff127224 */ /* 0x000fe200078e0005 */
[----:B------:R-:W-:Y:S01]  /*19ba0*/  MOV R20, R7 ;  /* 0x0000000700147202 */ /* 0x000fe20000000f00 */
[----:B------:R-:W-:-:S02]  /*19bb0*/  IMAD.MOV.U32 R19, RZ, RZ, R6 ;  /* 0x000000ffff137224 */ /* 0x000fc400078e0006 */
[----:B------:R-:W0:Y:S02]  /*19bc0*/  LDSM.16.MT88.4 R4, [R28+0x6180] ;  /* 0x006180001c04783b */ /* 0x000e240000004200 */
[----:B0-----:R-:W-:Y:S01]  /*19bd0*/  IMAD.MOV.U32 R15, RZ, RZ, R4 ;  /* 0x000000ffff0f7224 */ /* 0x001fe200078e0004 */
[----:B------:R-:W-:Y:S01]  /*19be0*/  MOV R13, R6 ;  /* 0x00000006000d7202 */ /* 0x000fe20000000f00 */
[----:B------:R-:W-:Y:S02]  /*19bf0*/  IMAD.MOV.U32 R14, RZ, RZ, R5 ;  /* 0x000000ffff0e7224 */ /* 0x000fe400078e0005 */
[----:B------:R-:W-:Y:S02]  /*19c00*/  IMAD.MOV.U32 R12, RZ, RZ, R7 ;  /* 0x000000ffff0c7224 */ /* 0x000fe400078e0007 */
[----:B------:R-:W0:Y:S02]  /*19c10*/  LDSM.16.MT88.4 R4, [R29+0x6000] ;  /* 0x006000001d04783b */ /* 0x000e240000004200 */
[----:B0-----:R-:W-:Y:S01]  /*19c20*/  IMAD.MOV.U32 R22, RZ, RZ, R4 ;  /* 0x000000ffff167224 */ /* 0x001fe200078e0004 */
[----:B------:R-:W-:Y:S01]  /*19c30*/  MOV R23, R5 ;  /* 0x0000000500177202 */ /* 0x000fe20000000f00 */
[----:B------:R-:W-:-:S02]  /*19c40*/  IMAD.MOV.U32 R28, RZ, RZ, R6 ;  /* 0x000000ffff1c7224 */ /* 0x000fc400078e0006 */
[----:B------:R-:W-:Y:S02]  /*19c50*/  IMAD.MOV.U32 R24, RZ, RZ, R7 ;  /* 0x000000ffff187224 */ /* 0x000fe400078e0007 */
[----:B------:R-:W0:Y:S04]  /*19c60*/  LDSM.16.MT88.4 R4, [R29+0x6080] ;  /* 0x006080001d04783b */ /* 0x000e280000004200 */
[----:B------:R0:W-:Y:S04]  /*19c70*/  STL [R1+0x4e50], R26 ;  /* 0x004e501a01007387 */ /* 0x0001e80000100800 */
[----:B------:R1:W-:Y:S04]  /*19c80*/  STL [R1+0x4e4c], R27 ;  /* 0x004e4c1b01007387 */ /* 0x0003e80000100800 */
[----:B------:R-:W-:Y:S04]  /*19c90*/  STL [R1+0x4e48], R0 ;  /* 0x004e480001007387 */ /* 0x000fe80000100800 */
[----:B------:R2:W-:Y:S01]  /*19ca0*/  STL [R1+0x4e44], R11 ;  /* 0x004e440b01007387 */ /* 0x0005e20000100800 */
[----:B0-----:R-:W-:Y:S01]  /*19cb0*/  MOV R26, R4 ;  /* 0x00000004001a7202 */ /* 0x001fe20000000f00 */
[----:B-1----:R-:W-:Y:S01]  /*19cc0*/  IMAD.MOV.U32 R27, RZ, RZ, R5 ;  /* 0x000000ffff1b7224 */ /* 0x002fe200078e0005 */
[----:B--2---:R-:W-:Y:S01]  /*19cd0*/  MOV R11, R7 ;  /* 0x00000007000b7202 */ /* 0x004fe20000000f00 */
[----:B------:R-:W-:-:S02]  /*19ce0*/  IMAD.MOV.U32 R0, RZ, RZ, R6 ;  /* 0x000000ffff007224 */ /* 0x000fc400078e0006 */
[----:B------:R-:W0:Y:S04]  /*19cf0*/  LDSM.16.MT88.4 R4, [R29+0x6100] ;  /* 0x006100001d04783b */ /* 0x000e280000004200 */
[----:B------:R0:W-:Y:S04]  /*19d00*/  STL [R1+0x4e60], R10 ;  /* 0x004e600a01007387 */ /* 0x0001e80000100800 */
[----:B------:R-:W-:Y:S04]  /*19d10*/  STL [R1+0x4e5c], R3 ;  /* 0x004e5c0301007387 */ /* 0x000fe80000100800 */
[----:B------:R1:W-:Y:S04]  /*19d20*/  STL [R1+0x4e58], R2 ;  /* 0x004e580201007387 */ /* 0x0003e80000100800 */
[----:B------:R2:W-:Y:S01]  /*19d30*/  STL [R1+0x4e54], R17 ;  /* 0x004e541101007387 */ /* 0x0005e20000100800 */
[----:B0-----:R-:W-:Y:S01]  /*19d40*/  IMAD.MOV.U32 R10, RZ, RZ, R4 ;  /* 0x000000ffff0a7224 */ /* 0x001fe200078e0004 */
[----:B-1----:R-:W-:Y:S01]  /*19d50*/  MOV R2, R6 ;  /* 0x0000000600027202 */ /* 0x002fe20000000f00 */
[----:B------:R-:W-:-:S02]  /*19d60*/  IMAD.MOV.U32 R3, RZ, RZ, R5 ;  /* 0x000000ffff037224 */ /* 0x000fc400078e0005 */
[----:B--2---:R-:W-:Y:S02]  /*19d70*/  IMAD.MOV.U32 R17, RZ, RZ, R7 ;  /* 0x000000ffff117224 */ /* 0x004fe400078e0007 */
[----:B------:R-:W0:Y:S04]  /*19d80*/  LDSM.16.MT88.4 R4, [R29+0x6180] ;  /* 0x006180001d04783b */ /* 0x000e280000004200 */
[----:B0-----:R0:W-:Y:S04]  /*19d90*/  STL.64 [R1+0x4c78], R6 ;  /* 0x004c780601007387 */ /* 0x0011e80000100a00 */
[----:B------:R1:W-:Y:S01]  /*19da0*/  STL.64 [R1+0x4c70], R4 ;  /* 0x004c700401007387 */ /* 0x0003e20000100a00 */
[----:B0-----:R-:W-:-:S02]  /*19db0*/  IMAD.MOV.U32 R6, RZ, RZ, R2 ;  /* 0x000000ffff067224 */ /* 0x001fc400078e0002 */
[----:B------:R-:W-:Y:S02]  /*19dc0*/  IMAD.MOV.U32 R7, RZ, RZ, R17 ;  /* 0x000000ffff077224 */ /* 0x000fe400078e0011 */
[----:B-1----:R-:W-:Y:S01]  /*19dd0*/  IMAD.MOV.U32 R4, RZ, RZ, R10 ;  /* 0x000000ffff047224 */ /* 0x002fe200078e000a */
[----:B------:R-:W-:Y:S01]  /*19de0*/  MOV R5, R3 ;  /* 0x0000000300057202 */ /* 0x000fe20000000f00 */
[----:B------:R-:W2:Y:S04]  /*19df0*/  LDL.LU R10, [R1+0x4e60] ;  /* 0x004e6000010a7983 */ /* 0x000ea80000300800 */
[----:B------:R-:W3:Y:S04]  /*19e00*/  LDL.LU R3, [R1+0x4e5c] ;  /* 0x004e5c0001037983 */ /* 0x000ee80000300800 */
[----:B------:R-:W4:Y:S04]  /*19e10*/  LDL.LU R2, [R1+0x4e58] ;  /* 0x004e580001027983 */ /* 0x000f280000300800 */
[----:B------:R-:W2:Y:S04]  /*19e20*/  LDL.LU R17, [R1+0x4e54] ;  /* 0x004e540001117983 */ /* 0x000ea80000300800 */
[----:B------:R0:W-:Y:S04]  /*19e30*/  STL.64 [R1+0x4c98], R6 ;  /* 0x004c980601007387 */ /* 0x0001e80000100a00 */
[----:B------:R1:W-:Y:S01]  /*19e40*/  STL.64 [R1+0x4c90], R4 ;  /* 0x004c900401007387 */ /* 0x0003e20000100a00 */
[----:B0-----:R-:W-:Y:S01]  /*19e50*/  IMAD.MOV.U32 R6, RZ, RZ, R0 ;  /* 0x000000ffff067224 */ /* 0x001fe200078e0000 */
[----:B------:R-:W-:-:S02]  /*19e60*/  MOV R7, R11 ;  /* 0x0000000b00077202 */ /* 0x000fc40000000f00 */
[----:B-1----:R-:W-:Y:S01]  /*19e70*/  MOV R4, R26 ;  /* 0x0000001a00047202 */ /* 0x002fe20000000f00 */
[----:B------:R-:W-:Y:S01]  /*19e80*/  IMAD.MOV.U32 R5, RZ, RZ, R27 ;  /* 0x000000ffff057224 */ /* 0x000fe200078e001b */
[----:B------:R-:W2:Y:S04]  /*19e90*/  LDL.LU R26, [R1+0x4e50] ;  /* 0x004e5000011a7983 */ /* 0x000ea80000300800 */
[----:B------:R-:W2:Y:S04]  /*19ea0*/  LDL.LU R27, [R1+0x4e4c] ;  /* 0x004e4c00011b7983 */ /* 0x000ea80000300800 */
[----:B------:R-:W2:Y:S04]  /*19eb0*/  LDL.LU R0, [R1+0x4e48] ;  /* 0x004e480001007983 */ /* 0x000ea80000300800 */
[----:B------:R-:W2:Y:S04]  /*19ec0*/  LDL.LU R11, [R1+0x4e44] ;  /* 0x004e4400010b7983 */ /* 0x000ea80000300800 */
[----:B------:R0:W-:Y:S04]  /*19ed0*/  STL.64 [R1+0x4cb8], R6 ;  /* 0x004cb80601007387 */ /* 0x0001e80000100a00 */
[----:B------:R1:W-:Y:S01]  /*19ee0*/  STL.64 [R1+0x4cb0], R4 ;  /* 0x004cb00401007387 */ /* 0x0003e20000100a00 */
[----:B0-----:R-:W-:Y:S01]  /*19ef0*/  MOV R6, R28 ;  /* 0x0000001c00067202 */ /* 0x001fe20000000f00 */
[----:B-1----:R-:W-:-:S02]  /*19f00*/  IMAD.MOV.U32 R4, RZ, RZ, R22 ;  /* 0x000000ffff047224 */ /* 0x002fc400078e0016 */
[----:B------:R-:W2:Y:S01]  /*19f10*/  LDL.LU R22, [R1+0x4e40] ;  /* 0x004e400001167983 */ /* 0x000ea20000300800 */
[----:B------:R-:W-:-:S03]  /*19f20*/  IMAD.MOV.U32 R5, RZ, RZ, R23 ;  /* 0x000000ffff057224 */ /* 0x000fc600078e0017 */
[----:B------:R-:W2:Y:S04]  /*19f30*/  LDL.LU R23, [R1+0x4e3c] ;  /* 0x004e3c0001177983 */ /* 0x000ea80000300800 */
[----:B------:R-:W2:Y:S01]  /*19f40*/  LDL.LU R28, [R1+0x4e38] ;  /* 0x004e3800011c7983 */ /* 0x000ea20000300800 */
[----:B------:R-:W-:-:S03]  /*19f50*/  IMAD.MOV.U32 R7, RZ, RZ, R24 ;  /* 0x000000ffff077224 */ /* 0x000fc600078e0018 */
[----:B------:R-:W3:Y:S04]  /*19f60*/  LDL.LU R24, [R1+0x4e34] ;  /* 0x004e340001187983 */ /* 0x000ee80000300800 */
        /* <DEDUP_REMOVED lines=8> */
[----:B--2---:R-:W0:Y:S04]  /*19ff0*/  LDSM.16.MT88.4 R12, [R28+0x6000] ;  /* 0x006000001c0c783b */ /* 0x004e280000004200 */
[----:B0-----:R-:W-:Y:S04]  /*1a000*/  STL.64 [R1+0x4c68], R14 ;  /* 0x004c680e01007387 */ /* 0x001fe80000100a00 */
[----:B------:R0:W-:Y:S04]  /*1a010*/  STL.64 [R1+0x4c60], R12 ;  /* 0x004c600c01007387 */ /* 0x0001e80000100a00 */
[----:B0-----:R-:W2:Y:S04]  /*1a020*/  LDL.LU R12, [R1+0xf0] ;  /* 0x0000f000010c7983 */ /* 0x001ea80000300800 */
[----:B------:R-:W2:Y:S04]  /*1a030*/  LDL.LU R13, [R1+0xf4] ;  /* 0x0000f400010d7983 */ /* 0x000ea80000300800 */
[----:B------:R-:W2:Y:S04]  /*1a040*/  LDL.LU R14, [R1+0xf8] ;  /* 0x0000f800010e7983 */ /* 0x000ea80000300800 */
[----:B------:R-:W2:Y:S01]  /*1a050*/  LDL.LU R15, [R1+0xfc] ;  /* 0x0000fc00010f7983 */ /* 0x000ea20000300800 */
[----:B------:R-:W-:Y:S01]  /*1a060*/  MOV R4, R25 ;  /* 0x0000001900047202 */ /* 0x000fe20000000f00 */
[----:B------:R-:W-:Y:S01]  /*1a070*/  IMAD.MOV.U32 R6, RZ, RZ, R19 ;  /* 0x000000ffff067224 */ /* 0x000fe200078e0013 */
[----:B------:R-:W-:Y:S01]  /*1a080*/  MOV R7, R20 ;  /* 0x0000001400077202 */ /* 0x000fe20000000f00 */
        /* <DEDUP_REMOVED lines=30> */
[----:B----4-:R-:W-:Y:S01]  /*1a270*/  MOV R5, R2 ;  /* 0x0000000200057202 */ /* 0x010fe20000000f00 */
[----:B---3--:R-:W-:Y:S01]  /*1a280*/  IMAD.MOV.U32 R6, RZ, RZ, R3 ;  /* 0x000000ffff067224 */ /* 0x008fe200078e0003 */
        /* <DEDUP_REMOVED lines=16> */
[----:B------:R-:W-:-:S02]  /*1a390*/  MOV R4, R11 ;  /* 0x0000000b00047202 */ /* 0x000fc40000000f00 */
[----:B------:R-:W3:Y:S04]  /*1a3a0*/  LDL.LU R11, [R1+0x4e00] ;  /* 0x004e0000010b7983 */ /* 0x000ee80000300800 */
[----:B------:R-:W3:Y:S04]  /*1a3b0*/  LDL.LU R0, [R1+0x4dfc] ;  /* 0x004dfc0001007983 */ /* 0x000ee80000300800 */
[----:B------:R0:W-:Y:S04]  /*1a3c0*/  STL.64 [R1+0x4d78], R6 ;  /* 0x004d780601007387 */ /* 0x0001e80000100a00 */
[----:B------:R1:W-:Y:S01]  /*1a3d0*/  STL.64 [R1+0x4d70], R4 ;  /* 0x004d700401007387 */ /* 0x0003e20000100a00 */
[----:B0-----:R-:W-:Y:S01]  /*1a3e0*/  MOV R6, R23 ;  /* 0x0000001700067202 */ /* 0x001fe20000000f00 */
[----:B------:R-:W-:-:S02]  /*1a3f0*/  IMAD.MOV.U32 R7, RZ, RZ, R22 ;  /* 0x000000ffff077224 */ /* 0x000fc400078e0016 */
[----:B-1----:R-:W-:Y:S02]  /*1a400*/  IMAD.MOV.U32 R4, RZ, RZ, R25 ;  /* 0x000000ffff047224 */ /* 0x002fe400078e0019 */
[----:B------:R-:W-:Y:S01]  /*1a410*/  IMAD.MOV.U32 R5, RZ, RZ, R24 ;  /* 0x000000ffff057224 */ /* 0x000fe200078e0018 */
[----:B------:R-:W-:Y:S04]  /*1a420*/  STL.64 [R1+0x4d98], R6 ;  /* 0x004d980601007387 */ /* 0x000fe80000100a00 */
[----:B------:R-:W-:Y:S04]  /*1a430*/  STL.64 [R1+0x4d90], R4 ;  /* 0x004d900401007387 */ /* 0x000fe80000100a00 */
[----:B------:R-:W-:Y:S04]  /*1a440*/  LDSM.16.MT88.4 R24, [R28+0x6180] ;  /* 0x006180001c18783b */ /* 0x000fe80000004200 */
[----:B--2---:R-:W-:Y:S04]  /*1a450*/  STL.64 [R1+0x4ce8], R14 ;  /* 0x004ce80e01007387 */ /* 0x004fe80000100a00 */
[----:B------:R0:W-:Y:S04]  /*1a460*/  STL.64 [R1+0x4ce0], R12 ;  /* 0x004ce00c01007387 */ /* 0x0001e80000100a00 */
[----:B0-----:R-:W2:Y:S04]  /*1a470*/  LDL.LU R12, [R1+0x130] ;  /* 0x00013000010c7983 */ /* 0x001ea80000300800 */
[----:B------:R-:W2:Y:S01]  /*1a480*/  LDL.LU R13, [R1+0x134] ;  /* 0x00013400010d7983 */ /* 0x000ea20000300800 */
[----:B------:R-:W-:Y:S01]  /*1a490*/  MOV R6, R19 ;  /* 0x0000001300067202 */ /* 0x000fe20000000f00 */
[----:B------:R-:W-:Y:S01]  /*1a4a0*/  IMAD.MOV.U32 R7, RZ, RZ, R18 ;  /* 0x000000ffff077224 */ /* 0x000fe200078e0012 */
[----:B---3--:R-:W-:Y:S01]  /*1a4b0*/  MOV R15, R10 ;  /* 0x0000000a000f7202 */ /* 0x008fe20000000f00 */
[----:B------:R-:W-:-:S02]  /*1a4c0*/  IMAD.MOV.U32 R4, RZ, RZ, R21 ;  /* 0x000000ffff047224 */ /* 0x000fc400078e0015 */
[----:B------:R-:W-:Y:S02]  /*1a4d0*/  IMAD.MOV.U32 R5, RZ, RZ, R20 ;  /* 0x000000ffff057224 */ /* 0x000fe400078e0014 */
[----:B------:R-:W-:Y:S01]  /*1a4e0*/  IMAD.MOV.U32 R14, RZ, RZ, R11 ;  /* 0x000000ffff0e7224 */ /* 0x000fe200078e000b */
[----:B------:R-:W-:Y:S04]  /*1a4f0*/  LDSM.16.MT88.4 R20, [R28+0x6100] ;  /* 0x006100001c14783b */ /* 0x000fe80000004200 */
[----:B------:R-:W3:Y:S04]  /*1a500*/  LDL.LU R11, [R1+0x4df8] ;  /* 0x004df800010b7983 */ /* 0x000ee80000300800 */
[----:B------:R-:W3:Y:S04]  /*1a510*/  LDL.LU R10, [R1+0x4df4] ;  /* 0x004df400010a7983 */ /* 0x000ee80000300800 */
[----:B------:R-:W-:Y:S04]  /*1a520*/  STL.64 [R1+0x4db8], R6 ;  /* 0x004db80601007387 */ /* 0x000fe80000100a00 */
[----:B------:R-:W-:Y:S04]  /*1a530*/  STL.64 [R1+0x4db0], R4 ;  /* 0x004db00401007387 */ /* 0x000fe80000100a00 */
[----:B------:R-:W-:Y:S04]  /*1a540*/  STL.64 [R1+0x4d08], R14 ;  /* 0x004d080e01007387 */ /* 0x000fe80000100a00 */
[----:B--2---:R0:W-:Y:S04]  /*1a550*/  STL.64 [R1+0x4d00], R12 ;  /* 0x004d000c01007387 */ /* 0x0041e80000100a00 */
[----:B0-----:R-:W2:Y:S04]  /*1a560*/  LDL.LU R12, [R1+0x140] ;  /* 0x00014000010c7983 */ /* 0x001ea80000300800 */
[----:B------:R-:W2:Y:S04]  /*1a570*/  LDL.LU R13, [R1+0x144] ;  /* 0x00014400010d7983 */ /* 0x000ea80000300800 */
[----:B------:R-:W2:Y:S01]  /*1a580*/  LDL.LU R14, [R1+0x148] ;  /* 0x00014800010e7983 */ /* 0x000ea20000300800 */
[----:B------:R-:W-:-:S03]  /*1a590*/  IMAD.MOV.U32 R15, RZ, RZ, R0 ;  /* 0x000000ffff0f7224 */ /* 0x000fc600078e0000 */
[----:B------:R-:W3:Y:S04]  /*1a5a0*/  LDL.LU R0, [R1+0x4df0] ;  /* 0x004df00001007983 */ /* 0x000ee80000300800 */
[----:B--2---:R-:W-:Y:S04]  /*1a5b0*/  STL.64 [R1+0x4d28], R14 ;  /* 0x004d280e01007387 */ /* 0x004fe80000100a00 */
[----:B------:R0:W-:Y:S04]  /*1a5c0*/  STL.64 [R1+0x4d20], R12 ;  /* 0x004d200c01007387 */ /* 0x0001e80000100a00 */
[----:B0-----:R-:W2:Y:S04]  /*1a5d0*/  LDL.LU R12, [R1+0x150] ;  /* 0x00015000010c7983 */ /* 0x001ea80000300800 */
[----:B------:R-:W2:Y:S01]  /*1a5e0*/  LDL.LU R13, [R1+0x154] ;  /* 0x00015400010d7983 */ /* 0x000ea20000300800 */
[----:B---3--:R-:W-:-:S02]  /*1a5f0*/  IMAD.MOV.U32 R14, RZ, RZ, R10 ;  /* 0x000000ffff0e7224 */ /* 0x008fc400078e000a */
[----:B------:R-:W-:Y:S01]  /*1a600*/  IMAD.MOV.U32 R15, RZ, RZ, R11 ;  /* 0x000000ffff0f7224 */ /* 0x000fe200078e000b */
[----:B------:R-:W3:Y:S04]  /*1a610*/  LDL.LU R10, [R1+0x4dec] ;  /* 0x004dec00010a7983 */ /* 0x000ee80000300800 */
[----:B------:R-:W3:Y:S04]  /*1a620*/  LDL.LU R11, [R1+0x4de8] ;  /* 0x004de800010b7983 */ /* 0x000ee80000300800 */
[----:B------:R-:W-:Y:S04]  /*1a630*/  STL.64 [R1+0x4d48], R14 ;  /* 0x004d480e01007387 */ /* 0x000fe80000100a00 */
[----:B--2---:R0:W-:Y:S04]  /*1a640*/  STL.64 [R1+0x4d40], R12 ;  /* 0x004d400c01007387 */ /* 0x0041e80000100a00 */
[----:B0-----:R-:W2:Y:S04]  /*1a650*/  LDL.LU R12, [R1+0x160] ;  /* 0x00016000010c7983 */ /* 0x001ea80000300800 */
[----:B------:R-:W2:Y:S04]  /*1a660*/  LDL.LU R13, [R1+0x164] ;  /* 0x00016400010d7983 */ /* 0x000ea80000300800 */
[----:B------:R-:W2:Y:S01]  /*1a670*/  LDL.LU R14, [R1+0x168] ;  /* 0x00016800010e7983 */ /* 0x000ea20000300800 */
[----:B------:R-:W-:-:S03]  /*1a680*/  MOV R15, R0 ;  /* 0x00000000000f7202 */ /* 0x000fc60000000f00 */
        /* <DEDUP_REMOVED lines=26> */
[----:B0-----:R-:W3:Y:S04]  /*1a830*/  LDL.LU R12, [R1+0x1a0] ;  /* 0x0001a000010c7983 */ /* 0x001ee80000300800 */
[----:B------:R-:W3:Y:S04]  /*1a840*/  LDL.LU R13, [R1+0x1a4] ;  /* 0x0001a400010d7983 */ /* 0x000ee80000300800 */
[----:B------:R-:W3:Y:S01]  /*1a850*/  LDL.LU R14, [R1+0x1a8] ;  /* 0x0001a800010e7983 */ /* 0x000ee20000300800 */
[----:B------:R-:W-:Y:S01]  /*1a860*/  MOV R4, R17 ;  /* 0x0000001100047202 */ /* 0x000fe20000000f00 */
[----:B------:R-:W-:Y:S01]  /*1a870*/  IMAD.MOV.U32 R5, RZ, RZ, R16 ;  /* 0x000000ffff057224 */ /* 0x000fe200078e0010 */
[----:B------:R-:W-:Y:S01]  /*1a880*/  MOV R7, R8 ;  /* 0x0000000800077202 */ /* 0x000fe20000000f00 */
[----:B------:R-:W-:Y:S01]  /*1a890*/  IMAD.MOV.U32 R6, RZ, RZ, R9 ;  /* 0x000000ffff067224 */ /* 0x000fe200078e0009 */
[----:B------:R-:W-:Y:S01]  /*1a8a0*/  MOV R15, R0 ;  /* 0x00000000000f7202 */ /* 0x000fe20000000f00 */
[----:B------:R-:W0:Y:S06]  /*1a8b0*/  LDSM.16.MT88.4 R16, [R28+0x6080] ;  /* 0x006080001c10783b */ /* 0x000e2c0000004200 */
[-C--:B---3--:R-:W-:Y:S01]  /*1a8c0*/  HMMA.16816.F32.BF16 R4, R4, R10.reuse, R12 ;  /* 0x0000000a0404723c */ /* 0x088fe2000004180c */
[----:B------:R-:W2:Y:S04]  /*1a8d0*/  LDL.LU.64 R14, [R1+0x4dc8] ;  /* 0x004dc800010e7983 */ /* 0x000ea80000300a00 */
[----:B------:R-:W2:Y:S11]  /*1a8e0*/  LDL.LU.64 R12, [R1+0x4dc0] ;  /* 0x004dc000010c7983 */ /* 0x000eb60000300a00 */
[----:B------:R-:W-:Y:S07]  /*1a8f0*/  @!UPT UIADD3 URZ, URZ, URZ, URZ ;  /* 0x0000003f3f3ff290 */ /* 0x000fee000fffe03f */
        /* <DEDUP_REMOVED lines=16> */
[----:B------:R-:W-:Y:S01]  /*1aa00*/  STL.64 [R1+0x180], R4 ;  /* 0x0001800401007387 */ /* 0x000fe20000100a00 */
[----:B------:R-:W-:-:S03]  /*1aa10*/  IMAD.MOV.U32 R0, RZ, RZ, R7 ;  /* 0x000000ffff007224 */ /* 0x000fc600078e0007 */
        /* <DEDUP_REMOVED lines=76> */
[----:B------:R-:W0:Y:S04]  /*1aee0*/  LDL.LU.64 R6, [R1+0x4c48] ;  /* 0x004c480001067983 */ /* 0x000e280000300a00 */
[----:B------:R-:W0:Y:S11]  /*1aef0*/  LDL.LU.64 R4, [R1+0x4c40] ;  /* 0x004c400001047983 */ /* 0x000e360000300a00 */
[----:B------:R-:W-:Y:S06]  /*1af00*/  @!UPT UIADD3 URZ, URZ, URZ, URZ ;  /* 0x0000003f3f3ff290 */ /* 0x000fec000fffe03f */
[----:B------:R-:W-:Y:S04]  /*1af10*/  STL.64 [R1+0xe0], R12 ;  /* 0x0000e00c01007387 */ /* 0x000fe80000100a00 */
[----:B------:R-:W-:Y:S01]  /*1af20*/  STL.64 [R1+0xe8], R14 ;  /* 0x0000e80e01007387 */ /* 0x000fe20000100a00 */
[----:B0-----:R-:W-:Y:S03]  /*1af30*/  HMMA.16816.F32.BF16 R16, R16, R10, R4 ;  /* 0x0000000a1010723c */ /* 0x001fe60000041804 */
[----:B------:R-:W2:Y:S04]  /*1af40*/  LDL.LU.64 R6, [R1+0x4c38] ;  /* 0x004c380001067983 */ /* 0x000ea80000300a00 */
[----:B------:R-:W2:Y:S11]  /*1af50*/  LDL.LU.64 R4, [R1+0x4c30] ;  /* 0x004c300001047983 */ /* 0x000eb60000300a00 */
[----:B------:R-:W-:Y:S05]  /*1af60*/  @!UPT UIADD3 URZ, URZ, URZ, URZ ;  /* 0x0000003f3f3ff290 */ /* 0x000fea000fffe03f */
[----:B------:R0:W-:Y:S04]  /*1af70*/  STL.64 [R1+0xd0], R16 ;  /* 0x0000d01001007387 */ /* 0x0001e80000100a00 */
[----:B------:R1:W-:Y:S04]  /*1af80*/  STL.64 [R1+0xd8], R18 ;  /* 0x0000d81201007387 */ /* 0x0003e80000100a00 */
[----:B0-----:R-:W3:Y:S04]  /*1af90*/  LDL.LU R16, [R1+0xc0] ;  /* 0x0000c00001107983 */ /* 0x001ee80000300800 */
[----:B------:R-:W3:Y:S04]  /*1afa0*/  LDL.LU R17, [R1+0xc4] ;  /* 0x0000c40001117983 */ /* 0x000ee80000300800 */
[----:B------:R-:W0:Y:S04]  /*1afb0*/  S2R R9, SR_TID.X ;  /* 0x0000000000097919 */ /* 0x000e280000002100 */
[----:B------:R-:W0:Y:S01]  /*1afc0*/  S2R R14, SR_TID.X ;  /* 0x00000000000e7919 */ /* 0x000e220000002100 */
[----:B-1----:R-:W-:Y:S01]  /*1afd0*/  IMAD.MOV.U32 R18, RZ, RZ, R3 ;  /* 0x000000ffff127224 */ /* 0x002fe200078e0003 */
[----:B----4-:R-:W-:-:S02]  /*1afe0*/  MOV R19, R2 ;  /* 0x0000000200137202 */ /* 0x010fc40000000f00 */
[----:B0-----:R-:W-:Y:S02]  /*1aff0*/  LOP3.LUT R12, R9, 0x7, RZ, 0xc0, !PT ;  /* 0x00000007090c7812 */ /* 0x001fe400078ec0ff */
[----:B------:R-:W-:-:S03]  /*1b000*/  LOP3.LUT R15, R14, 0x7, RZ, 0xc0, !PT ;  /* 0x000000070e0f7812 */ /* 0x000fc600078ec0ff */
[----:B------:R-:W-:Y:S01]  /*1b010*/  IMAD.SHL.U32 R12, R12, 0x10, RZ ;  /* 0x000000100c0c7824 */ /* 0x000fe200078e00ff */
[C---:B------:R-:W-:Y:S01]  /*1b020*/  LOP3.LUT R13, R14.reuse, 0x1e0, RZ, 0xc0, !PT ;  /* 0x000001e00e0d7812 */ /* 0x040fe200078ec0ff */
[-C--:B---3--:R-:W-:Y:S08]  /*1b030*/  HMMA.16816.F32.BF16 R20, R20, R10.reuse, R16 ;  /* 0x0000000a1414723c */ /* 0x088ff00000041810 */
[----:B--2---:R-:W-:Y:S01]  /*1b040*/  HMMA.16816.F32.BF16 R8, R24, R10, R4 ;  /* 0x0000000a1808723c */ /* 0x004fe20000041804 */
[C---:B------:R-:W-:Y:S01]  /*1b050*/  LOP3.LUT R18, R14.reuse, 0x10, RZ, 0xc0, !PT ;  /* 0x000000100e127812 */ /* 0x040fe200078ec0ff */
[----:B------:R-:W-:Y:S01]  /*1b060*/  IMAD R17, R15, 0x210, RZ ;  /* 0x000002100f117824 */ /* 0x000fe200078e02ff */
[----:B------:R-:W-:-:S03]  /*1b070*/  SHF.L.U32 R16, R14, 0x1, RZ ;  /* 0x000000010e107819 */ /* 0x000fc600000006ff */
[----:B------:R-:W-:Y:S01]  /*1b080*/  IMAD.SHL.U32 R18, R18, 0x100, RZ ;  /* 0x0000010012127824 */ /* 0x000fe200078e00ff */
[----:B------:R-:W-:-:S04]  /*1b090*/  LOP3.LUT R19, R17, 0x10, R16, 0x78, !PT ;  /* 0x0000001011137812 */ /* 0x000fc800078e7810 */
[----:B------:R-:W-:-:S05]  /*1b0a0*/  LOP3.LUT R19, R19, R18, RZ, 0xfc, !PT ;  /* 0x0000001213137212 */ /* 0x000fca00078efcff */
[----:B------:R-:W-:Y:S01]  /*1b0b0*/  IMAD.MOV.U32 R2, RZ, RZ, R23 ;  /* 0x000000ffff027224 */ /* 0x000fe200078e0017 */
[----:B------:R-:W-:Y:S01]  /*1b0c0*/  STL.64 [R1+0xc0], R20 ;  /* 0x0000c01401007387 */ /* 0x000fe20000100a00 */
[----:B------:R-:W-:-:S03]  /*1b0d0*/  IMAD.MOV.U32 R3, RZ, RZ, R22 ;  /* 0x000000ffff037224 */ /* 0x000fc600078e0016 */
[----:B------:R-:W-:Y:S04]  /*1b0e0*/  STL [R1+0x4b94], R2 ;  /* 0x004b940201007387 */ /* 0x000fe80000100800 */
[----:B------:R-:W-:Y:S04]  /*1b0f0*/  STL [R1+0x4b90], R3 ;  /* 0x004b900301007387 */ /* 0x000fe80000100800 */
[----:B------:R-:W-:Y:S04]  /*1b100*/  STL.64 [R1+0x4a68], R10 ;  /* 0x004a680a01007387 */ /* 0x000fe80000100a00 */
[----:B------:R-:W0:Y:S04]  /*1b110*/  LDSM.16.MT88.4 R4, [R19+0x8000] ;  /* 0x008000001304783b */ /* 0x000e280000004200 */
[----:B------:R-:W-:Y:S04]  /*1b120*/  STL.64 [R1+0x4a60], R8 ;  /* 0x004a600801007387 */ /* 0x000fe80000100a00 */
[----:B------:R-:W1:Y:S01]  /*1b130*/  LDSM.16.MT88.4 R8, [R19+0x8080] ;  /* 0x008080001308783b */ /* 0x000e620000004200 */
[----:B------:R-:W-:Y:S01]  /*1b140*/  IMAD R23, R13, 0x100, R12 ;  /* 0x000001000d177824 */ /* 0x000fe200078e020c */
[----:B------:R-:W-:-:S04]  /*1b150*/  SHF.L.U32 R14, R14, 0x1, RZ ;  /* 0x000000010e0e7819 */ /* 0x000fc800000006ff */
[----:B------:R-:W-:-:S05]  /*1b160*/  LOP3.LUT R23, R23, 0x30, R14, 0x78, !PT ;  /* 0x0000003017177812 */ /* 0x000fca00078e780e */
[----:B------:R-:W-:Y:S01]  /*1b170*/  IMAD R23, R15, 0x400, R23 ;  /* 0x000004000f177824 */ /* 0x000fe200078e0217 */
[----:B0-----:R-:W-:Y:S01]  /*1b180*/  MOV R15, R4 ;  /* 0x00000004000f7202 */ /* 0x001fe20000000f00 */
[----:B------:R-:W-:Y:S01]  /*1b190*/  IMAD.MOV.U32 R14, RZ, RZ, R5 ;  /* 0x000000ffff0e7224 */ /* 0x000fe200078e0005 */
[----:B------:R-:W-:Y:S01]  /*1b1a0*/  MOV R12, R7 ;  /* 0x00000007000c7202 */ /* 0x000fe20000000f00 */
[----:B------:R-:W-:Y:S02]  /*1b1b0*/  IMAD.MOV.U32 R13, RZ, RZ, R6 ;  /* 0x000000ffff0d7224 */ /* 0x000fe400078e0006 */
[----:B------:R0:W2:Y:S01]  /*1b1c0*/  LDSM.16.M88.4 R4, [R23+0x40080] ;  /* 0x040080001704783b */ /* 0x0000a20000000200 */
[----:B-1----:R-:W-:Y:S01]  /*1b1d0*/  IMAD.MOV.U32 R22, RZ, RZ, R9 ;  /* 0x000000ffff167224 */ /* 0x002fe200078e0009 */
[----:B------:R-:W-:Y:S01]  /*1b1e0*/  MOV R21, R10 ;  /* 0x0000000a00157202 */ /* 0x000fe20000000f00 */
[----:B------:R-:W-:Y:S02]  /*1b1f0*/  IMAD.MOV.U32 R20, RZ, RZ, R11 ;  /* 0x000000ffff147224 */ /* 0x000fe400078e000b */
[----:B0-----:R-:W-:-:S02]  /*1b200*/  IMAD.MOV.U32 R23, RZ, RZ, R8 ;  /* 0x000000ffff177224 */ /* 0x001fc400078e0008 */
[----:B------:R-:W0:Y:S01]  /*1b210*/  LDSM.16.MT88.4 R8, [R19+0x8100] ;  /* 0x008100001308783b */ /* 0x000e220000004200 */
[----:B------:R-:W-:-:S04]  /*1b220*/  LOP3.LUT R27, R17, 0x10, R16, 0x78, !PT ;  /* 0x00000010111b7812 */ /* 0x000fc800078e7810 */
[----:B------:R-:W-:Y:S01]  /*1b230*/  LOP3.LUT R27, R27, R18, RZ, 0xfc, !PT ;  /* 0x000000121b1b7212 */ /* 0x000fe200078efcff */
[----:B------:R-:W-:Y:S03]  /*1b240*/  STL.64 [R1+0x4c28], R14 ;  /* 0x004c280e01007387 */ /* 0x000fe60000100a00 */
[----:B------:R-:W-:Y:S01]  /*1b250*/  LOP3.LUT R27, R27, 0x20, RZ, 0x3c, !PT ;  /* 0x000000201b1b7812 */ /* 0x000fe200078e3cff */
[----:B------:R-:W-:Y:S04]  /*1b260*/  STL.64 [R1+0x4c20], R12 ;  /* 0x004c200c01007387 */ /* 0x000fe80000100a00 */
[----:B------:R-:W-:Y:S04]  /*1b270*/  LDSM.16.MT88.4 R12, [R27+0x8000] ;  /* 0x008000001b0c783b */ /* 0x000fe80000004200 */
[----:B--2---:R1:W-:Y:S04]  /*1b280*/  STL [R1+0x49cc], R6 ;  /* 0x0049cc0601007387 */ /* 0x0043e80000100800 */
[----:B------:R2:W-:Y:S01]  /*1b290*/  STL [R1+0x49c8], R7 ;  /* 0x0049c80701007387 */ /* 0x0005e20000100800 */
[----:B0-----:R-:W-:Y:S01]  /*1b2a0*/  IMAD.MOV.U32 R25, RZ, RZ, R8 ;  /* 0x000000ffff197224 */ /* 0x001fe200078e0008 */
[----:B------:R-:W-:Y:S01]  /*1b2b0*/  MOV R24, R9 ;  /* 0x0000000900187202 */ /* 0x000fe20000000f00 */
[----:B-1----:R-:W-:-:S02]  /*1b2c0*/  IMAD.MOV.U32 R6, RZ, RZ, R11 ;  /* 0x000000ffff067224 */ /* 0x002fc400078e000b */
[----:B--2---:R-:W-:Y:S02]  /*1b2d0*/  IMAD.MOV.U32 R7, RZ, RZ, R10 ;  /* 0x000000ffff077224 */ /* 0x004fe400078e000a */
        /* <DEDUP_REMOVED lines=380> */
[----:B0-----:R-:W-:-:S05]  /*1caa0*/  LOP3.LUT R0, R28, 0x7, RZ, 0xc0, !PT ;  /* 0x000000071c007812 */ /* 0x001fca00078ec0ff */
[----:B------:R-:W-:Y:S01]  /*1cab0*/  IMAD R0, R0, 0x210, RZ ;  /* 0x0000021000007824 */ /* 0x000fe200078e02ff */
[----:B------:R0:W-:Y:S01]  /*1cac0*/  STL.64 [R1+0x4828], R8 ;  /* 0x0048280801007387 */ /* 0x0001e20000100a00 */
[C---:B-1----:R-:W-:Y:S01]  /*1cad0*/  LOP3.LUT R28, R7.reuse, 0x10, RZ, 0xc0, !PT ;  /* 0x00000010071c7812 */ /* 0x042fe200078ec0ff */
[----:B------:R-:W-:Y:S01]  /*1cae0*/  IMAD.SHL.U32 R7, R7, 0x2, RZ ;  /* 0x0000000207077824 */ /* 0x000fe200078e00ff */
[----:B0-----:R-:W-:Y:S02]  /*1caf0*/  MOV R8, R16 ;  /* 0x0000001000087202 */ /* 0x001fe40000000f00 */
[----:B------:R-:W-:Y:S02]  /*1cb00*/  SHF.L.U32 R28, R28, 0x8, RZ ;  /* 0x000000081c1c7819 */ /* 0x000fe400000006ff */
[----:B------:R-:W-:Y:S01]  /*1cb10*/  LOP3.LUT R0, R0, 0x10, R7, 0x78, !PT ;  /* 0x0000001000007812 */ /* 0x000fe200078e7807 */
[----:B------:R-:W-:Y:S01]  /*1cb20*/  IMAD.MOV.U32 R9, RZ, RZ, R15 ;  /* 0x000000ffff097224 */ /* 0x000fe200078e000f */
[----:B------:R0:W-:Y:S02]  /*1cb30*/  STL.64 [R1+0x4840], R10 ;  /* 0x0048400a01007387 */ /* 0x0001e40000100a00 */
[----:B------:R-:W-:-:S02]  /*1cb40*/  LOP3.LUT R0, R0, R28, RZ, 0xfc, !PT ;  /* 0x0000001c00007212 */ /* 0x000fc400078efcff */
[----:B------:R1:W-:Y:S01]  /*1cb50*/  STL.64 [R1+0x4838], R8 ;  /* 0x0048380801007387 */ /* 0x0003e20000100a00 */
[----:B0-----:R-:W-:Y:S02]  /*1cb60*/  IMAD.MOV.U32 R10, RZ, RZ, R12 ;  /* 0x000000ffff0a7224 */ /* 0x001fe400078e000c */
[----:B-1----:R-:W-:Y:S02]  /*1cb70*/  IMAD.MOV.U32 R8, RZ, RZ, R14 ;  /* 0x000000ffff087224 */ /* 0x002fe400078e000e */
[----:B------:R-:W-:Y:S02]  /*1cb80*/  IMAD.MOV.U32 R9, RZ, RZ, R13 ;  /* 0x000000ffff097224 */ /* 0x000fe400078e000d */
[----:B------:R-:W0:Y:S01]  /*1cb90*/  LDSM.16.MT88.4 R12, [R0+0xa000] ;  /* 0x00a00000000c783b */ /* 0x000e220000004200 */
[----:B------:R-:W-:-:S05]  /*1cba0*/  MOV R11, R6 ;  /* 0x00000006000b7202 */ /* 0x000fca0000000f00 */
[----:B------:R-:W-:Y:S04]  /*1cbb0*/  STL.64 [R1+0x4850], R10 ;  /* 0x0048500a01007387 */ /* 0x000fe80000100a00 */
[----:B------:R-:W-:Y:S04]  /*1cbc0*/  STL.64 [R1+0x4848], R8 ;  /* 0x0048480801007387 */ /* 0x000fe80000100a00 */
[----:B------:R-:W1:Y:S01]  /*1cbd0*/  LDSM.16.MT88.4 R8, [R0+0xa080] ;  /* 0x00a080000008783b */ /* 0x000e620000004200 */
[----:B0-----:R-:W-:Y:S01]  /*1cbe0*/  IMAD.MOV.U32 R4, RZ, RZ, R15 ;  /* 0x000000ffff047224 */ /* 0x001fe200078e000f */
[----:B------:R-:W-:-:S04]  /*1cbf0*/  MOV R5, R14 ;  /* 0x0000000e00057202 */ /* 0x000fc80000000f00 */
[----:B------:R-:W-:Y:S04]  /*1cc00*/  STL [R1+0x4a14], R4 ;  /* 0x004a140401007387 */ /* 0x000fe80000100800 */
[----:B------:R-:W-:Y:S04]  /*1cc10*/  STL [R1+0x4a10], R5 ;  /* 0x004a100501007387 */ /* 0x000fe80000100800 */
[----:B------:R-:W0:Y:S04]  /*1cc20*/  LDSM.16.MT88.4 R4, [R0+0xa100] ;  /* 0x00a100000004783b */ /* 0x000e280000004200 */
[----:B------:R-:W2:Y:S01]  /*1cc30*/  S2R R28, SR_TID.X ;  /* 0x00000000001c7919 */ /* 0x000ea20000002100 */
[----:B-1----:R-:W-:Y:S01]  /*1cc40*/  IMAD.MOV.U32 R21, RZ, RZ, R8 ;  /* 0x000000ffff157224 */ /* 0x002fe200078e0008 */
[----:B------:R-:W-:Y:S01]  /*1cc50*/  MOV R20, R9 ;  /* 0x0000000900147202 */ /* 0x000fe20000000f00 */
[----:B------:R-:W-:-:S02]  /*1cc60*/  IMAD.MOV.U32 R19, RZ, RZ, R10 ;  /* 0x000000ffff137224 */ /* 0x000fc400078e000a */
[----:B------:R-:W-:Y:S02]  /*1cc70*/  IMAD.MOV.U32 R18, RZ, RZ, R11 ;  /* 0x000000ffff127224 */ /* 0x000fe400078e000b */
[----:B------:R-:W1:Y:S01]  /*1cc80*/  LDSM.16.MT88.4 R8, [R0+0xa180] ;  /* 0x00a180000008783b */ /* 0x000e620000004200 */
[----:B0-----:R-:W-:-:S03]  /*1cc90*/  MOV R22, R7 ;  /* 0x0000000700167202 */ /* 0x001fc60000000f00 */
[----:B------:R-:W0:Y:S01]  /*1cca0*/  S2R R7, SR_TID.X ;  /* 0x0000000000077919 */ /* 0x000e220000002100 */
[----:B--2---:R-:W-:Y:S01]  /*1ccb0*/  LOP3.LUT R28, R28, 0x7, RZ, 0xc0, !PT ;  /* 0x000000071c1c7812 */ /* 0x004fe200078ec0ff */
[----:B------:R-:W-:-:S04]  /*1ccc0*/  IMAD.MOV.U32 R23, RZ, RZ, R6 ;  /* 0x000000ffff177224 */ /* 0x000fc800078e0006 */
[----:B------:R-:W-:Y:S01]  /*1ccd0*/  IMAD R28, R28, 0x210, RZ ;  /* 0x000002101c1c7824 */ /* 0x000fe200078e02ff */
[C---:B0-----:R-:W-:Y:S01]  /*1cce0*/  LOP3.LUT R6, R7.reuse, 0x10, RZ, 0xc0, !PT ;  /* 0x0000001007067812 */ /* 0x041fe200078ec0ff */
[----:B------:R-:W-:-:S04]  /*1ccf0*/  IMAD.SHL.U32 R15, R7, 0x2, RZ ;  /* 0x00000002070f7824 */ /* 0x000fc800078e00ff */
[----:B------:R-:W-:Y:S01]  /*1cd00*/  IMAD.SHL.U32 R6, R6, 0x100, RZ ;  /* 0x0000010006067824 */ /* 0x000fe200078e00ff */
[----:B------:R-:W-:-:S04]  /*1cd10*/  LOP3.LUT R28, R28, 0x10, R15, 0x78, !PT ;  /* 0x000000101c1c7812 */ /* 0x000fc800078e780f */
[----:B------:R-:W-:-:S04]  /*1cd20*/  LOP3.LUT R28, R28, R6, RZ, 0xfc, !PT ;  /* 0x000000061c1c7212 */ /* 0x000fc800078efcff */
[----:B------:R-:W-:Y:S01]  /*1cd30*/  LOP3.LUT R28, R28, 0x20, RZ, 0x3c, !PT ;  /* 0x000000201c1c7812 */ /* 0x000fe200078e3cff */
[----:B-1----:R-:W-:Y:S01]  /*1cd40*/  IMAD.MOV.U32 R0, RZ, RZ, R9 ;  /* 0x000000ffff007224 */ /* 0x002fe200078e0009 */
[----:B------:R-:W-:Y:S01]  /*1cd50*/  MOV R7, R8 ;  /* 0x0000000800077202 */ /* 0x000fe20000000f00 */
[----:B------:R-:W-:Y:S01]  /*1cd60*/  IMAD.MOV.U32 R27, RZ, RZ, R10 ;  /* 0x000000ffff1b7224 */ /* 0x000fe200078e000a */
[----:B------:R-:W-:Y:S02]  /*1cd70*/  MOV R26, R11 ;  /* 0x0000000b001a7202 */ /* 0x000fe40000000f00 */
[----:B------:R-:W0:Y:S01]  /*1cd80*/  LDSM.16.MT88.4 R8, [R28+0xa000] ;  /* 0x00a000001c08783b */ /* 0x000e220000004200 */
[----:B------:R-:W-:Y:S02]  /*1cd90*/  IMAD.MOV.U32 R16, RZ, RZ, R13 ;  /* 0x000000ffff107224 */ /* 0x000fe400078e000d */
[----:B------:R-:W-:-:S03]  /*1cda0*/  IMAD.MOV.U32 R17, RZ, RZ, R12 ;  /* 0x000000ffff117224 */ /* 0x000fc600078e000c */
[----:B------:R-:W-:Y:S04]  /*1cdb0*/  STL [R1+0x4a0c], R16 ;  /* 0x004a0c1001007387 */ /* 0x000fe80000100800 */
[----:B------:R0:W-:Y:S02]  /*1cdc0*/  STL [R1+0x4a08], R17 ;  /* 0x004a081101007387 */ /* 0x0001e40000100800 */
[----:B0-----:R-:W-:Y:S01]  /*1cdd0*/  IMAD.MOV.U32 R17, RZ, RZ, R8 ;  /* 0x000000ffff117224 */ /* 0x001fe200078e0008 */
[----:B------:R-:W-:Y:S01]  /*1cde0*/  MOV R3, R10 ;  /* 0x0000000a00037202 */ /* 0x000fe20000000f00 */
[----:B------:R-:W-:Y:S02]  /*1cdf0*/  IMAD.MOV.U32 R2, RZ, RZ, R9 ;  /* 0x000000ffff027224 */ /* 0x000fe400078e0009 */
[----:B------:R-:W-:-:S02]  /*1ce00*/  IMAD.MOV.U32 R6, RZ, RZ, R11 ;  /* 0x000000ffff067224 */ /* 0x000fc400078e000b */
[----:B------:R-:W0:Y:S01]  /*1ce10*/  LDSM.16.MT88.4 R8, [R28+0xa080] ;  /* 0x00a080001c08783b */ /* 0x000e220000004200 */
[----:B------:R-:W-:-:S03]  /*1ce20*/  MOV R25, R4 ;  /* 0x0000000400197202 */ /* 0x000fc60000000f00 */
[----:B------:R-:W-:Y:S01]  /*1ce30*/  STL [R1+0x4a24], R18 ;  /* 0x004a241201007387 */ /* 0x000fe20000100800 */
[----:B------:R-:W-:-:S03]  /*1ce40*/  IMAD.MOV.U32 R24, RZ, RZ, R5 ;  /* 0x000000ffff187224 */ /* 0x000fc600078e0005 */
        /* <DEDUP_REMOVED lines=335> */
[----:B------:R-:W0:Y:S01]  /*1e340*/  S2R R5, SR_TID.X ;  /* 0x0000000000057919 */ /* 0x000e220000002100 */
[----:B-1----:R-:W-:-:S03]  /*1e350*/  IMAD.MOV.U32 R18, RZ, RZ, R3 ;  /* 0x000000ffff127224 */ /* 0x002fc600078e0003 */
[----:B------:R-:W1:Y:S01]  /*1e360*/  S2R R14, SR_TID.X ;  /* 0x00000000000e7919 */ /* 0x000e620000002100 */
[----:B----4-:R-:W-:Y:S02]  /*1e370*/  MOV R19, R2 ;  /* 0x0000000200137202 */ /* 0x010fe40000000f00 */
[----:B0-----:R-:W-:Y:S02]  /*1e380*/  LOP3.LUT R12, R5, 0x7, RZ, 0xc0, !PT ;  /* 0x00000007050c7812 */ /* 0x001fe400078ec0ff */
[----:B-1----:R-:W-:-:S03]  /*1e390*/  LOP3.LUT R15, R14, 0x7, RZ, 0xc0, !PT ;  /* 0x000000070e0f7812 */ /* 0x002fc600078ec0ff */
        /* <DEDUP_REMOVED lines=10> */
[----:B------:R-:W-:Y:S02]  /*1e440*/  IMAD.MOV.U32 R2, RZ, RZ, R23 ;  /* 0x000000ffff027224 */ /* 0x000fe400078e0017 */
[----:B------:R-:W-:Y:S01]  /*1e450*/  IMAD.MOV.U32 R3, RZ, RZ, R22 ;  /* 0x000000ffff037224 */ /* 0x000fe200078e0016 */
[----:B------:R-:W-:Y:S04]  /*1e460*/  STL.64 [R1+0xc0], R20 ;  /* 0x0000c01401007387 */ /* 0x000fe80000100a00 */
[----:B------:R-:W-:Y:S04]  /*1e470*/  STL [R1+0x478c], R2 ;  /* 0x00478c0201007387 */ /* 0x000fe80000100800 */
[----:B------:R-:W-:Y:S04]  /*1e480*/  STL [R1+0x4788], R3 ;  /* 0x0047880301007387 */ /* 0x000fe80000100800 */
[----:B------:R-:W-:Y:S04]  /*1e490*/  STL.64 [R1+0x4660], R6 ;  /* 0x0046600601007387 */ /* 0x000fe80000100a00 */
[----:B------:R-:W-:Y:S04]  /*1e4a0*/  STL.64 [R1+0x4658], R4 ;  /* 0x0046580401007387 */ /* 0x000fe80000100a00 */
[----:B------:R-:W0:Y:S01]  /*1e4b0*/  LDSM.16.MT88.4 R4, [R19+0xc000] ;  /* 0x00c000001304783b */ /* 0x000e220000004200 */
        /* <DEDUP_REMOVED lines=8> */
[----:B------:R-:W0:Y:S01]  /*1e540*/  LDSM.16.MT88.4 R4, [R19+0xc080] ;  /* 0x00c080001304783b */ /* 0x000e220000004200 */
[----:B------:R-:W-:-:S05]  /*1e550*/  LOP3.LUT R23, R23, 0x40, RZ, 0x3c, !PT ;  /* 0x0000004017177812 */ /* 0x000fca00078e3cff */
[----:B------:R0:W1:Y:S01]  /*1e560*/  LDSM.16.M88.4 R8, [R23+0x40080] ;  /* 0x040080001708783b */ /* 0x0000620000000200 */
[----:B------:R-:W-:Y:S01]  /*1e570*/  LOP3.LUT R27, R17, 0x10, R16, 0x78, !PT ;  /* 0x00000010111b7812 */ /* 0x000fe200078e7810 */
[----:B0-----:R-:W-:Y:S01]  /*1e580*/  IMAD.MOV.U32 R23, RZ, RZ, R4 ;  /* 0x000000ffff177224 */ /* 0x001fe200078e0004 */
[----:B------:R-:W-:Y:S01]  /*1e590*/  MOV R21, R6 ;  /* 0x0000000600157202 */ /* 0x000fe20000000f00 */
[----:B------:R-:W-:Y:S02]  /*1e5a0*/  IMAD.MOV.U32 R22, RZ, RZ, R5 ;  /* 0x000000ffff167224 */ /* 0x000fe400078e0005 */
[----:B------:R-:W-:Y:S02]  /*1e5b0*/  IMAD.MOV.U32 R20, RZ, RZ, R7 ;  /* 0x000000ffff147224 */ /* 0x000fe400078e0007 */
[----:B------:R-:W0:Y:S01]  /*1e5c0*/  LDSM.16.MT88.4 R4, [R19+0xc100] ;  /* 0x00c100001304783b */ /* 0x000e220000004200 */
[----:B------:R-:W-:-:S03]  /*1e5d0*/  LOP3.LUT R27, R27, R18, RZ, 0xfc, !PT ;  /* 0x000000121b1b7212 */ /* 0x000fc600078efcff */
[----:B------:R-:W-:Y:S01]  /*1e5e0*/  STL.64 [R1+0x4820], R14 ;  /* 0x0048200e01007387 */ /* 0x000fe20000100a00 */
[----:B------:R-:W-:-:S03]  /*1e5f0*/  LOP3.LUT R27, R27, 0x20, RZ, 0x3c, !PT ;  /* 0x000000201b1b7812 */ /* 0x000fc600078e3cff */
[----:B------:R-:W-:Y:S04]  /*1e600*/  STL.64 [R1+0x4818], R12 ;  /* 0x0048180c01007387 */ /* 0x000fe80000100a00 */
[----:B-1----:R-:W-:Y:S04]  /*1e610*/  STL [R1+0x45c4], R10 ;  /* 0x0045c40a01007387 */ /* 0x002fe80000100800 */
        /* <DEDUP_REMOVED lines=1592> */
[----:B------:R-:W0:Y:S01]  /*249a0*/  LDL.LU.64 R10, [R1+0x4030] ;  /* 0x00403000010a7983 */ /* 0x000e220000300a00 */
[----:B------:R-:W0:Y:S11]  /*249b0*/  LDL.LU.64 R8, [R1+0x4028] ;  /* 0x0040280001087983 */ /* 0x000e360000300a00 */
[----:B------:R-:W-:Y:S09]  /*249c0*/  @!UPT UIADD3 URZ, URZ, URZ, URZ ;  /* 0x0000003f3f3ff290 */ /* 0x000ff2000fffe03f */
[----:B------:R-:W-:Y:S01]  /*249d0*/  STL.64 [R1+0xe0], R12 ;  /* 0x0000e00c01007387 */ /* 0x000fe20000100a00 */
[----:B------:R-:W-:Y:S01]  /*249e0*/  STL.64 [R1+0xe8], R14 ;  /* 0x0000e80e01007387 */ /* 0x000fe20000100a00 */
[----:B0-----:R-:W-:Y:S02]  /*249f0*/  HMMA.16816.F32.BF16 R16, R16, R6, R8 ;  /* 0x000000061010723c */ /* 0x001fe40000041808 */
[----:B------:R-:W2:Y:S01]  /*24a00*/  LDL.LU.64 R10, [R1+0x4020] ;  /* 0x00402000010a7983 */ /* 0x000ea20000300a00 */
[----:B------:R-:W2:Y:S11]  /*24a10*/  LDL.LU.64 R8, [R1+0x4018] ;  /* 0x0040180001087983 */ /* 0x000eb60000300a00 */
[----:B------:R-:W-:Y:S09]  /*24a20*/  @!UPT UIADD3 URZ, URZ, URZ, URZ ;  /* 0x0000003f3f3ff290 */ /* 0x000ff2000fffe03f */
[----:B------:R0:W-:Y:S01]  /*24a30*/  STL.64 [R1+0xd0], R16 ;  /* 0x0000d01001007387 */ /* 0x0001e20000100a00 */
[----:B------:R1:W-:Y:S03]  /*24a40*/  STL.64 [R1+0xd8], R18 ;  /* 0x0000d81201007387 */ /* 0x0003e60000100a00 */
[----:B0-----:R-:W3:Y:S01]  /*24a50*/  LDL.LU R16, [R1+0xc0] ;  /* 0x0000c00001107983 */ /* 0x001ee20000300800 */
[----:B------:R-:W3:Y:S03]  /*24a60*/  LDL.LU R17, [R1+0xc4] ;  /* 0x0000c40001117983 */ /* 0x000ee60000300800 */
[----:B------:R-:W0:Y:S04]  /*24a70*/  S2R R5, SR_TID.X ;  /* 0x0000000000057919 */ /* 0x000e280000002100 */
[----:B------:R-:W0:Y:S01]  /*24a80*/  S2R R14, SR_TID.X ;  /* 0x00000000000e7919 */ /* 0x000e220000002100 */
[----:B-1----:R-:W-:Y:S01]  /*24a90*/  IMAD.MOV.U32 R18, RZ, RZ, R3 ;  /* 0x000000ffff127224 */ /* 0x002fe200078e0003 */
[----:B----4-:R-:W-:-:S02]  /*24aa0*/  MOV R19, R2 ;  /* 0x0000000200137202 */ /* 0x010fc40000000f00 */
[----:B0-----:R-:W-:Y:S02]  /*24ab0*/  LOP3.LUT R12, R5, 0x7, RZ, 0xc0, !PT ;  /* 0x00000007050c7812 */ /* 0x001fe400078ec0ff */
[C---:B------:R-:W-:Y:S02]  /*24ac0*/  LOP3.LUT R15, R14.reuse, 0x7, RZ, 0xc0, !PT ;  /* 0x000000070e0f7812 */ /* 0x040fe400078ec0ff */
[----:B------:R-:W-:Y:S01]  /*24ad0*/  LOP3.LUT R13, R14, 0x1e0, RZ, 0xc0, !PT ;  /* 0x000001e00e0d7812 */ /* 0x000fe200078ec0ff */
[----:B------:R-:W-:Y:S01]  /*24ae0*/  IMAD.SHL.U32 R12, R12, 0x10, RZ ;  /* 0x000000100c0c7824 */ /* 0x000fe200078e00ff */
        /* <DEDUP_REMOVED lines=10> */
[----:B------:R-:W-:Y:S02]  /*24b90*/  STL.64 [R1+0xc0], R20 ;  /* 0x0000c01401007387 */ /* 0x000fe40000100a00 */
[----:B------:R-:W-:Y:S02]  /*24ba0*/  STL [R1+0x3f7c], R2 ;  /* 0x003f7c0201007387 */ /* 0x000fe40000100800 */
[----:B------:R-:W-:Y:S01]  /*24bb0*/  STL [R1+0x3f78], R3 ;  /* 0x003f780301007387 */ /* 0x000fe20000100800 */
[----:B------:R-:W-:Y:S02]  /*24bc0*/  STL.64 [R1+0x3e50], R6 ;  /* 0x003e500601007387 */ /* 0x000fe40000100a00 */
[----:B------:R-:W-:Y:S02]  /*24bd0*/  STL.64 [R1+0x3e48], R4 ;  /* 0x003e480401007387 */ /* 0x000fe40000100a00 */
[----:B------:R-:W0:Y:S01]  /*24be0*/  LDSM.16.MT88.4 R4, [R19+0x14000] ;  /* 0x014000001304783b */ /* 0x000e220000004200 */
[----:B------:R-:W-:Y:S01]  /*24bf0*/  IMAD R23, R13, 0x100, R12 ;  /* 0x000001000d177824 */ /* 0x000fe200078e020c */
[----:B------:R-:W-:-:S04]  /*24c00*/  SHF.L.U32 R14, R14, 0x1, RZ ;  /* 0x000000010e0e7819 */ /* 0x000fc800000006ff */
[----:B------:R-:W-:-:S05]  /*24c10*/  LOP3.LUT R23, R23, 0x30, R14, 0x78, !PT ;  /* 0x0000003017177812 */ /* 0x000fca00078e780e */
[----:B------:R-:W-:Y:S01]  /*24c20*/  IMAD R23, R15, 0x400, R23 ;  /* 0x000004000f177824 */ /* 0x000fe200078e0217 */
[----:B0-----:R-:W-:Y:S01]  /*24c30*/  MOV R15, R4 ;  /* 0x00000004000f7202 */ /* 0x001fe20000000f00 */
[----:B------:R-:W-:Y:S02]  /*24c40*/  IMAD.MOV.U32 R14, RZ, RZ, R5 ;  /* 0x000000ffff0e7224 */ /* 0x000fe400078e0005 */
[----:B------:R-:W-:Y:S01]  /*24c50*/  IMAD.MOV.U32 R13, RZ, RZ, R6 ;  /* 0x000000ffff0d7224 */ /* 0x000fe200078e0006 */
[----:B------:R-:W-:Y:S02]  /*24c60*/  MOV R12, R7 ;  /* 0x00000007000c7202 */ /* 0x000fe40000000f00 */
[----:B------:R-:W0:Y:S01]  /*24c70*/  LDSM.16.MT88.4 R4, [R19+0x14080] ;  /* 0x014080001304783b */ /* 0x000e220000004200 */
[----:B------:R-:W-:-:S05]  /*24c80*/  LOP3.LUT R23, R23, 0x40, RZ, 0x3c, !PT ;  /* 0x0000004017177812 */ /* 0x000fca00078e3cff */
[----:B------:R0:W1:Y:S01]  /*24c90*/  LDSM.16.M88.4 R8, [R23+0x40100] ;  /* 0x040100001708783b */ /* 0x0000620000000200 */
[----:B------:R-:W-:Y:S01]  /*24ca0*/  LOP3.LUT R27, R17, 0x10, R16, 0x78, !PT ;  /* 0x00000010111b7812 */ /* 0x000fe200078e7810 */
[----:B0-----:R-:W-:Y:S02]  /*24cb0*/  IMAD.MOV.U32 R23, RZ, RZ, R4 ;  /* 0x000000ffff177224 */ /* 0x001fe400078e0004 */
[----:B------:R-:W-:Y:S01]  /*24cc0*/  IMAD.MOV.U32 R22, RZ, RZ, R5 ;  /* 0x000000ffff167224 */ /* 0x000fe200078e0005 */
[----:B------:R-:W-:Y:S01]  /*24cd0*/  MOV R21, R6 ;  /* 0x0000000600157202 */ /* 0x000fe20000000f00 */
[----:B------:R-:W-:Y:S02]  /*24ce0*/  IMAD.MOV.U32 R20, RZ, RZ, R7 ;  /* 0x000000ffff147224 */ /* 0x000fe400078e0007 */
[----:B------:R-:W0:Y:S01]  /*24cf0*/  LDSM.16.MT88.4 R4, [R19+0x14100] ;  /* 0x014100001304783b */ /* 0x000e220000004200 */
[----:B------:R-:W-:-:S03]  /*24d00*/  LOP3.LUT R27, R27, R18, RZ, 0xfc, !PT ;  /* 0x000000121b1b7212 */ /* 0x000fc600078efcff */
[----:B------:R-:W-:Y:S01]  /*24d10*/  STL.64 [R1+0x4010], R14 ;  /* 0x0040100e01007387 */ /* 0x000fe20000100a00 */
[----:B------:R-:W-:Y:S02]  /*24d20*/  STL.64 [R1+0x4008], R12 ;  /* 0x0040080c01007387 */ /* 0x000fe40000100a00 */
[----:B-1----:R-:W-:Y:S01]  /*24d30*/  STL [R1+0x3db4], R10 ;  /* 0x003db40a01007387 */ /* 0x002fe20000100800 */
[----:B------:R-:W-:Y:S01]  /*24d40*/  LOP3.LUT R27, R27, 0x20, RZ, 0x3c, !PT ;  /* 0x000000201b1b7812 */ /* 0x000fe200078e3cff */
        /* <DEDUP_REMOVED lines=8> */
[----:B------:R-:W-:Y:S02]  /*24dd0*/  IMAD.MOV.U32 R18, RZ, RZ, R5 ;  /* 0x000000ffff127224 */ /* 0x000fe400078e0005 */
[----:B------:R-:W-:Y:S01]  /*24de0*/  IMAD.MOV.U32 R17, RZ, RZ, R6 ;  /* 0x000000ffff117224 */ /* 0x000fe200078e0006 */
[----:B------:R-:W-:Y:S01]  /*24df0*/  MOV R16, R7 ;  /* 0x0000000700107202 */ /* 0x000fe20000000f00 */
[----:B------:R-:W-:Y:S02]  /*24e00*/  IMAD.MOV.U32 R7, RZ, RZ, R12 ;  /* 0x000000ffff077224 */ /* 0x000fe400078e000c */
[----:B------:R-:W-:Y:S01]  /*24e10*/  IMAD.MOV.U32 R6, RZ, RZ, R13 ;  /* 0x000000ffff067224 */ /* 0x000fe200078e000d */
[----:B------:R-:W-:Y:S01]  /*24e20*/  MOV R5, R14 ;  /* 0x0000000e00057202 */ /* 0x000fe20000000f00 */
[----:B------:R-:W-:-:S02]  /*24e30*/  IMAD.MOV.U32 R4, RZ, RZ, R15 ;  /* 0x000000ffff047224 */ /* 0x000fc400078e000f */
[----:B------:R-:W0:Y:S04]  /*24e40*/  LDSM.16.MT88.4 R12, [R27+0x14080] ;  /* 0x014080001b0c783b */ /* 0x000e280000004200 */
[----:B------:R-:W-:Y:S01]  /*24e50*/  STL [R1+0x3f8c], R4 ;  /* 0x003f8c0401007387 */ /* 0x000fe20000100800 */
[----:B------:R-:W-:Y:S02]  /*24e60*/  STL [R1+0x3f88], R5 ;  /* 0x003f880501007387 */ /* 0x000fe40000100800 */
[----:B------:R-:W-:Y:S02]  /*24e70*/  STL [R1+0x3f84], R6 ;  /* 0x003f840601007387 */ /* 0x000fe40000100800 */
[----:B------:R-:W-:Y:S02]  /*24e80*/  STL [R1+0x3f80], R7 ;  /* 0x003f800701007387 */ /* 0x000fe40000100800 */
[----:B0-----:R-:W-:Y:S01]  /*24e90*/  IMAD.MOV.U32 R2, RZ, RZ, R14 ;  /* 0x000000ffff027224 */ /* 0x001fe200078e000e */
[----:B------:R-:W-:Y:S01]  /*24ea0*/  STL.64 [R1+0x60], R12 ;  /* 0x0000600c01007387 */ /* 0x000fe20000100a00 */
[----:B------:R-:W-:-:S02]  /*24eb0*/  MOV R3, R15 ;  /* 0x0000000f00037202 */ /* 0x000fc40000000f00 */
[----:B------:R-:W0:Y:S03]  /*24ec0*/  LDSM.16.MT88.4 R12, [R27+0x14100] ;  /* 0x014100001b0c783b */ /* 0x000e260000004200 */
[----:B------:R-:W-:Y:S01]  /*24ed0*/  STL [R1+0x3f94], R3 ;  /* 0x003f940301007387 */ /* 0x000fe20000100800 */
[----:B0-----:R-:W-:Y:S02]  /*24ee0*/  IMAD.MOV.U32 R4, RZ, RZ, R12 ;  /* 0x000000ffff047224 */ /* 0x001fe400078e000c */
[----:B------:R-:W-:Y:S01]  /*24ef0*/  IMAD.MOV.U32 R5, RZ, RZ, R13 ;  /* 0x000000ffff057224 */ /* 0x000fe200078e000d */
[----:B------:R-:W-:Y:S01]  /*24f00*/  MOV R6, R14 ;  /* 0x0000000e00067202 */ /* 0x000fe20000000f00 */
[----:B------:R-:W-:Y:S02]  /*24f10*/  IMAD.MOV.U32 R7, RZ, RZ, R15 ;  /* 0x000000ffff077224 */ /* 0x000fe400078e000f */
[----:B------:R-:W0:Y:S04]  /*24f20*/  LDSM.16.MT88.4 R12, [R27+0x14180] ;  /* 0x014180001b0c783b */ /* 0x000e280000004200 */
[----:B------:R1:W-:Y:S01]  /*24f30*/  STL [R1+0x3f90], R2 ;  /* 0x003f900201007387 */ /* 0x0003e20000100800 */
[----:B------:R-:W-:Y:S02]  /*24f40*/  STL [R1+0x3fa4], R7 ;  /* 0x003fa40701007387 */ /* 0x000fe40000100800 */
[----:B------:R-:W-:Y:S02]  /*24f50*/  STL [R1+0x3fa0], R6 ;  /* 0x003fa00601007387 */ /* 0x000fe40000100800 */
[----:B------:R-:W-:Y:S01]  /*24f60*/  STL [R1+0x3f9c], R5 ;  /* 0x003f9c0501007387 */ /* 0x000fe20000100800 */
[----:B------:R-:W-:Y:S01]  /*24f70*/  STL [R1+0x3f98], R4 ;  /* 0x003f980401007387 */ /* 0x000fe20000100800 */
[----:B0-----:R-:W-:-:S03]  /*24f80*/  IMAD.MOV.U32 R3, RZ, RZ, R14 ;  /* 0x000000ffff037224 */ /* 0x001fc600078e000e */
[----:B------:R-:W-:Y:S01]  /*24f90*/  STL.64 [R1+0x40], R12 ;  /* 0x0000400c01007387 */ /* 0x000fe20000100a00 */
[----:B-1----:R-:W-:Y:S02]  /*24fa0*/  MOV R2, R15 ;  /* 0x0000000f00027202 */ /* 0x002fe40000000f00 */
[----:B------:R-:W0:Y:S03]  /*24fb0*/  LDSM.16.MT88.4 R12, [R29+0x14000] ;  /* 0x014000001d0c783b */ /* 0x000e260000004200 */
[----:B------:R-:W-:Y:S01]  /*24fc0*/  STL [R1+0x3fac], R2 ;  /* 0x003fac0201007387 */ /* 0x000fe20000100800 */
[----:B0-----:R-:W-:Y:S02]  /*24fd0*/  IMAD.MOV.U32 R7, RZ, RZ, R12 ;  /* 0x000000ffff077224 */ /* 0x001fe400078e000c */
[----:B------:R-:W-:Y:S01]  /*24fe0*/  IMAD.MOV.U32 R6, RZ, RZ, R13 ;  /* 0x000000ffff067224 */ /* 0x000fe200078e000d */
[----:B------:R-:W-:Y:S01]  /*24ff0*/  MOV R5, R14 ;  /* 0x0000000e00057202 */ /* 0x000fe20000000f00 */
[----:B------:R-:W-:-:S02]  /*25000*/  IMAD.MOV.U32 R4, RZ, RZ, R15 ;  /* 0x000000ffff047224 */ /* 0x000fc400078e000f */
        /* <DEDUP_REMOVED lines=11> */
[----:B------:R-:W-:Y:S01]  /*250c0*/  STL [R1+0x3fc0], R2 ;  /* 0x003fc00201007387 */ /* 0x000fe20000100800 */
[----:B0-----:R-:W-:Y:S01]  /*250d0*/  MOV R6, R14 ;  /* 0x0000000e00067202 */ /* 0x001fe20000000f00 */
[----:B------:R-:W-:Y:S02]  /*250e0*/  IMAD.MOV.U32 R7, RZ, RZ, R15 ;  /* 0x000000ffff077224 */ /* 0x000fe400078e000f */
[----:B------:R-:W-:-:S02]  /*250f0*/  IMAD.MOV.U32 R4, RZ, RZ, R12 ;  /* 0x000000ffff047224 */ /* 0x000fc400078e000c */
[----:B------:R-:W-:Y:S01]  /*25100*/  IMAD.MOV.U32 R5, RZ, RZ, R13 ;  /* 0x000000ffff057224 */ /* 0x000fe200078e000d */
[----:B------:R-:W2:Y:S01]  /*25110*/  LDL.LU.64 R14, [R1+0x4010] ;  /* 0x00401000010e7983 */ /* 0x000ea20000300a00 */
[----:B------:R-:W3:Y:S02]  /*25120*/  LDL.LU.64 R12, [R1+0x4008] ;  /* 0x00400800010c7983 */ /* 0x000ee40000300a00 */
[----:B------:R-:W-:Y:S01]  /*25130*/  STL.64 [R1+0x3fd0], R6 ;  /* 0x003fd00601007387 */ /* 0x000fe20000100a00 */
[----:B------:R-:W-:Y:S02]  /*25140*/  STL.64 [R1+0x3fc8], R4 ;  /* 0x003fc80401007387 */ /* 0x000fe40000100a00 */
[----:B------:R-:W0:Y:S04]  /*25150*/  LDSM.16.MT88.4 R4, [R29+0x14180] ;  /* 0x014180001d04783b */ /* 0x000e280000004200 */
        /* <DEDUP_REMOVED lines=15> */
[----:B0-----:R0:W-:Y:S01]  /*25250*/  STL.64 [R1+0x3e80], R14 ;  /* 0x003e800e01007387 */ /* 0x0011e20000100a00 */
[----:B------:R1:W-:Y:S02]  /*25260*/  STL.64 [R1+0x3e78], R12 ;  /* 0x003e780c01007387 */ /* 0x0003e40000100a00 */
[----:B0-----:R-:W-:Y:S01]  /*25270*/  IMAD.MOV.U32 R14, RZ, RZ, R17 ;  /* 0x000000ffff0e7224 */ /* 0x001fe200078e0011 */
[----:B------:R-:W-:-:S02]  /*25280*/  MOV R15, R16 ;  /* 0x00000010000f7202 */ /* 0x000fc40000000f00 */
[----:B-1----:R-:W-:Y:S01]  /*25290*/  MOV R12, R19 ;  /* 0x00000013000c7202 */ /* 0x002fe20000000f00 */
[----:B------:R-:W-:Y:S02]  /*252a0*/  IMAD.MOV.U32 R13, RZ, RZ, R18 ;  /* 0x000000ffff0d7224 */ /* 0x000fe400078e0012 */
[----:B------:R-:W0:Y:S04]  /*252b0*/  LDSM.16.MT88.4 R16, [R28+0x14080] ;  /* 0x014080001c10783b */ /* 0x000e280000004200 */
[----:B------:R-:W-:Y:S01]  /*252c0*/  STL.64 [R1+0x3fe0], R14 ;  /* 0x003fe00e01007387 */ /* 0x000fe20000100a00 */
[----:B------:R1:W-:Y:S03]  /*252d0*/  STL.64 [R1+0x3fd8], R12 ;  /* 0x003fd80c01007387 */ /* 0x0003e60000100a00 */
[----:B-1----:R-:W2:Y:S01]  /*252e0*/  LDL.LU R12, [R1+0x190] ;  /* 0x00019000010c7983 */ /* 0x002ea20000300800 */
[----:B------:R-:W2:Y:S02]  /*252f0*/  LDL.LU R13, [R1+0x194] ;  /* 0x00019400010d7983 */ /* 0x000ea40000300800 */
[----:B------:R-:W3:Y:S02]  /*25300*/  LDL.LU R14, [R1+0x198] ;  /* 0x00019800010e7983 */ /* 0x000ee40000300800 */
[----:B------:R-:W3:Y:S02]  /*25310*/  LDL.LU R15, [R1+0x19c] ;  /* 0x00019c00010f7983 */ /* 0x000ee40000300800 */
[----:B---3--:R-:W-:Y:S01]  /*25320*/  STL.64 [R1+0x4000], R14 ;  /* 0x0040000e01007387 */ /* 0x008fe20000100a00 */
[----:B--2---:R1:W-:Y:S03]  /*25330*/  STL.64 [R1+0x3ff8], R12 ;  /* 0x003ff80c01007387 */ /* 0x0043e60000100a00 */
[----:B-1----:R-:W2:Y:S01]  /*25340*/  LDL.LU R12, [R1+0x1a0] ;  /* 0x0001a000010c7983 */ /* 0x002ea20000300800 */
[----:B------:R-:W2:Y:S02]  /*25350*/  LDL.LU R13, [R1+0x1a4] ;  /* 0x0001a400010d7983 */ /* 0x000ea40000300800 */
[----:B------:R-:W2:Y:S02]  /*25360*/  LDL.LU R14, [R1+0x1a8] ;  /* 0x0001a800010e7983 */ /* 0x000ea40000300800 */
[----:B------:R-:W2:Y:S01]  /*25370*/  LDL.LU R15, [R1+0x1ac] ;  /* 0x0001ac00010f7983 */ /* 0x000ea20000300800 */
[----:B0-----:R-:W-:Y:S01]  /*25380*/  STL.64 [R1+0x3e70], R18 ;  /* 0x003e701201007387 */ /* 0x001fe20000100a00 */
[----:B------:R0:W-:Y:S03]  /*25390*/  STL.64 [R1+0x3e68], R16 ;  /* 0x003e681001007387 */ /* 0x0001e60000100a00 */
[----:B0-----:R-:W3:Y:S01]  /*253a0*/  LDL.LU R16, [R1+0x170] ;  /* 0x0001700001107983 */ /* 0x001ee20000300800 */
[----:B------:R-:W3:Y:S02]  /*253b0*/  LDL.LU R17, [R1+0x174] ;  /* 0x0001740001117983 */ /* 0x000ee40000300800 */
[----:B------:R-:W3:Y:S02]  /*253c0*/  LDL.LU R18, [R1+0x178] ;  /* 0x0001780001127983 */ /* 0x000ee40000300800 */
[----:B------:R-:W3:Y:S01]  /*253d0*/  LDL.LU R19, [R1+0x17c] ;  /* 0x00017c0001137983 */ /* 0x000ee20000300800 */
[----:B------:R-:W-:Y:S01]  /*253e0*/  STL.64 [R1+0x3e60], R22 ;  /* 0x003e601601007387 */ /* 0x000fe20000100a00 */
[----:B------:R0:W-:Y:S02]  /*253f0*/  STL.64 [R1+0x3e58], R20 ;  /* 0x003e581401007387 */ /* 0x0001e40000100a00 */
[----:B0-----:R-:W-:-:S02]  /*25400*/  IMAD.MOV.U32 R20, RZ, RZ, R25 ;  /* 0x000000ffff147224 */ /* 0x001fc400078e0019 */
[----:B------:R-:W-:Y:S02]  /*25410*/  IMAD.MOV.U32 R21, RZ, RZ, R24 ;  /* 0x000000ffff157224 */ /* 0x000fe400078e0018 */
[----:B------:R-:W0:Y:S04]  /*25420*/  LDSM.16.MT88.4 R24, [R28+0x14180] ;  /* 0x014180001c18783b */ /* 0x000e280000004200 */
[----:B0-----:R-:W-:Y:S01]  /*25430*/  STL.64 [R1+0x3e90], R26 ;  /* 0x003e901a01007387 */ /* 0x001fe20000100a00 */
[----:B------:R0:W-:Y:S03]  /*25440*/  STL.64 [R1+0x3e88], R24 ;  /* 0x003e881801007387 */ /* 0x0001e60000100a00 */
[----:B0-----:R-:W4:Y:S01]  /*25450*/  LDL.LU R24, [R1+0x180] ;  /* 0x0001800001187983 */ /* 0x001f220000300800 */
[----:B------:R-:W4:Y:S02]  /*25460*/  LDL.LU R25, [R1+0x184] ;  /* 0x0001840001197983 */ /* 0x000f240000300800 */
[----:B------:R-:W4:Y:S02]  /*25470*/  LDL.LU R26, [R1+0x188] ;  /* 0x00018800011a7983 */ /* 0x000f240000300800 */
[----:B------:R-:W-:Y:S02]  /*25480*/  STL [R1+0x3e18], R28 ;  /* 0x003e181c01007387 */ /* 0x000fe40000100800 */
[----:B------:R-:W-:Y:S01]  /*25490*/  IMAD.MOV.U32 R27, RZ, RZ, R0 ;  /* 0x000000ffff1b7224 */ /* 0x000fe200078e0000 */
[-C--:B--2---:R-:W-:Y:S01]  /*254a0*/  HMMA.16816.F32.BF16 R4, R4, R8.reuse, R12 ;  /* 0x000000080404723c */ /* 0x084fe2000004180c */
[----:B------:R-:W2:Y:S01]  /*254b0*/  LDL.LU.64 R14, [R1+0x4000] ;  /* 0x00400000010e7983 */ /* 0x000ea20000300a00 */
[----:B------:R-:W2:Y:S11]  /*254c0*/  LDL.LU.64 R12, [R1+0x3ff8] ;  /* 0x003ff800010c7983 */ /* 0x000eb60000300a00 */
[----:B------:R-:W-:Y:S10]  /*254d0*/  @!UPT UIADD3 URZ, URZ, URZ, URZ ;  /* 0x0000003f3f3ff290 */ /* 0x000ff4000fffe03f */
[----:B------:R-:W-:Y:S01]  /*254e0*/  STL.64 [R1+0x1a0], R4 ;  /* 0x0001a00401007387 */ /* 0x000fe20000100a00 */
[----:B------:R0:W-:Y:S01]  /*254f0*/  STL [R1+0x1a8], R6 ;  /* 0x0001a80601007387 */ /* 0x0001e20000100800 */
[----:B------:R-:W-:Y:S02]  /*25500*/  MOV R0, R7 ;  /* 0x0000000700007202 */ /* 0x000fe40000000f00 */
[----:B0-----:R-:W2:Y:S01]  /*25510*/  LDL.LU.64 R6, [R1+0x3ff0] ;  /* 0x003ff00001067983 */ /* 0x001ea20000300a00 */
[----:B------:R-:W2:Y:S02]  /*25520*/  LDL.LU.64 R4, [R1+0x3fe8] ;  /* 0x003fe80001047983 */ /* 0x000ea40000300a00 */
[----:B------:R0:W-:Y:S01]  /*25530*/  STL [R1+0x3db8], R0 ;  /* 0x003db80001007387 */ /* 0x0001e20000100800 */
[----:B------:R-:W-:Y:S01]  /*25540*/  MOV R22, R11 ;  /* 0x0000000b00167202 */ /* 0x000fe20000000f00 */
[----:B------:R-:W-:Y:S01]  /*25550*/  IMAD.MOV.U32 R23, RZ, RZ, R10 ;  /* 0x000000ffff177224 */ /* 0x000fe200078e000a */
[-C--:B--2---:R-:W-:Y:S01]  /*25560*/  HMMA.16816.F32.BF16 R4, R4, R8.reuse, R12 ;  /* 0x000000080404723c */ /* 0x084fe2000004180c */
[----:B------:R-:W3:Y:S01]  /*25570*/  LDL.LU.64 R14, [R1+0x3fe0] ;  /* 0x003fe000010e7983 */ /* 0x000ee20000300a00 */
[----:B------:R-:W3:Y:S06]  /*25580*/  LDL.LU.64 R12, [R1+0x3fd8] ;  /* 0x003fd800010c7983 */ /* 0x000eec0000300a00 */
[-C--:B----4-:R-:W-:Y:S11]  /*25590*/  HMMA.16816.F32.BF16 R20, R20, R8.reuse, R24 ;  /* 0x000000081414723c */ /* 0x090ff60000041818 */
[----:B------:R-:W-:Y:S05]  /*255a0*/  @!UPT UIADD3 URZ, URZ, URZ, URZ ;  /* 0x0000003f3f3ff290 */ /* 0x000fea000fffe03f */
[----:B------:R-:W-:Y:S02]  /*255b0*/  IMAD.MOV.U32 R11, RZ, RZ, R7 ;  /* 0x000000ffff0b7224 */ /* 0x000fe400078e0007 */
[----:B------:R-:W-:Y:S01]  /*255c0*/  IMAD.MOV.U32 R10, RZ, RZ, R6 ;  /* 0x000000ffff0a7224 */ /* 0x000fe200078e0006 */
[----:B------:R1:W-:Y:S01]  /*255d0*/  STL.64 [R1+0x190], R4 ;  /* 0x0001900401007387 */ /* 0x0003e20000100a00 */
[----:B------:R-:W2:Y:S04]  /*255e0*/  LDL.LU.64 R6, [R1+0x3fd0] ;  /* 0x003fd00001067983 */ /* 0x000ea80000300a00 */
[----:B0-----:R-:W-:Y:S01]  /*255f0*/  MOV R0, R23 ;  /* 0x0000001700007202 */ /* 0x001fe20000000f00 */
[----:B-1----:R-:W4:Y:S01]  /*25600*/  LDL.LU.64 R4, [R1+0x3fc8] ;  /* 0x003fc80001047983 */ /* 0x002f220000300a00 */
[----:B------:R-:W-:Y:S02]  /*25610*/  STL [R1+0x3dc0], R11 ;  /* 0x003dc00b01007387 */ /* 0x000fe40000100800 */
[----:B------:R-:W-:Y:S02]  /*25620*/  STL [R1+0x3dbc], R10 ;  /* 0x003dbc0a01007387 */ /* 0x000fe40000100800 */
[----:B------:R-:W-:Y:S01]  /*25630*/  STL.64 [R1+0x180], R20 ;  /* 0x0001801401007387 */ /* 0x000fe20000100a00 */
[----:B------:R-:W-:Y:S01]  /*25640*/  STL [R1+0x188], R22 ;  /* 0x0001881601007387 */ /* 0x000fe20000100800 */
[----:B------:R-:W-:Y:S01]  /*25650*/  STL [R1+0x3dc4], R0 ;  /* 0x003dc40001007387 */ /* 0x000fe20000100800 */
[----:B---3--:R-:W-:Y:S11]  /*25660*/  HMMA.16816.F32.BF16 R12, R12, R8, R16 ;  /* 0x000000080c0c723c */ /* 0x008ff60000041810 */
[----:B------:R-:W-:Y:S11]  /*25670*/  @!UPT UIADD3 URZ, URZ, URZ, URZ ;  /* 0x0000003f3f3ff290 */ /* 0x000ff6000fffe03f */
[----:B------:R-:W-:Y:S01]  /*25680*/  @!UPT UIADD3 URZ, URZ, URZ, URZ ;  /* 0x0000003f3f3ff290 */ /* 0x000fe2000fffe03f */
[----:B------:R0:W-:Y:S04]  /*25690*/  STL.64 [R1+0x170], R12 ;  /* 0x0001700c01007387 */ /* 0x0001e80000100a00 */
[----:B0-----:R-:W3:Y:S01]  /*256a0*/  LDL.LU R12, [R1] ;  /* 0x00000000010c7983 */ /* 0x001ee20000300800 */
[----:B------:R-:W3:Y:S02]  /*256b0*/  LDL.LU R13, [R1+0x4] ;  /* 0x00000400010d7983 */ /* 0x000ee40000300800 */
[----:B------:R-:W-:Y:S02]  /*256c0*/  IMAD.MOV.U32 R11, RZ, RZ, R14 ;  /* 0x000000ffff0b7224 */ /* 0x000fe400078e000e */
[----:B------:R-:W-:Y:S01]  /*256d0*/  IMAD.MOV.U32 R10, RZ, RZ, R15 ;  /* 0x000000ffff0a7224 */ /* 0x000fe200078e000f */
[----:B------:R-:W-:Y:S01]  /*256e0*/  MOV R14, R3 ;  /* 0x00000003000e7202 */ /* 0x000fe20000000f00 */
[----:B------:R-:W-:Y:S01]  /*256f0*/  IMAD.MOV.U32 R15, RZ, RZ, R2 ;  /* 0x000000ffff0f7224 */ /* 0x000fe200078e0002 */
[----:B------:R-:W2:Y:S01]  /*25700*/  LDL.LU R3, [R1+0x3fc4] ;  /* 0x003fc40001037983 */ /* 0x000ea20000300800 */
[----:B------:R-:W4:Y:S03]  /*25710*/  LDL.LU R2, [R1+0x3fc0] ;  /* 0x003fc00001027983 */ /* 0x000f260000300800 */
[----:B------:R2:W-:Y:S04]  /*25720*/  STL.64 [R1+0x3ea0], R14 ;  /* 0x003ea00e01007387 */ /* 0x0005e80000100a00 */
[----:B---3--:R4:W-:Y:S01]  /*25730*/  STL.64 [R1+0x3e98], R12 ;  /* 0x003e980c01007387 */ /* 0x0089e20000100a00 */
[----:B------:R-:W3:Y:S02]  /*25740*/  LDL.LU R24, [R1+0xf0] ;  /* 0x0000f00001187983 */ /* 0x000ee40000300800 */
[----:B------:R-:W3:Y:S02]  /*25750*/  LDL.LU R25, [R1+0xf4] ;  /* 0x0000f40001197983 */ /* 0x000ee40000300800 */
[----:B------:R-:W3:Y:S01]  /*25760*/  LDL.LU R26, [R1+0xf8] ;  /* 0x0000f800011a7983 */ /* 0x000ee20000300800 */
[----:B------:R-:W3:Y:S01]  /*25770*/  LDL.LU R27, [R1+0xfc] ;  /* 0x0000fc00011b7983 */ /* 0x000ee20000300800 */
[----:B--2---:R-:W-:-:S02]  /*25780*/  IMAD.MOV.U32 R14, RZ, RZ, R6 ;  /* 0x000000ffff0e7224 */ /* 0x004fc400078e0006 */
[----:B------:R-:W-:Y:S02]  /*25790*/  IMAD.MOV.U32 R15, RZ, RZ, R7 ;  /* 0x000000ffff0f7224 */ /* 0x000fe400078e0007 */
[----:B----4-:R-:W-:Y:S01]  /*257a0*/  IMAD.MOV.U32 R12, RZ, RZ, R4 ;  /* 0x000000ffff0c7224 */ /* 0x010fe200078e0004 */
[----:B------:R-:W-:Y:S01]  /*257b0*/  MOV R13, R5 ;  /* 0x00000005000d7202 */ /* 0x000fe20000000f00 */
[----:B---3--:R-:W-:Y:S01]  /*257c0*/  STL.64 [R1+0x3eb0], R26 ;  /* 0x003eb01a01007387 */ /* 0x008fe20000100a00 */
[----:B------:R0:W-:Y:S02]  /*257d0*/  STL.64 [R1+0x3ea8], R24 ;  /* 0x003ea81801007387 */ /* 0x0001e40000100a00 */
[----:B------:R-:W2:Y:S02]  /*257e0*/  LDL.LU R4, [R1+0x3fbc] ;  /* 0x003fbc0001047983 */ /* 0x000ea40000300800 */
[----:B------:R-:W3:Y:S01]  /*257f0*/  LDL.LU R5, [R1+0x3fb8] ;  /* 0x003fb80001057983 */ /* 0x000ee20000300800 */
[----:B------:R-:W4:Y:S01]  /*25800*/  LDL.LU R6, [R1+0x3fb4] ;  /* 0x003fb40001067983 */ /* 0x000f220000300800 */
[----:B------:R-:W2:Y:S02]  /*25810*/  LDL.LU R7, [R1+0x3fb0] ;  /* 0x003fb00001077983 */ /* 0x000ea40000300800 */
[----:B------:R1:W-:Y:S02]  /*25820*/  STL.64 [R1+0x3ec0], R14 ;  /* 0x003ec00e01007387 */ /* 0x0003e40000100a00 */
[----:B------:R2:W-:Y:S01]  /*25830*/  STL.64 [R1+0x3eb8], R12 ;  /* 0x003eb80c01007387 */ /* 0x0005e20000100a00 */
[----:B0-----:R-:W2:Y:S01]  /*25840*/  LDL.LU R24, [R1+0x100] ;  /* 0x0001000001187983 */ /* 0x001ea20000300800 */
[----:B------:R-:W2:Y:S02]  /*25850*/  LDL.LU R25, [R1+0x104] ;  /* 0x0001040001197983 */ /* 0x000ea40000300800 */
[----:B------:R-:W2:Y:S02]  /*25860*/  LDL.LU R26, [R1+0x108] ;  /* 0x00010800011a7983 */ /* 0x000ea40000300800 */
[----:B------:R-:W2:Y:S01]  /*25870*/  LDL.LU R27, [R1+0x10c] ;  /* 0x00010c00011b7983 */ /* 0x000ea20000300800 */
[----:B-1----:R-:W-:Y:S01]  /*25880*/  MOV R14, R2 ;  /* 0x00000002000e7202 */ /* 0x002fe20000000f00 */
[----:B------:R-:W-:Y:S01]  /*25890*/  IMAD.MOV.U32 R15, RZ, RZ, R3 ;  /* 0x000000ffff0f7224 */ /* 0x000fe200078e0003 */
[----:B--2---:R-:W-:Y:S01]  /*258a0*/  STL.64 [R1+0x3ed0], R26 ;  /* 0x003ed01a01007387 */ /* 0x004fe20000100a00 */
[----:B------:R0:W-:Y:S02]  /*258b0*/  STL.64 [R1+0x3ec8], R24 ;  /* 0x003ec81801007387 */ /* 0x0001e40000100a00 */
[----:B------:R-:W2:Y:S02]  /*258c0*/  LDL.LU R12, [R1+0x20] ;  /* 0x00002000010c7983 */ /* 0x000ea40000300800 */
[----:B------:R-:W2:Y:S01]  /*258d0*/  LDL.LU R13, [R1+0x24] ;  /* 0x00002400010d7983 */ /* 0x000ea20000300800 */
[----:B------:R-:W3:Y:S01]  /*258e0*/  LDL.LU R2, [R1+0x3fac] ;  /* 0x003fac0001027983 */ /* 0x000ee20000300800 */
[----:B------:R-:W3:Y:S02]  /*258f0*/  LDL.LU R3, [R1+0x3fa8] ;  /* 0x003fa80001037983 */ /* 0x000ee40000300800 */
[----:B------:R3:W-:Y:S01]  /*25900*/  STL.64 [R1+0x3ee0], R14 ;  /* 0x003ee00e01007387 */ /* 0x0007e20000100a00 */
[----:B--2---:R1:W-:Y:S01]  /*25910*/  STL.64 [R1+0x3ed8], R12 ;  /* 0x003ed80c01007387 */ /* 0x0043e20000100a00 */
[----:B0-----:R-:W2:Y:S02]  /*25920*/  LDL.LU R24, [R1+0x110] ;  /* 0x0001100001187983 */ /* 0x001ea40000300800 */
[----:B------:R-:W2:Y:S02]  /*25930*/  LDL.LU R25, [R1+0x114] ;  /* 0x0001140001197983 */ /* 0x000ea40000300800 */
[----:B------:R-:W2:Y:S01]  /*25940*/  LDL.LU R26, [R1+0x118] ;  /* 0x00011800011a7983 */ /* 0x000ea20000300800 */
[----:B------:R-:W2:Y:S01]  /*25950*/  LDL.LU R27, [R1+0x11c] ;  /* 0x00011c00011b7983 */ /* 0x000ea20000300800 */
[----:B---3--:R-:W-:-:S02]  /*25960*/  IMAD.MOV.U32 R14, RZ, RZ, R5 ;  /* 0x000000ffff0e7224 */ /* 0x008fc400078e0005 */
[----:B------:R-:W-:Y:S02]  /*25970*/  IMAD.MOV.U32 R15, RZ, RZ, R4 ;  /* 0x000000ffff0f7224 */ /* 0x000fe400078e0004 */
[----:B-1----:R-:W-:Y:S01]  /*25980*/  IMAD.MOV.U32 R12, RZ, RZ, R7 ;  /* 0x000000ffff0c7224 */ /* 0x002fe200078e0007 */
[----:B----4-:R-:W-:Y:S01]  /*25990*/  MOV R13, R6 ;  /* 0x00000006000d7202 */ /* 0x010fe20000000f00 */
[----:B--2---:R-:W-:Y:S01]  /*259a0*/  STL.64 [R1+0x3ef0], R26 ;  /* 0x003ef01a01007387 */ /* 0x004fe20000100a00 */
[----:B------:R-:W-:Y:S02]  /*259b0*/  STL.64 [R1+0x3ee8], R24 ;  /* 0x003ee81801007387 */ /* 0x000fe40000100a00 */
[----:B------:R-:W2:Y:S02]  /*259c0*/  LDL.LU R7, [R1+0x3fa4] ;  /* 0x003fa40001077983 */ /* 0x000ea40000300800 */
[----:B------:R-:W3:Y:S01]  /*259d0*/  LDL.LU R6, [R1+0x3fa0] ;  /* 0x003fa00001067983 */ /* 0x000ee20000300800 */
[----:B------:R-:W4:Y:S01]  /*259e0*/  LDL.LU R5, [R1+0x3f9c] ;  /* 0x003f9c0001057983 */ /* 0x000f220000300800 */
[----:B------:R-:W4:Y:S02]  /*259f0*/  LDL.LU R4, [R1+0x3f98] ;  /* 0x003f980001047983 */ /* 0x000f240000300800 */
[----:B------:R-:W-:Y:S02]  /*25a00*/  STL.64 [R1+0x3f00], R14 ;  /* 0x003f000e01007387 */ /* 0x000fe40000100a00 */
[----:B------:R0:W-:Y:S02]  /*25a10*/  STL.64 [R1+0x3ef8], R12 ;  /* 0x003ef80c01007387 */ /* 0x0001e40000100a00 */
[----:B0-----:R-:W4:Y:S01]  /*25a20*/  LDL.LU R12, [R1+0x40] ;  /* 0x00004000010c7983 */ /* 0x001f220000300800 */
[----:B------:R-:W4:Y:S01]  /*25a30*/  LDL.LU R13, [R1+0x44] ;  /* 0x00004400010d7983 */ /* 0x000f220000300800 */
[----:B------:R-:W-:Y:S01]  /*25a40*/  MOV R14, R3 ;  /* 0x00000003000e7202 */ /* 0x000fe20000000f00 */
[----:B------:R-:W-:Y:S01]  /*25a50*/  IMAD.MOV.U32 R15, RZ, RZ, R2 ;  /* 0x000000ffff0f7224 */ /* 0x000fe200078e0002 */
[----:B------:R-:W4:Y:S01]  /*25a60*/  LDL.LU R3, [R1+0x3f94] ;  /* 0x003f940001037983 */ /* 0x000f220000300800 */
[----:B------:R-:W4:Y:S03]  /*25a70*/  LDL.LU R2, [R1+0x3f90] ;  /* 0x003f900001027983 */ /* 0x000f260000300800 */
[----:B------:R2:W-:Y:S02]  /*25a80*/  STL.64 [R1+0x3f20], R14 ;  /* 0x003f200e01007387 */ /* 0x0005e40000100a00 */
[----:B--2---:R-:W-:-:S02]  /*25a90*/  IMAD.MOV.U32 R15, RZ, RZ, R7 ;  /* 0x000000ffff0f7224 */ /* 0x004fc400078e0007 */
[----:B---3--:R-:W-:Y:S01]  /*25aa0*/  IMAD.MOV.U32 R14, RZ, RZ, R6 ;  /* 0x000000ffff0e7224 */ /* 0x008fe200078e0006 */
[----:B----4-:R0:W-:Y:S02]  /*25ab0*/  STL.64 [R1+0x3f18], R12 ;  /* 0x003f180c01007387 */ /* 0x0101e40000100a00 */
[----:B0-----:R-:W-:Y:S01]  /*25ac0*/  IMAD.MOV.U32 R12, RZ, RZ, R4 ;  /* 0x000000ffff0c7224 */ /* 0x001fe200078e0004 */
[----:B------:R-:W-:Y:S01]  /*25ad0*/  MOV R13, R5 ;  /* 0x00000005000d7202 */ /* 0x000fe20000000f00 */
[----:B------:R-:W2:Y:S01]  /*25ae0*/  LDL.LU R4, [R1+0x3f8c] ;  /* 0x003f8c0001047983 */ /* 0x000ea20000300800 */
[----:B------:R-:W3:Y:S02]  /*25af0*/  LDL.LU R5, [R1+0x3f88] ;  /* 0x003f880001057983 */ /* 0x000ee40000300800 */
[----:B------:R-:W4:Y:S02]  /*25b00*/  LDL.LU R6, [R1+0x3f84] ;  /* 0x003f840001067983 */ /* 0x000f240000300800 */
[----:B------:R-:W2:Y:S01]  /*25b10*/  LDL.LU R7, [R1+0x3f80] ;  /* 0x003f800001077983 */ /* 0x000ea20000300800 */
[----:B------:R-:W-:Y:S01]  /*25b20*/  STL.64 [R1+0x3f40], R14 ;  /* 0x003f400e01007387 */ /* 0x000fe20000100a00 */
[----:B------:R0:W-:Y:S03]  /*25b30*/  STL.64 [R1+0x3f38], R12 ;  /* 0x003f380c01007387 */ /* 0x0001e60000100a00 */
[----:B0-----:R-:W2:Y:S01]  /*25b40*/  LDL.LU R12, [R1+0x60] ;  /* 0x00006000010c7983 */ /* 0x001ea20000300800 */
[----:B------:R-:W2:Y:S01]  /*25b50*/  LDL.LU R13, [R1+0x64] ;  /* 0x00006400010d7983 */ /* 0x000ea20000300800 */
[----:B------:R-:W-:Y:S01]  /*25b60*/  MOV R14, R2 ;  /* 0x00000002000e7202 */ /* 0x000fe20000000f00 */
[----:B------:R-:W-:Y:S01]  /*25b70*/  IMAD.MOV.U32 R15, RZ, RZ, R3 ;  /* 0x000000ffff0f7224 */ /* 0x000fe200078e0003 */
[----:B------:R-:W3:Y:S01]  /*25b80*/  LDL.LU R2, [R1+0x3f7c] ;  /* 0x003f7c0001027983 */ /* 0x000ee20000300800 */
[----:B------:R-:W3:Y:S03]  /*25b90*/  LDL.LU R3, [R1+0x3f78] ;  /* 0x003f780001037983 */ /* 0x000ee60000300800 */
[----:B------:R-:W-:Y:S04]  /*25ba0*/  STL.64 [R1+0x3f60], R14 ;  /* 0x003f600e01007387 */ /* 0x000fe80000100a00 */
[----:B--2---:R-:W-:Y:S01]  /*25bb0*/  STL.64 [R1+0x3f58], R12 ;  /* 0x003f580c01007387 */ /* 0x004fe20000100a00 */
[----:B------:R-:W2:Y:S02]  /*25bc0*/  LDL.LU R24, [R1+0x120] ;  /* 0x0001200001187983 */ /* 0x000ea40000300800 */
[----:B------:R-:W2:Y:S02]  /*25bd0*/  LDL.LU R25, [R1+0x124] ;  /* 0x0001240001197983 */ /* 0x000ea40000300800 */
[----:B------:R-:W2:Y:S01]  /*25be0*/  LDL.LU R26, [R1+0x128] ;  /* 0x00012800011a7983 */ /* 0x000ea20000300800 */
[----:B------:R-:W2:Y:S04]  /*25bf0*/  LDL.LU R27, [R1+0x12c] ;  /* 0x00012c00011b7983 */ /* 0x000ea80000300800 */
[----:B--2---:R-:W-:Y:S01]  /*25c00*/  STL.64 [R1+0x3f10], R26 ;  /* 0x003f101a01007387 */ /* 0x004fe20000100a00 */
[----:B------:R0:W-:Y:S03]  /*25c10*/  STL.64 [R1+0x3f08], R24 ;  /* 0x003f081801007387 */ /* 0x0001e60000100a00 */
[----:B0-----:R-:W2:Y:S01]  /*25c20*/  LDL.LU R24, [R1+0x130] ;  /* 0x0001300001187983 */ /* 0x001ea20000300800 */
[----:B------:R-:W2:Y:S02]  /*25c30*/  LDL.LU R25, [R1+0x134] ;  /* 0x0001340001197983 */ /* 0x000ea40000300800 */
[----:B------:R-:W2:Y:S02]  /*25c40*/  LDL.LU R26, [R1+0x138] ;  /* 0x00013800011a7983 */ /* 0x000ea40000300800 */
[----:B------:R-:W2:Y:S02]  /*25c50*/  LDL.LU R27, [R1+0x13c] ;  /* 0x00013c00011b7983 */ /* 0x000ea40000300800 */
        /* <DEDUP_REMOVED lines=12> */
[----:B------:R-:W-:Y:S01]  /*25d20*/  IMAD.MOV.U32 R12, RZ, RZ, R7 ;  /* 0x000000ffff0c7224 */ /* 0x000fe200078e0007 */
[----:B----4-:R-:W-:Y:S01]  /*25d30*/  MOV R13, R6 ;  /* 0x00000006000d7202 */ /* 0x010fe20000000f00 */
[----:B--2---:R-:W-:Y:S01]  /*25d40*/  STL.64 [R1+0x3f70], R26 ;  /* 0x003f701a01007387 */ /* 0x004fe20000100a00 */
[----:B------:R0:W-:Y:S03]  /*25d50*/  STL.64 [R1+0x3f68], R24 ;  /* 0x003f681801007387 */ /* 0x0001e60000100a00 */
[----:B0-----:R-:W2:Y:S01]  /*25d60*/  LDL.LU R24, [R1+0x160] ;  /* 0x0001600001187983 */ /* 0x001ea20000300800 */
[----:B------:R-:W2:Y:S02]  /*25d70*/  LDL.LU R25, [R1+0x164] ;  /* 0x0001640001197983 */ /* 0x000ea40000300800 */
[----:B------:R-:W2:Y:S02]  /*25d80*/  LDL.LU R26, [R1+0x168] ;  /* 0x00016800011a7983 */ /* 0x000ea40000300800 */
[----:B------:R-:W2:Y:S02]  /*25d90*/  LDL.LU R27, [R1+0x16c] ;  /* 0x00016c00011b7983 */ /* 0x000ea40000300800 */
[----:B---3--:R-:W-:-:S02]  /*25da0*/  IMAD.MOV.U32 R14, RZ, RZ, R5 ;  /* 0x000000ffff0e7224 */ /* 0x008fc400078e0005 */
[----:B------:R-:W-:Y:S01]  /*25db0*/  IMAD.MOV.U32 R15, RZ, RZ, R4 ;  /* 0x000000ffff0f7224 */ /* 0x000fe200078e0004 */
[----:B------:R-:W3:Y:S01]  /*25dc0*/  LDL.LU R16, [R1+0xe0] ;  /* 0x0000e00001107983 */ /* 0x000ee20000300800 */
[----:B------:R-:W3:Y:S02]  /*25dd0*/  LDL.LU R17, [R1+0xe4] ;  /* 0x0000e40001117983 */ /* 0x000ee40000300800 */
[----:B------:R-:W3:Y:S02]  /*25de0*/  LDL.LU R18, [R1+0xe8] ;  /* 0x0000e80001127983 */ /* 0x000ee40000300800 */
[----:B------:R-:W3:Y:S01]  /*25df0*/  LDL.LU R19, [R1+0xec] ;  /* 0x0000ec0001137983 */ /* 0x000ee20000300800 */
[----:B------:R-:W4:Y:S01]  /*25e00*/  LDL.LU R20, [R1+0xd0] ;  /* 0x0000d00001147983 */ /* 0x000f220000300800 */
[----:B------:R-:W4:Y:S02]  /*25e10*/  LDL.LU R21, [R1+0xd4] ;  /* 0x0000d40001157983 */ /* 0x000f240000300800 */
[----:B------:R-:W4:Y:S02]  /*25e20*/  LDL.LU R22, [R1+0xd8] ;  /* 0x0000d80001167983 */ /* 0x000f240000300800 */
[----:B------:R-:W4:Y:S01]  /*25e30*/  LDL.LU R23, [R1+0xdc] ;  /* 0x0000dc0001177983 */ /* 0x000f220000300800 */
[----:B------:R-:W3:Y:S01]  /*25e40*/  LDL.LU R4, [R1+0xc0] ;  /* 0x0000c00001047983 */ /* 0x000ee20000300800 */
[----:B------:R-:W3:Y:S02]  /*25e50*/  LDL.LU R5, [R1+0xc4] ;  /* 0x0000c40001057983 */ /* 0x000ee40000300800 */
[----:B------:R-:W-:Y:S02]  /*25e60*/  STL [R1+0x3dcc], R10 ;  /* 0x003dcc0a01007387 */ /* 0x000fe40000100800 */
[----:B------:R-:W-:Y:S01]  /*25e70*/  STL [R1+0x3dc8], R11 ;  /* 0x003dc80b01007387 */ /* 0x000fe20000100800 */
[-C--:B--2---:R-:W-:Y:S01]  /*25e80*/  HMMA.16816.F32.BF16 R12, R12, R8.reuse, R24 ;  /* 0x000000080c0c723c */ /* 0x084fe20000041818 */
[----:B------:R-:W2:Y:S01]  /*25e90*/  LDL.LU.64 R26, [R1+0x3f70] ;  /* 0x003f7000011a7983 */ /* 0x000ea20000300a00 */
[----:B------:R-:W2:Y:S11]  /*25ea0*/  LDL.LU.64 R24, [R1+0x3f68] ;  /* 0x003f680001187983 */ /* 0x000eb60000300a00 */
[----:B------:R-:W-:Y:S10]  /*25eb0*/  @!UPT UIADD3 URZ, URZ, URZ, URZ ;  /* 0x0000003f3f3ff290 */ /* 0x000ff4000fffe03f */
[----:B------:R-:W-:Y:S01]  /*25ec0*/  STL.64 [R1+0x160], R12 ;  /* 0x0001600c01007387 */ /* 0x000fe20000100a00 */
[----:B------:R0:W-:Y:S02]  /*25ed0*/  STL [R1+0x168], R14 ;  /* 0x0001680e01007387 */ /* 0x0001e40000100800 */
[----:B------:R-:W-:Y:S02]  /*25ee0*/  IMAD.MOV.U32 R0, RZ, RZ, R15 ;  /* 0x000000ffff007224 */ /* 0x000fe400078e000f */
[----:B0-----:R-:W2:Y:S01]  /*25ef0*/  LDL.LU.64 R14, [R1+0x3f60] ;  /* 0x003f6000010e7983 */ /* 0x001ea20000300a00 */
[----:B------:R-:W2:Y:S02]  /*25f00*/  LDL.LU.64 R12, [R1+0x3f58] ;  /* 0x003f5800010c7983 */ /* 0x000ea40000300a00 */
[----:B------:R-:W-:Y:S01]  /*25f10*/  STL [R1+0x3dd0], R0 ;  /* 0x003dd00001007387 */ /* 0x000fe20000100800 */
[-C--:B--2---:R-:W-:Y:S01]  /*25f20*/  HMMA.16816.F32.BF16 R12, R12, R8.reuse, R24 ;  /* 0x000000080c0c723c */ /* 0x084fe20000041818 */
[----:B------:R-:W2:Y:S01]  /*25f30*/  LDL.LU.64 R26, [R1+0x3f50] ;  /* 0x003f5000011a7983 */ /* 0x000ea20000300a00 */
[----:B------:R-:W2:Y:S11]  /*25f40*/  LDL.LU.64 R24, [R1+0x3f48] ;  /* 0x003f480001187983 */ /* 0x000eb60000300a00 */
[----:B------:R-:W-:Y:S10]  /*25f50*/  @!UPT UIADD3 URZ, URZ, URZ, URZ ;  /* 0x0000003f3f3ff290 */ /* 0x000ff4000fffe03f */
[----:B------:R0:W-:Y:S01]  /*25f60*/  STL.64 [R1+0x150], R12 ;  /* 0x0001500c01007387 */ /* 0x0001e20000100a00 */
[----:B------:R-:W-:Y:S01]  /*25f70*/  MOV R10, R14 ;  /* 0x0000000e000a7202 */ /* 0x000fe20000000f00 */
[----:B------:R-:W-:Y:S02]  /*25f80*/  IMAD.MOV.U32 R11, RZ, RZ, R15 ;  /* 0x000000ffff0b7224 */ /* 0x000fe400078e000f */
[----:B------:R-:W2:Y:S04]  /*25f90*/  LDL.LU.64 R14, [R1+0x3f40] ;  /* 0x003f4000010e7983 */ /* 0x000ea80000300a00 */
[----:B0-----:R-:W2:Y:S01]  /*25fa0*/  LDL.LU.64 R12, [R1+0x3f38] ;  /* 0x003f3800010c7983 */ /* 0x001ea20000300a00 */
        /* <DEDUP_REMOVED lines=28> */
[----:B------:R0:W-:Y:S03]  /*26170*/  STL.64 [R1+0x128], R14 ;  /* 0x0001280e01007387 */ /* 0x0001e60000100a00 */
[----:B0-----:R-:W2:Y:S01]  /*26180*/  LDL.LU.64 R14, [R1+0x3ee0] ;  /* 0x003ee000010e7983 */ /* 0x001ea20000300a00 */
[----:B------:R-:W2:Y:S02]  /*26190*/  LDL.LU.64 R12, [R1+0x3ed8] ;  /* 0x003ed800010c7983 */ /* 0x000ea40000300a00 */
        /* <DEDUP_REMOVED lines=22> */
[----:B0-----:R-:W3:Y:S01]  /*26300*/  LDL.LU.64 R14, [R1+0x3e80] ;  /* 0x003e8000010e7983 */ /* 0x001ee20000300a00 */
[----:B------:R-:W3:Y:S02]  /*26310*/  LDL.LU.64 R12, [R1+0x3e78] ;  /* 0x003e7800010c7983 */ /* 0x000ee40000300a00 */
[-C--:B---3--:R-:W-:Y:S11]  /*26320*/  HMMA.16816.F32.BF16 R16, R12, R8.reuse, R16 ;  /* 0x000000080c10723c */ /* 0x088ff60000041810 */
[----:B------:R-:W-:Y:S11]  /*26330*/  @!UPT UIADD3 URZ, URZ, URZ, URZ ;  /* 0x0000003f3f3ff290 */ /* 0x000ff6000fffe03f */
[----:B------:R-:W-:Y:S02]  /*26340*/  @!UPT UIADD3 URZ, URZ, URZ, URZ ;  /* 0x0000003f3f3ff290 */ /* 0x000fe4000fffe03f */
[----:B------:R-:W-:Y:S02]  /*26350*/  IMAD.MOV.U32 R12, RZ, RZ, R18 ;  /* 0x000000ffff0c7224 */ /* 0x000fe400078e0012 */
[----:B------:R-:W-:Y:S02]  /*26360*/  IMAD.MOV.U32 R10, RZ, RZ, R19 ;  /* 0x000000ffff0a7224 */ /* 0x000fe400078e0013 */
[----:B------:R-:W-:Y:S01]  /*26370*/  IMAD.MOV.U32 R14, RZ, RZ, R16 ;  /* 0x000000ffff0e7224 */ /* 0x000fe200078e0010 */
[----:B------:R-:W-:Y:S01]  /*26380*/  MOV R13, R17 ;  /* 0x00000011000d7202 */ /* 0x000fe20000000f00 */
[----:B------:R-:W4:Y:S01]  /*26390*/  LDL.LU.64 R18, [R1+0x3e70] ;  /* 0x003e700001127983 */ /* 0x000f220000300a00 */
[----:B------:R-:W4:Y:S02]  /*263a0*/  LDL.LU.64 R16, [R1+0x3e68] ;  /* 0x003e680001107983 */ /* 0x000f240000300a00 */
[----:B----4-:R-:W-:Y:S11]  /*263b0*/  HMMA.16816.F32.BF16 R20, R16, R8, R20 ;  /* 0x000000081014723c */ /* 0x010ff60000041814 */
[----:B------:R-:W-:Y:S11]  /*263c0*/  @!UPT UIADD3 URZ, URZ, URZ, URZ ;  /* 0x0000003f3f3ff290 */ /* 0x000ff6000fffe03f */
[----:B------:R-:W-:Y:S02]  /*263d0*/  @!UPT UIADD3 URZ, URZ, URZ, URZ ;  /* 0x0000003f3f3ff290 */ /* 0x000fe4000fffe03f */
[----:B------:R-:W-:Y:S01]  /*263e0*/  IMAD.MOV.U32 R11, RZ, RZ, R22 ;  /* 0x000000ffff0b7224 */ /* 0x000fe200078e0016 */
[----:B------:R-:W-:Y:S02]  /*263f0*/  MOV R0, R23 ;  /* 0x0000001700007202 */ /* 0x000fe40000000f00 */
[----:B------:R-:W-:Y:S01]  /*26400*/  MOV R16, R20 ;  /* 0x0000001400107202 */ /* 0x000fe20000000f00 */
[----:B------:R-:W-:Y:S01]  /*26410*/  IMAD.MOV.U32 R15, RZ, RZ, R21 ;  /* 0x000000ffff0f7224 */ /* 0x000fe200078e0015 */
[----:B------:R-:W3:Y:S01]  /*26420*/  LDL.LU.64 R22, [R1+0x3e60] ;  /* 0x003e600001167983 */ /* 0x000ee20000300a00 */
[----:B------:R-:W3:Y:S01]  /*26430*/  LDL.LU.64 R20, [R1+0x3e58] ;  /* 0x003e580001147983 */ /* 0x000ee20000300a00 */
[----:B------:R-:W-:Y:S01]  /*26440*/  MOV R6, R3 ;  /* 0x0000000300067202 */ /* 0x000fe20000000f00 */
[----:B------:R-:W-:-:S07]  /*26450*/  IMAD.MOV.U32 R7, RZ, RZ, R2 ;  /* 0x000000ffff077224 */ /* 0x000fce00078e0002 */
[-C--:B---3--:R-:W-:Y:S01]  /*26460*/  HMMA.16816.F32.BF16 R20, R20, R8.reuse, R4 ;  /* 0x000000081414723c */ /* 0x088fe20000041804 */
[----:B------:R-:W2:Y:S01]  /*26470*/  LDL.LU.64 R6, [R1+0x3e50] ;  /* 0x003e500001067983 */ /* 0x000ea20000300a00 */
[----:B------:R-:W2:Y:S03]  /*26480*/  LDL.LU.64 R4, [R1+0x3e48] ;  /* 0x003e480001047983 */ /* 0x000ea60000300a00 */
[----:B------:R-:W0:Y:S11]  /*26490*/  S2R R28, SR_TID.X ;  /* 0x00000000001c7919 */ /* 0x000e360000002100 */
[----:B------:R-:W-:Y:S08]  /*264a0*/  @!UPT UIADD3 URZ, URZ, URZ, URZ ;  /* 0x0000003f3f3ff290 */ /* 0x000ff0000fffe03f */
[----:B------:R-:W-:Y:S02]  /*264b0*/  IMAD.MOV.U32 R2, RZ, RZ, R23 ;  /* 0x000000ffff027224 */ /* 0x000fe400078e0017 */
[----:B------:R-:W-:Y:S01]  /*264c0*/  IMAD.MOV.U32 R3, RZ, RZ, R22 ;  /* 0x000000ffff037224 */ /* 0x000fe200078e0016 */
[----:B------:R-:W-:Y:S02]  /*264d0*/  STL.64 [R1+0xc0], R20 ;  /* 0x0000c01401007387 */ /* 0x000fe40000100a00 */
[----:B------:R-:W-:Y:S02]  /*264e0*/  STL [R1+0x3dec], R2 ;  /* 0x003dec0201007387 */ /* 0x000fe40000100800 */
[----:B------:R-:W-:Y:S01]  /*264f0*/  STL [R1+0x3de8], R3 ;  /* 0x003de80301007387 */ /* 0x000fe20000100800 */
[----:B--2---:R-:W-:Y:S11]  /*26500*/  HMMA.16816.F32.BF16 R4, R24, R8, R4 ;  /* 0x000000081804723c */ /* 0x004ff60000041804 */
[----:B------:R-:W-:Y:S11]  /*26510*/  @!UPT UIADD3 URZ, URZ, URZ, URZ ;  /* 0x0000003f3f3ff290 */ /* 0x000ff6000fffe03f */
[----:B------:R-:W-:Y:S01]  /*26520*/  @!UPT UIADD3 URZ, URZ, URZ, URZ ;  /* 0x0000003f3f3ff290 */ /* 0x000fe2000fffe03f */
[----:B------:R1:W-:Y:S02]  /*26530*/  STL.64 [R1+0x3c18], R6 ;  /* 0x003c180601007387 */ /* 0x0003e40000100a00 */
[----:B-1----:R-:W-:Y:S02]  /*26540*/  IMAD.MOV.U32 R6, RZ, RZ, R11 ;  /* 0x000000ffff067224 */ /* 0x002fe400078e000b */
[----:B------:R-:W1:Y:S01]  /*26550*/  S2R R11, SR_TID.X ;  /* 0x00000000000b7919 */ /* 0x000e620000002100 */
[----:B------:R-:W-:Y:S01]  /*26560*/  MOV R7, R0 ;  /* 0x0000000000077202 */ /* 0x000fe20000000f00 */
[----:B0-----:R-:W-:Y:S02]  /*26570*/  LOP3.LUT R0, R28, 0x7, RZ, 0xc0, !PT ;  /* 0x000000071c007812 */ /* 0x001fe400078ec0ff */
[----:B------:R0:W-:Y:S03]  /*26580*/  STL.64 [R1+0x3c10], R4 ;  /* 0x003c100401007387 */ /* 0x0001e60000100a00 */
        /* <DEDUP_REMOVED lines=15> */
[----:B------:R-:W-:Y:S04]  /*26680*/  LDSM.16.MT88.4 R12, [R0+0x16000] ;  /* 0x01600000000c783b */ /* 0x000fe80000004200 */
[----:B------:R-:W-:Y:S02]  /*26690*/  STL.64 [R1+0x3c30], R4 ;  /* 0x003c300401007387 */ /* 0x000fe40000100a00 */
[----:B------:R-:W0:Y:S02]  /*266a0*/  LDSM.16.MT88.4 R4, [R0+0x16080] ;  /* 0x016080000004783b */ /* 0x000e240000004200 */
[----:B------:R-:W1:Y:S02]  /*266b0*/  S2R R28, SR_TID.X ;  /* 0x00000000001c7919 */ /* 0x000e640000002100 */
[----:B0-----:R-:W-:Y:S01]  /*266c0*/  IMAD.MOV.U32 R21, RZ, RZ, R4 ;  /* 0x000000ffff157224 */ /* 0x001fe200078e0004 */
[----:B------:R-:W-:Y:S01]  /*266d0*/  MOV R20, R5 ;  /* 0x0000000500147202 */ /* 0x000fe20000000f00 */
[----:B------:R-:W-:-:S02]  /*266e0*/  IMAD.MOV.U32 R19, RZ, RZ, R6 ;  /* 0x000000ffff137224 */ /* 0x000fc400078e0006 */
[----:B------:R-:W-:Y:S02]  /*266f0*/  IMAD.MOV.U32 R18, RZ, RZ, R7 ;  /* 0x000000ffff127224 */ /* 0x000fe400078e0007 */
[----:B------:R-:W0:Y:S04]  /*26700*/  LDSM.16.MT88.4 R4, [R0+0x16100] ;  /* 0x016100000004783b */ /* 0x000e280000004200 */
[----:B------:R-:W2:Y:S01]  /*26710*/  S2R R11, SR_TID.X ;  /* 0x00000000000b7919 */ /* 0x000ea20000002100 */
[----:B-1----:R-:W-:Y:S01]  /*26720*/  LOP3.LUT R28, R28, 0x7, RZ, 0xc0, !PT ;  /* 0x000000071c1c7812 */ /* 0x002fe200078ec0ff */
[----:B------:R-:W-:-:S04]  /*26730*/  IMAD.MOV.U32 R8, RZ, RZ, R15 ;  /* 0x000000ffff087224 */ /* 0x000fc800078e000f */
[----:B------:R-:W-:Y:S01]  /*26740*/  IMAD R28, R28, 0x210, RZ ;  /* 0x000002101c1c7824 */ /* 0x000fe200078e02ff */
[----:B0-----:R-:W-:Y:S01]  /*26750*/  MOV R25, R4 ;  /* 0x0000000400197202 */ /* 0x001fe20000000f00 */
[----:B------:R-:W-:Y:S02]  /*26760*/  IMAD.MOV.U32 R24, RZ, RZ, R5 ;  /* 0x000000ffff187224 */ /* 0x000fe400078e0005 */
[----:B------:R-:W-:Y:S01]  /*26770*/  IMAD.MOV.U32 R23, RZ, RZ, R6 ;  /* 0x000000ffff177224 */ /* 0x000fe200078e0006 */
[----:B------:R-:W-:Y:S02]  /*26780*/  MOV R22, R7 ;  /* 0x0000000700167202 */ /* 0x000fe40000000f00 */
[----:B------:R-:W0:Y:S01]  /*26790*/  LDSM.16.MT88.4 R4, [R0+0x16180] ;  /* 0x016180000004783b */ /* 0x000e220000004200 */
[C---:B--2---:R-:W-:Y:S01]  /*267a0*/  LOP3.LUT R10, R11.reuse, 0x10, RZ, 0xc0, !PT ;  /* 0x000000100b0a7812 */ /* 0x044fe200078ec0ff */
[----:B------:R-:W-:-:S04]  /*267b0*/  IMAD.SHL.U32 R15, R11, 0x2, RZ ;  /* 0x000000020b0f7824 */ /* 0x000fc800078e00ff */
[----:B------:R-:W-:Y:S01]  /*267c0*/  IMAD.SHL.U32 R10, R10, 0x100, RZ ;  /* 0x000001000a0a7824 */ /* 0x000fe200078e00ff */
[----:B------:R-:W-:-:S04]  /*267d0*/  LOP3.LUT R28, R28, 0x10, R15, 0x78, !PT ;  /* 0x000000101c1c7812 */ /* 0x000fc800078e780f */
[----:B------:R-:W-:-:S04]  /*267e0*/  LOP3.LUT R28, R28, R10, RZ, 0xfc, !PT ;  /* 0x0000000a1c1c7212 */ /* 0x000fc800078efcff */
[----:B------:R-:W-:Y:S02]  /*267f0*/  LOP3.LUT R28, R28, 0x20, RZ, 0x3c, !PT ;  /* 0x000000201c1c7812 */ /* 0x000fe400078e3cff */
[----:B0-----:R-:W-:Y:S01]  /*26800*/  MOV R11, R4 ;  /* 0x00000004000b7202 */ /* 0x001fe20000000f00 */
[----:B------:R-:W-:Y:S02]  /*26810*/  IMAD.MOV.U32 R0, RZ, RZ, R5 ;  /* 0x000000ffff007224 */ /* 0x000fe400078e0005 */
[----:B------:R-:W-:Y:S01]  /*26820*/  IMAD.MOV.U32 R27, RZ, RZ, R6 ;  /* 0x000000ffff1b7224 */ /* 0x000fe200078e0006 */
[----:B------:R-:W-:Y:S02]  /*26830*/  MOV R26, R7 ;  /* 0x00000007001a7202 */ /* 0x000fe40000000f00 */
[----:B------:R-:W0:Y:S01]  /*26840*/  LDSM.16.MT88.4 R4, [R28+0x16000] ;  /* 0x016000001c04783b */ /* 0x000e220000004200 */
[----:B------:R-:W-:Y:S01]  /*26850*/  MOV R9, R14 ;  /* 0x0000000e00097202 */ /* 0x000fe20000000f00 */
[----:B------:R-:W-:-:S02]  /*26860*/  IMAD.MOV.U32 R16, RZ, RZ, R13 ;  /* 0x000000ffff107224 */ /* 0x000fc400078e000d */
[----:B------:R-:W-:Y:S01]  /*26870*/  IMAD.MOV.U32 R17, RZ, RZ, R12 ;  /* 0x000000ffff117224 */ /* 0x000fe200078e000c */
[----:B------:R-:W-:Y:S01]  /*26880*/  STL [R1+0x3dfc], R8 ;  /* 0x003dfc0801007387 */ /* 0x000fe20000100800 */
[----:B------:R-:W-:Y:S02]  /*26890*/  STL [R1+0x3df8], R9 ;  /* 0x003df80901007387 */ /* 0x000fe40000100800 */
[----:B------:R-:W-:Y:S01]  /*268a0*/  STL [R1+0x3df4], R16 ;  /* 0x003df41001007387 */ /* 0x000fe20000100800 */
[----:B------:R0:W-:Y:S02]  /*268b0*/  STL [R1+0x3df0], R17 ;  /* 0x003df01101007387 */ /* 0x0001e40000100800 */
[----:B0-----:R-:W-:Y:S02]  /*268c0*/  IMAD.MOV.U32 R17, RZ, RZ, R4 ;  /* 0x000000ffff117224 */ /* 0x001fe400078e0004 */
[----:B------:R-:W-:Y:S01]  /*268d0*/  IMAD.MOV.U32 R2, RZ, RZ, R5 ;  /* 0x000000ffff027224 */ /* 0x000fe200078e0005 */
[----:B------:R-:W-:Y:S01]  /*268e0*/  MOV R3, R6 ;  /* 0x0000000600037202 */ /* 0x000fe20000000f00 */
[----:B------:R-:W-:-:S02]  /*268f0*/  IMAD.MOV.U32 R10, RZ, RZ, R7 ;  /* 0x000000ffff0a7224 */ /* 0x000fc400078e0007 */
[----:B------:R-:W0:Y:S04]  /*26900*/  LDSM.16.MT88.4 R4, [R28+0x16080] ;  /* 0x016080001c04783b */ /* 0x000e280000004200 */
[----:B------:R-:W-:Y:S01]  /*26910*/  STL [R1+0x3e0c], R18 ;  /* 0x003e0c1201007387 */ /* 0x000fe20000100800 */
[----:B------:R-:W-:Y:S02]  /*26920*/  STL [R1+0x3e08], R19 ;  /* 0x003e081301007387 */ /* 0x000fe40000100800 */
[----:B------:R-:W-:Y:S02]  /*26930*/  STL [R1+0x3e04], R20 ;  /* 0x003e041401007387 */ /* 0x000fe40000100800 */
[----:B------:R0:W-:Y:S02]  /*26940*/  STL [R1+0x3e00], R21 ;  /* 0x003e001501007387 */ /* 0x0001e40000100800 */
[----:B0-----:R-:W-:Y:S01]  /*26950*/  IMAD.MOV.U32 R21, RZ, RZ, R4 ;  /* 0x000000ffff157224 */ /* 0x001fe200078e0004 */
[----:B------:R-:W-:Y:S01]  /*26960*/  MOV R8, R5 ;  /* 0x0000000500087202 */ /* 0x000fe20000000f00 */
[----:B------:R-:W-:-:S02]  /*26970*/  IMAD.MOV.U32 R9, RZ, RZ, R6 ;  /* 0x000000ffff097224 */ /* 0x000fc400078e0006 */
[----:B------:R-:W-:Y:S02]  /*26980*/  IMAD.MOV.U32 R16, RZ, RZ, R7 ;  /* 0x000000ffff107224 */ /* 0x000fe400078e0007 */
[----:B------:R-:W0:Y:S04]  /*26990*/  LDSM.16.MT88.4 R4, [R28+0x16100] ;  /* 0x016100001c04783b */ /* 0x000e280000004200 */
[----:B------:R-:W-:Y:S01]  /*269a0*/  STL [R1+0x3e20], R22 ;  /* 0x003e201601007387 */ /* 0x000fe20000100800 */
[----:B------:R-:W-:Y:S02]  /*269b0*/  STL [R1+0x3e1c], R23 ;  /* 0x003e1c1701007387 */ /* 0x000fe40000100800 */
[----:B------:R-:W-:Y:S02]  /*269c0*/  STL [R1+0x3e14], R24 ;  /* 0x003e141801007387 */ /* 0x000fe40000100800 */
[----:B------:R0:W-:Y:S02]  /*269d0*/  STL [R1+0x3e10], R25 ;  /* 0x003e101901007387 */ /* 0x0001e40000100800 */
[----:B0-----:R-:W-:Y:S01]  /*269e0*/  MOV R25, R4 ;  /* 0x0000000400197202 */ /* 0x001fe20000000f00 */
[----:B------:R-:W-:-:S02]  /*269f0*/  IMAD.MOV.U32 R18, RZ, RZ, R5 ;  /* 0x000000ffff127224 */ /* 0x000fc400078e0005 */
[----:B------:R-:W-:Y:S01]  /*26a00*/  IMAD.MOV.U32 R19, RZ, RZ, R6 ;  /* 0x000000ffff137224 */ /* 0x000fe200078e0006 */
[----:B------:R-:W-:Y:S02]  /*26a10*/  MOV R20, R7 ;  /* 0x0000000700147202 */ /* 0x000fe40000000f00 */
[----:B------:R-:W0:Y:S02]  /*26a20*/  LDSM.16.MT88.4 R4, [R28+0x16180] ;  /* 0x016180001c04783b */ /* 0x000e240000004200 */
[----:B0-----:R-:W-:Y:S02]  /*26a30*/  IMAD.MOV.U32 R15, RZ, RZ, R4 ;  /* 0x000000ffff0f7224 */ /* 0x001fe400078e0004 */
[----:B------:R-:W-:Y:S01]  /*26a40*/  IMAD.MOV.U32 R14, RZ, RZ, R5 ;  /* 0x000000ffff0e7224 */ /* 0x000fe200078e0005 */
[----:B------:R-:W-:Y:S01]  /*26a50*/  MOV R13, R6 ;  /* 0x00000006000d7202 */ /* 0x000fe20000000f00 */
[----:B------:R-:W-:Y:S02]  /*26a60*/  IMAD.MOV.U32 R12, RZ, RZ, R7 ;  /* 0x000000ffff0c7224 */ /* 0x000fe400078e0007 */
[----:B------:R-:W0:Y:S04]  /*26a70*/  LDSM.16.MT88.4 R4, [R29+0x16000] ;  /* 0x016000001d04783b */ /* 0x000e280000004200 */
[----:B------:R-:W-:Y:S01]  /*26a80*/  STL [R1+0x3e30], R26 ;  /* 0x003e301a01007387 */ /* 0x000fe20000100800 */
[----:B------:R-:W-:Y:S02]  /*26a90*/  STL [R1+0x3e2c], R27 ;  /* 0x003e2c1b01007387 */ /* 0x000fe40000100800 */
[----:B0-----:R-:W-:Y:S01]  /*26aa0*/  IMAD.MOV.U32 R22, RZ, RZ, R4 ;  /* 0x000000ffff167224 */ /* 0x001fe200078e0004 */
[----:B------:R-:W-:Y:S01]  /*26ab0*/  MOV R23, R5 ;  /* 0x0000000500177202 */ /* 0x000fe20000000f00 */
[----:B------:R-:W-:-:S02]  /*26ac0*/  IMAD.MOV.U32 R28, RZ, RZ, R6 ;  /* 0x000000ffff1c7224 */ /* 0x000fc400078e0006 */
[----:B------:R-:W-:Y:S02]  /*26ad0*/  IMAD.MOV.U32 R24, RZ, RZ, R7 ;  /* 0x000000ffff187224 */ /* 0x000fe400078e0007 */
[----:B------:R-:W0:Y:S04]  /*26ae0*/  LDSM.16.MT88.4 R4, [R29+0x16080] ;  /* 0x016080001d04783b */ /* 0x000e280000004200 */
[----:B------:R1:W-:Y:S01]  /*26af0*/  STL [R1+0x3e28], R0 ;  /* 0x003e280001007387 */ /* 0x0003e20000100800 */
[----:B------:R2:W-:Y:S02]  /*26b00*/  STL [R1+0x3e24], R11 ;  /* 0x003e240b01007387 */ /* 0x0005e40000100800 */
[----:B------:R-:W-:Y:S01]  /*26b10*/  STL [R1+0x3e40], R10 ;  /* 0x003e400a01007387 */ /* 0x000fe20000100800 */
[----:B0-----:R-:W-:Y:S01]  /*26b20*/  MOV R26, R4 ;  /* 0x00000004001a7202 */ /* 0x001fe20000000f00 */
[----:B------:R-:W-:-:S02]  /*26b30*/  IMAD.MOV.U32 R27, RZ, RZ, R5 ;  /* 0x000000ffff1b7224 */ /* 0x000fc400078e0005 */
[----:B-1----:R-:W-:Y:S01]  /*26b40*/  IMAD.MOV.U32 R0, RZ, RZ, R6 ;  /* 0x000000ffff007224 */ /* 0x002fe200078e0006 */
[----:B--2---:R-:W-:Y:S02]  /*26b50*/  MOV R11, R7 ;  /* 0x00000007000b7202 */ /* 0x004fe40000000f00 */
[----:B------:R-:W0:Y:S04]  /*26b60*/  LDSM.16.MT88.4 R4, [R29+0x16100] ;  /* 0x016100001d04783b */ /* 0x000e280000004200 */
[----:B------:R1:W-:Y:S01]  /*26b70*/  STL [R1+0x3e3c], R3 ;  /* 0x003e3c0301007387 */ /* 0x0003e20000100800 */
[----:B------:R2:W-:Y:S02]  /*26b80*/  STL [R1+0x3e38], R2 ;  /* 0x003e380201007387 */ /* 0x0005e40000100800 */
[----:B------:R3:W-:Y:S02]  /*26b90*/  STL [R1+0x3e34], R17 ;  /* 0x003e341101007387 */ /* 0x0007e40000100800 */
[----:B0-----:R-:W-:-:S02]  /*26ba0*/  IMAD.MOV.U32 R10, RZ, RZ, R4 ;  /* 0x000000ffff0a7224 */ /* 0x001fc400078e0004 */
[----:B-1----:R-:W-:Y:S01]  /*26bb0*/  IMAD.MOV.U32 R3, RZ, RZ, R5 ;  /* 0x000000ffff037224 */ /* 0x002fe200078e0005 */
[----:B--2---:R-:W-:Y:S01]  /*26bc0*/  MOV R2, R6 ;  /* 0x0000000600027202 */ /* 0x004fe20000000f00 */
[----:B---3--:R-:W-:Y:S02]  /*26bd0*/  IMAD.MOV.U32 R17, RZ, RZ, R7 ;  /* 0x000000ffff117224 */ /* 0x008fe400078e0007 */
[----:B------:R-:W0:Y:S04]  /*26be0*/  LDSM.16.MT88.4 R4, [R29+0x16180] ;  /* 0x016180001d04783b */ /* 0x000e280000004200 */
[----:B0-----:R0:W-:Y:S01]  /*26bf0*/  STL.64 [R1+0x3c58], R6 ;  /* 0x003c580601007387 */ /* 0x0011e20000100a00 */
[----:B------:R1:W-:Y:S02]  /*26c00*/  STL.64 [R1+0x3c50], R4 ;  /* 0x003c500401007387 */ /* 0x0003e40000100a00 */
[----:B0-----:R-:W-:-:S02]  /*26c10*/  IMAD.MOV.U32 R6, RZ, RZ, R2 ;  /* 0x000000ffff067224 */ /* 0x001fc400078e0002 */
[----:B-1----:R-:W-:Y:S02]  /*26c20*/  IMAD.MOV.U32 R4, RZ, RZ, R10 ;  /* 0x000000ffff047224 */ /* 0x002fe400078e000a */
[----:B------:R-:W-:Y:S01]  /*26c30*/  IMAD.MOV.U32 R7, RZ, RZ, R17 ;  /* 0x000000ffff077224 */ /* 0x000fe200078e0011 */
[----:B------:R-:W2:Y:S01]  /*26c40*/  LDL.LU R10, [R1+0x3e40] ;  /* 0x003e4000010a7983 */ /* 0x000ea20000300800 */
[----:B------:R-:W-:Y:S02]  /*26c50*/  MOV R5, R3 ;  /* 0x0000000300057202 */ /* 0x000fe40000000f00 */
[----:B------:R-:W3:Y:S02]  /*26c60*/  LDL.LU R3, [R1+0x3e3c] ;  /* 0x003e3c0001037983 */ /* 0x000ee40000300800 */
[----:B------:R-:W4:Y:S01]  /*26c70*/  LDL.LU R2, [R1+0x3e38] ;  /* 0x003e380001027983 */ /* 0x000f220000300800 */
[----:B------:R-:W2:Y:S01]  /*26c80*/  LDL.LU R17, [R1+0x3e34] ;  /* 0x003e340001117983 */ /* 0x000ea20000300800 */
[----:B------:R0:W-:Y:S02]  /*26c90*/  STL.64 [R1+0x3c78], R6 ;  /* 0x003c780601007387 */ /* 0x0001e40000100a00 */
[----:B------:R1:W-:Y:S02]  /*26ca0*/  STL.64 [R1+0x3c70], R4 ;  /* 0x003c700401007387 */ /* 0x0003e40000100a00 */
[----:B0-----:R-:W-:Y:S01]  /*26cb0*/  IMAD.MOV.U32 R6, RZ, RZ, R0 ;  /* 0x000000ffff067224 */ /* 0x001fe200078e0000 */
[----:B-1----:R-:W-:-:S02]  /*26cc0*/  MOV R4, R26 ;  /* 0x0000001a00047202 */ /* 0x002fc40000000f00 */
[----:B------:R-:W-:Y:S01]  /*26cd0*/  MOV R7, R11 ;  /* 0x0000000b00077202 */ /* 0x000fe20000000f00 */
[----:B------:R-:W2:Y:S01]  /*26ce0*/  LDL.LU R26, [R1+0x3e30] ;  /* 0x003e3000011a7983 */ /* 0x000ea20000300800 */
[----:B------:R-:W-:Y:S02]  /*26cf0*/  IMAD.MOV.U32 R5, RZ, RZ, R27 ;  /* 0x000000ffff057224 */ /* 0x000fe400078e001b */
[----:B------:R-:W2:Y:S02]  /*26d00*/  LDL.LU R27, [R1+0x3e2c] ;  /* 0x003e2c00011b7983 */ /* 0x000ea40000300800 */
[----:B------:R-:W2:Y:S01]  /*26d10*/  LDL.LU R0, [R1+0x3e28] ;  /* 0x003e280001007983 */ /* 0x000ea20000300800 */
[----:B------:R-:W2:Y:S01]  /*26d20*/  LDL.LU R11, [R1+0x3e24] ;  /* 0x003e2400010b7983 */ /* 0x000ea20000300800 */
[----:B------:R-:W-:Y:S02]  /*26d30*/  STL.64 [R1+0x3c98], R6 ;  /* 0x003c980601007387 */ /* 0x000fe40000100a00 */
[----:B------:R0:W-:Y:S02]  /*26d40*/  STL.64 [R1+0x3c90], R4 ;  /* 0x003c900401007387 */ /* 0x0001e40000100a00 */
[----:B0-----:R-:W-:-:S02]  /*26d50*/  IMAD.MOV.U32 R4, RZ, RZ, R22 ;  /* 0x000000ffff047224 */ /* 0x001fc400078e0016 */
[----:B------:R-:W-:Y:S01]  /*26d60*/  IMAD.MOV.U32 R5, RZ, RZ, R23 ;  /* 0x000000ffff057224 */ /* 0x000fe200078e0017 */
[----:B------:R-:W2:Y:S01]  /*26d70*/  LDL.LU R22, [R1+0x3e20] ;  /* 0x003e200001167983 */ /* 0x000ea20000300800 */
[----:B------:R-:W2:Y:S01]  /*26d80*/  LDL.LU R23, [R1+0x3e1c] ;  /* 0x003e1c0001177983 */ /* 0x000ea20000300800 */
[----:B------:R-:W-:Y:S02]  /*26d90*/  MOV R6, R28 ;  /* 0x0000001c00067202 */ /* 0x000fe40000000f00 */
[----:B------:R-:W2:Y:S01]  /*26da0*/  LDL.LU R28, [R1+0x3e18] ;  /* 0x003e1800011c7983 */ /* 0x000ea20000300800 */
[----:B------:R-:W-:Y:S02]  /*26db0*/  IMAD.MOV.U32 R7, RZ, RZ, R24 ;  /* 0x000000ffff077224 */ /* 0x000fe400078e0018 */
[----:B------:R-:W3:Y:S03]  /*26dc0*/  LDL.LU R24, [R1+0x3e14] ;  /* 0x003e140001187983 */ /* 0x000ee60000300800 */
[----:B------:R0:W-:Y:S01]  /*26dd0*/  STL.64 [R1+0x3cb8], R6 ;  /* 0x003cb80601007387 */ /* 0x0001e20000100a00 */
[----:B------:R1:W-:Y:S02]  /*26de0*/  STL.64 [R1+0x3cb0], R4 ;  /* 0x003cb00401007387 */ /* 0x0003e40000100a00 */
[----:B0-----:R-:W-:-:S02]  /*26df0*/  IMAD.MOV.U32 R6, RZ, RZ, R13 ;  /* 0x000000ffff067224 */ /* 0x001fc400078e000d */
[----:B-1----:R-:W-:Y:S01]  /*26e00*/  IMAD.MOV.U32 R4, RZ, RZ, R15 ;  /* 0x000000ffff047224 */ /* 0x002fe200078e000f */
[----:B------:R-:W-:Y:S01]  /*26e10*/  MOV R5, R14 ;  /* 0x0000000e00057202 */ /* 0x000fe20000000f00 */
[----:B------:R-:W-:-:S05]  /*26e20*/  IMAD.MOV.U32 R7, RZ, RZ, R12 ;  /* 0x000000ffff077224 */ /* 0x000fca00078e000c */
[----:B------:R-:W-:Y:S01]  /*26e30*/  STL.64 [R1+0x3cd8], R6 ;  /* 0x003cd80601007387 */ /* 0x000fe20000100a00 */
[----:B------:R-:W-:Y:S03]  /*26e40*/  STL.64 [R1+0x3cd0], R4 ;  /* 0x003cd00401007387 */ /* 0x000fe60000100a00 */
[----:B--2---:R-:W0:Y:S04]  /*26e50*/  LDSM.16.MT88.4 R12, [R28+0x16000] ;  /* 0x016000001c0c783b */ /* 0x004e280000004200 */
[----:B0-----:R-:W-:Y:S01]  /*26e60*/  STL.64 [R1+0x3c48], R14 ;  /* 0x003c480e01007387 */ /* 0x001fe20000100a00 */
[----:B------:R0:W-:Y:S03]  /*26e70*/  STL.64 [R1+0x3c40], R12 ;  /* 0x003c400c01007387 */ /* 0x0001e60000100a00 */
[----:B0-----:R-:W2:Y:S01]  /*26e80*/  LDL.LU R12, [R1+0xf0] ;  /* 0x0000f000010c7983 */ /* 0x001ea20000300800 */
[----:B------:R-:W2:Y:S02]  /*26e90*/  LDL.LU R13, [R1+0xf4] ;  /* 0x0000f400010d7983 */ /* 0x000ea40000300800 */
[----:B------:R-:W2:Y:S02]  /*26ea0*/  LDL.LU R14, [R1+0xf8] ;  /* 0x0000f800010e7983 */ /* 0x000ea40000300800 */
[----:B------:R-:W2:Y:S01]  /*26eb0*/  LDL.LU R15, [R1+0xfc] ;  /* 0x0000fc00010f7983 */ /* 0x000ea20000300800 */
[----:B------:R-:W-:Y:S01]  /*26ec0*/  MOV R4, R25 ;  /* 0x0000001900047202 */ /* 0x000fe20000000f00 */
[----:B------:R-:W-:Y:S01]  /*26ed0*/  IMAD.MOV.U32 R6, RZ, RZ, R19 ;  /* 0x000000ffff067224 */ /* 0x000fe200078e0013 */
[----:B------:R-:W-:Y:S01]  /*26ee0*/  MOV R7, R20 ;  /* 0x0000001400077202 */ /* 0x000fe20000000f00 */
[----:B------:R-:W3:Y:S01]  /*26ef0*/  LDL.LU R25, [R1+0x3e10] ;  /* 0x003e100001197983 */ /* 0x000ee20000300800 */
[----:B------:R-:W-:-:S02]  /*26f00*/  IMAD.MOV.U32 R5, RZ, RZ, R18 ;  /* 0x000000ffff057224 */ /* 0x000fc400078e0012 */
[----:B------:R-:W3:Y:S02]  /*26f10*/  LDL.LU R18, [R1+0x3e0c] ;  /* 0x003e0c0001127983 */ /* 0x000ee40000300800 */
[----:B------:R-:W3:Y:S01]  /*26f20*/  LDL.LU R19, [R1+0x3e08] ;  /* 0x003e080001137983 */ /* 0x000ee20000300800 */
[----:B------:R-:W3:Y:S01]  /*26f30*/  LDL.LU R20, [R1+0x3e04] ;  /* 0x003e040001147983 */ /* 0x000ee20000300800 */
[----:B------:R-:W-:Y:S02]  /*26f40*/  STL.64 [R1+0x3cf8], R6 ;  /* 0x003cf80601007387 */ /* 0x000fe40000100a00 */
[----:B------:R-:W-:Y:S01]  /*26f50*/  STL.64 [R1+0x3cf0], R4 ;  /* 0x003cf00401007387 */ /* 0x000fe20000100a00 */
[----:B--2---:R-:W-:Y:S01]  /*26f60*/  STL.64 [R1+0x3c68], R14 ;  /* 0x003c680e01007387 */ /* 0x004fe20000100a00 */
[----:B------:R0:W-:Y:S03]  /*26f70*/  STL.64 [R1+0x3c60], R12 ;  /* 0x003c600c01007387 */ /* 0x0001e60000100a00 */
[----:B0-----:R-:W2:Y:S01]  /*26f80*/  LDL.LU R12, [R1+0x100] ;  /* 0x00010000010c7983 */ /* 0x001ea20000300800 */
[----:B------:R-:W2:Y:S02]  /*26f90*/  LDL.LU R13, [R1+0x104] ;  /* 0x00010400010d7983 */ /* 0x000ea40000300800 */
[----:B------:R-:W2:Y:S02]  /*26fa0*/  LDL.LU R14, [R1+0x108] ;  /* 0x00010800010e7983 */ /* 0x000ea40000300800 */
[----:B------:R-:W2:Y:S02]  /*26fb0*/  LDL.LU R15, [R1+0x10c] ;  /* 0x00010c00010f7983 */ /* 0x000ea40000300800 */
[----:B------:R-:W-:Y:S01]  /*26fc0*/  IMAD.MOV.U32 R4, RZ, RZ, R21 ;  /* 0x000000ffff047224 */ /* 0x000fe200078e0015 */
[----:B------:R-:W-:Y:S01]  /*26fd0*/  MOV R6, R9 ;  /* 0x0000000900067202 */ /* 0x000fe20000000f00 */
[----:B------:R-:W-:Y:S01]  /*26fe0*/  IMAD.MOV.U32 R7, RZ, RZ, R16 ;  /* 0x000000ffff077224 */ /* 0x000fe200078e0010 */
        /* <DEDUP_REMOVED lines=13> */
[----:B------:R-:W-:-:S02]  /*270c0*/  IMAD.MOV.U32 R4, RZ, RZ, R17 ;  /* 0x000000ffff047224 */ /* 0x000fc400078e0011 */
[----:B---3--:R-:W-:Y:S02]  /*270d0*/  IMAD.MOV.U32 R6, RZ, RZ, R3 ;  /* 0x000000ffff067224 */ /* 0x008fe400078e0003 */
[----:B------:R-:W-:Y:S01]  /*270e0*/  IMAD.MOV.U32 R7, RZ, RZ, R10 ;  /* 0x000000ffff077224 */ /* 0x000fe200078e000a */
[----:B------:R-:W3:Y:S01]  /*270f0*/  LDL.LU R17, [R1+0x3df0] ;  /* 0x003df00001117983 */ /* 0x000ee20000300800 */
[----:B----4-:R-:W-:Y:S02]  /*27100*/  MOV R5, R2 ;  /* 0x0000000200057202 */ /* 0x010fe40000000f00 */
[----:B------:R-:W4:Y:S02]  /*27110*/  LDL.LU R2, [R1+0x3dec] ;  /* 0x003dec0001027983 */ /* 0x000f240000300800 */
        /* <DEDUP_REMOVED lines=11> */
[----:B------:R-:W-:-:S02]  /*271d0*/  MOV R7, R26 ;  /* 0x0000001a00077202 */ /* 0x000fc40000000f00 */
[----:B------:R-:W-:Y:S01]  /*271e0*/  MOV R4, R11 ;  /* 0x0000000b00047202 */ /* 0x000fe20000000f00 */
[----:B------:R-:W-:Y:S01]  /*271f0*/  IMAD.MOV.U32 R5, RZ, RZ, R0 ;  /* 0x000000ffff057224 */ /* 0x000fe200078e0000 */
[----:B------:R-:W3:Y:S01]  /*27200*/  LDL.LU R11, [R1+0x3de0] ;  /* 0x003de000010b7983 */ /* 0x000ee20000300800 */
[----:B------:R-:W3:Y:S02]  /*27210*/  LDL.LU R0, [R1+0x3ddc] ;  /* 0x003ddc0001007983 */ /* 0x000ee40000300800 */
[----:B------:R0:W-:Y:S01]  /*27220*/  STL.64 [R1+0x3d58], R6 ;  /* 0x003d580601007387 */ /* 0x0001e20000100a00 */
[----:B------:R1:W-:Y:S01]  /*27230*/  STL.64 [R1+0x3d50], R4 ;  /* 0x003d500401007387 */ /* 0x0003e20000100a00 */
[----:B0-----:R-:W-:Y:S01]  /*27240*/  MOV R6, R23 ;  /* 0x0000001700067202 */ /* 0x001fe20000000f00 */
[----:B------:R-:W-:Y:S02]  /*27250*/  IMAD.MOV.U32 R7, RZ, RZ, R22 ;  /* 0x000000ffff077224 */ /* 0x000fe400078e0016 */
[----:B-1----:R-:W-:-:S02]  /*27260*/  IMAD.MOV.U32 R4, RZ, RZ, R25 ;  /* 0x000000ffff047224 */ /* 0x002fc400078e0019 */
[----:B------:R-:W-:Y:S02]  /*27270*/  IMAD.MOV.U32 R5, RZ, RZ, R24 ;  /* 0x000000ffff057224 */ /* 0x000fe400078e0018 */
[----:B------:R-:W-:Y:S04]  /*27280*/  LDSM.16.MT88.4 R24, [R28+0x16180] ;  /* 0x016180001c18783b */ /* 0x000fe80000004200 */
[----:B------:R-:W-:Y:S01]  /*27290*/  STL.64 [R1+0x3d78], R6 ;  /* 0x003d780601007387 */ /* 0x000fe20000100a00 */
[----:B------:R-:W-:Y:S03]  /*272a0*/  STL.64 [R1+0x3d70], R4 ;  /* 0x003d700401007387 */ /* 0x000fe60000100a00 */
[----:B--2---:R-:W-:Y:S01]  /*272b0*/  STL.64 [R1+0x3cc8], R14 ;  /* 0x003cc80e01007387 */ /* 0x004fe20000100a00 */
[----:B------:R0:W-:Y:S03]  /*272c0*/  STL.64 [R1+0x3cc0], R12 ;  /* 0x003cc00c01007387 */ /* 0x0001e60000100a00 */
[----:B0-----:R-:W2:Y:S01]  /*272d0*/  LDL.LU R12, [R1+0x130] ;  /* 0x00013000010c7983 */ /* 0x001ea20000300800 */
[----:B------:R-:W2:Y:S01]  /*272e0*/  LDL.LU R13, [R1+0x134] ;  /* 0x00013400010d7983 */ /* 0x000ea20000300800 */
[----:B------:R-:W-:Y:S01]  /*272f0*/  MOV R6, R19 ;  /* 0x0000001300067202 */ /* 0x000fe20000000f00 */
[----:B------:R-:W-:-:S02]  /*27300*/  IMAD.MOV.U32 R7, RZ, RZ, R18 ;  /* 0x000000ffff077224 */ /* 0x000fc400078e0012 */
[----:B------:R-:W-:Y:S02]  /*27310*/  IMAD.MOV.U32 R4, RZ, RZ, R21 ;  /* 0x000000ffff047224 */ /* 0x000fe400078e0015 */
[----:B------:R-:W-:Y:S02]  /*27320*/  IMAD.MOV.U32 R5, RZ, RZ, R20 ;  /* 0x000000ffff057224 */ /* 0x000fe400078e0014 */
[----:B---3--:R-:W-:Y:S01]  /*27330*/  IMAD.MOV.U32 R14, RZ, RZ, R11 ;  /* 0x000000ffff0e7224 */ /* 0x008fe200078e000b */
[----:B------:R-:W-:Y:S01]  /*27340*/  MOV R15, R10 ;  /* 0x0000000a000f7202 */ /* 0x000fe20000000f00 */
[----:B------:R-:W3:Y:S01]  /*27350*/  LDL.LU R11, [R1+0x3dd8] ;  /* 0x003dd800010b7983 */ /* 0x000ee20000300800 */
[----:B------:R-:W3:Y:S02]  /*27360*/  LDL.LU R10, [R1+0x3dd4] ;  /* 0x003dd400010a7983 */ /* 0x000ee40000300800 */
[----:B------:R-:W-:Y:S02]  /*27370*/  STL.64 [R1+0x3d98], R6 ;  /* 0x003d980601007387 */ /* 0x000fe40000100a00 */
[----:B------:R-:W-:Y:S01]  /*27380*/  STL.64 [R1+0x3d90], R4 ;  /* 0x003d900401007387 */ /* 0x000fe20000100a00 */
[----:B------:R-:W-:Y:S04]  /*27390*/  STL.64 [R1+0x3ce8], R14 ;  /* 0x003ce80e01007387 */ /* 0x000fe80000100a00 */
[----:B------:R-:W-:Y:S04]  /*273a0*/  LDSM.16.MT88.4 R20, [R28+0x16100] ;  /* 0x016100001c14783b */ /* 0x000fe80000004200 */
[----:B--2---:R0:W-:Y:S04]  /*273b0*/  STL.64 [R1+0x3ce0], R12 ;  /* 0x003ce00c01007387 */ /* 0x0041e80000100a00 */
[----:B0-----:R-:W2:Y:S01]  /*273c0*/  LDL.LU R12, [R1+0x140] ;  /* 0x00014000010c7983 */ /* 0x001ea20000300800 */
[----:B------:R-:W2:Y:S02]  /*273d0*/  LDL.LU R13, [R1+0x144] ;  /* 0x00014400010d7983 */ /* 0x000ea40000300800 */
[----:B------:R-:W2:Y:S02]  /*273e0*/  LDL.LU R14, [R1+0x148] ;  /* 0x00014800010e7983 */ /* 0x000ea40000300800 */
[----:B------:R-:W-:-:S02]  /*273f0*/  IMAD.MOV.U32 R15, RZ, RZ, R0 ;  /* 0x000000ffff0f7224 */ /* 0x000fc400078e0000 */
[----:B------:R-:W3:Y:S04]  /*27400*/  LDL.LU R0, [R1+0x3dd0] ;  /* 0x003dd00001007983 */ /* 0x000ee80000300800 */
[----:B--2---:R-:W-:Y:S01]  /*27410*/  STL.64 [R1+0x3d08], R14 ;  /* 0x003d080e01007387 */ /* 0x004fe20000100a00 */
[----:B------:R0:W-:Y:S03]  /*27420*/  STL.64 [R1+0x3d00], R12 ;  /* 0x003d000c01007387 */ /* 0x0001e60000100a00 */
[----:B0-----:R-:W2:Y:S01]  /*27430*/  LDL.LU R12, [R1+0x150] ;  /* 0x00015000010c7983 */ /* 0x001ea20000300800 */
[----:B------:R-:W2:Y:S02]  /*27440*/  LDL.LU R13, [R1+0x154] ;  /* 0x00015400010d7983 */ /* 0x000ea40000300800 */
[----:B---3--:R-:W-:-:S02]  /*27450*/  IMAD.MOV.U32 R14, RZ, RZ, R10 ;  /* 0x000000ffff0e7224 */ /* 0x008fc400078e000a */
[----:B------:R-:W-:Y:S01]  /*27460*/  IMAD.MOV.U32 R15, RZ, RZ, R11 ;  /* 0x000000ffff0f7224 */ /* 0x000fe200078e000b */
[----:B------:R-:W3:Y:S01]  /*27470*/  LDL.LU R10, [R1+0x3dcc] ;  /* 0x003dcc00010a7983 */ /* 0x000ee20000300800 */
[----:B------:R-:W3:Y:S03]  /*27480*/  LDL.LU R11, [R1+0x3dc8] ;  /* 0x003dc800010b7983 */ /* 0x000ee60000300800 */
[----:B------:R-:W-:Y:S04]  /*27490*/  STL.64 [R1+0x3d28], R14 ;  /* 0x003d280e01007387 */ /* 0x000fe80000100a00 */
[----:B--2---:R0:W-:Y:S04]  /*274a0*/  STL.64 [R1+0x3d20], R12 ;  /* 0x003d200c01007387 */ /* 0x0041e80000100a00 */
[----:B0-----:R-:W2:Y:S01]  /*274b0*/  LDL.LU R12, [R1+0x160] ;  /* 0x00016000010c7983 */ /* 0x001ea20000300800 */
[----:B------:R-:W2:Y:S02]  /*274c0*/  LDL.LU R13, [R1+0x164] ;  /* 0x00016400010d7983 */ /* 0x000ea40000300800 */
[----:B------:R-:W2:Y:S01]  /*274d0*/  LDL.LU R14, [R1+0x168] ;  /* 0x00016800010e7983 */ /* 0x000ea20000300800 */
[----:B------:R-:W-:-:S02]  /*274e0*/  MOV R15, R0 ;  /* 0x00000000000f7202 */ /* 0x000fc40000000f00 */
        /* <DEDUP_REMOVED lines=26> */
[----:B0-----:R-:W3:Y:S01]  /*27690*/  LDL.LU R12, [R1+0x1a0] ;  /* 0x0001a000010c7983 */ /* 0x001ee20000300800 */
[----:B------:R-:W3:Y:S02]  /*276a0*/  LDL.LU R13, [R1+0x1a4] ;  /* 0x0001a400010d7983 */ /* 0x000ee40000300800 */
[----:B------:R-:W3:Y:S01]  /*276b0*/  LDL.LU R14, [R1+0x1a8] ;  /* 0x0001a800010e7983 */ /* 0x000ee20000300800 */
[----:B------:R-:W-:Y:S01]  /*276c0*/  MOV R4, R17 ;  /* 0x0000001100047202 */ /* 0x000fe20000000f00 */
[----:B------:R-:W-:-:S02]  /*276d0*/  IMAD.MOV.U32 R5, RZ, RZ, R16 ;  /* 0x000000ffff057224 */ /* 0x000fc400078e0010 */
[----:B------:R-:W-:Y:S01]  /*276e0*/  IMAD.MOV.U32 R6, RZ, RZ, R9 ;  /* 0x000000ffff067224 */ /* 0x000fe200078e0009 */
[----:B------:R-:W-:Y:S02]  /*276f0*/  MOV R7, R8 ;  /* 0x0000000800077202 */ /* 0x000fe40000000f00 */
[----:B------:R-:W-:Y:S01]  /*27700*/  MOV R15, R0 ;  /* 0x00000000000f7202 */ /* 0x000fe20000000f00 */
[----:B------:R-:W0:Y:S06]  /*27710*/  LDSM.16.MT88.4 R16, [R28+0x16080] ;  /* 0x016080001c10783b */ /* 0x000e2c0000004200 */
[-C--:B---3--:R-:W-:Y:S01]  /*27720*/  HMMA.16816.F32.BF16 R4, R4, R10.reuse, R12 ;  /* 0x0000000a0404723c */ /* 0x088fe2000004180c */
[----:B------:R-:W2:Y:S01]  /*27730*/  LDL.LU.64 R14, [R1+0x3da8] ;  /* 0x003da800010e7983 */ /* 0x000ea20000300a00 */
[----:B------:R-:W2:Y:S11]  /*27740*/  LDL.LU.64 R12, [R1+0x3da0] ;  /* 0x003da000010c7983 */ /* 0x000eb60000300a00 */
[----:B------:R-:W-:Y:S10]  /*27750*/  @!UPT UIADD3 URZ, URZ, URZ, URZ ;  /* 0x0000003f3f3ff290 */ /* 0x000ff4000fffe03f */
[----:B------:R-:W-:Y:S01]  /*27760*/  STL.64 [R1+0x1a0], R4 ;  /* 0x0001a00401007387 */ /* 0x000fe20000100a00 */
[----:B------:R1:W-:Y:S03]  /*27770*/  STL.64 [R1+0x1a8], R6 ;  /* 0x0001a80601007387 */ /* 0x0003e60000100a00 */
[----:B-1----:R-:W2:Y:S01]  /*27780*/  LDL.LU.64 R6, [R1+0x3d98] ;  /* 0x003d980001067983 */ /* 0x002ea20000300a00 */
[----:B------:R-:W2:Y:S02]  /*27790*/  LDL.LU.64 R4, [R1+0x3d90] ;  /* 0x003d900001047983 */ /* 0x000ea40000300a00 */
[-C--:B--2---:R-:W-:Y:S01]  /*277a0*/  HMMA.16816.F32.BF16 R4, R4, R10.reuse, R12 ;  /* 0x0000000a0404723c */ /* 0x084fe2000004180c */
        /* <DEDUP_REMOVED lines=12> */
[----:B------:R1:W-:Y:S02]  /*27870*/  STL [R1+0x188], R6 ;  /* 0x0001880601007387 */ /* 0x0003e40000100800 */
[----:B------:R-:W-:Y:S02]  /*27880*/  IMAD.MOV.U32 R0, RZ, RZ, R7 ;  /* 0x000000ffff007224 */ /* 0x000fe400078e0007 */
        /* <DEDUP_REMOVED lines=75> */
[----:B------:R-:W0:Y:S01]  /*27d40*/  LDL.LU.64 R6, [R1+0x3c28] ;  /* 0x003c280001067983 */ /* 0x000e220000300a00 */
[----:B------:R-:W0:Y:S11]  /*27d50*/  LDL.LU.64 R4, [R1+0x3c20] ;  /* 0x003c200001047983 */ /* 0x000e360000300a00 */
[----:B------:R-:W-:Y:S10]  /*27d60*/  @!UPT UIADD3 URZ, URZ, URZ, URZ ;  /* 0x0000003f3f3ff290 */ /* 0x000ff4000fffe03f */
        /* <DEDUP_REMOVED lines=26> */
[----:B------:R-:W0:Y:S01]  /*27f10*/  LDSM.16.MT88.4 R4, [R19+0x18000] ;  /* 0x018000001304783b */ /* 0x000e220000004200 */
[----:B------:R-:W-:Y:S02]  /*27f20*/  IMAD.MOV.U32 R2, RZ, RZ, R23 ;  /* 0x000000ffff027224 */ /* 0x000fe400078e0017 */
[----:B------:R-:W-:Y:S01]  /*27f30*/  IMAD.MOV.U32 R3, RZ, RZ, R22 ;  /* 0x000000ffff037224 */ /* 0x000fe200078e0016 */
[----:B------:R-:W-:Y:S02]  /*27f40*/  STL.64 [R1+0xc0], R20 ;  /* 0x0000c01401007387 */ /* 0x000fe40000100a00 */
[----:B------:R-:W-:Y:S02]  /*27f50*/  STL [R1+0x3b74], R2 ;  /* 0x003b740201007387 */ /* 0x000fe40000100800 */
[----:B------:R-:W-:Y:S01]  /*27f60*/  STL [R1+0x3b70], R3 ;  /* 0x003b700301007387 */ /* 0x000fe20000100800 */
[----:B------:R-:W-:Y:S02]  /*27f70*/  STL.64 [R1+0x3a48], R10 ;  /* 0x003a480a01007387 */ /* 0x000fe40000100a00 */
[----:B------:R-:W-:Y:S02]  /*27f80*/  STL.64 [R1+0x3a40], R8 ;  /* 0x003a400801007387 */ /* 0x000fe40000100a00 */
[----:B------:R-:W1:Y:S01]  /*27f90*/  LDSM.16.MT88.4 R8, [R19+0x18080] ;  /* 0x018080001308783b */ /* 0x000e620000004200 */
        /* <DEDUP_REMOVED lines=8> */
[----:B------:R0:W2:Y:S01]  /*28020*/  LDSM.16.M88.4 R4, [R23+0x40180] ;  /* 0x040180001704783b */ /* 0x0000a20000000200 */
[----:B-1----:R-:W-:Y:S01]  /*28030*/  IMAD.MOV.U32 R22, RZ, RZ, R9 ;  /* 0x000000ffff167224 */ /* 0x002fe200078e0009 */
[----:B------:R-:W-:Y:S01]  /*28040*/  MOV R21, R10 ;  /* 0x0000000a00157202 */ /* 0x000fe20000000f00 */
[----:B0-----:R-:W-:-:S02]  /*28050*/  IMAD.MOV.U32 R23, RZ, RZ, R8 ;  /* 0x000000ffff177224 */ /* 0x001fc400078e0008 */
[----:B------:R-:W-:Y:S02]  /*28060*/  IMAD.MOV.U32 R20, RZ, RZ, R11 ;  /* 0x000000ffff147224 */ /* 0x000fe400078e000b */
[----:B------:R-:W0:Y:S01]  /*28070*/  LDSM.16.MT88.4 R8, [R19+0x18100] ;  /* 0x018100001308783b */ /* 0x000e220000004200 */
[----:B------:R-:W-:-:S03]  /*28080*/  LOP3.LUT R27, R17, 0x10, R16, 0x78, !PT ;  /* 0x00000010111b7812 */ /* 0x000fc600078e7810 */
[----:B------:R-:W-:Y:S01]  /*28090*/  STL.64 [R1+0x3c08], R14 ;  /* 0x003c080e01007387 */ /* 0x000fe20000100a00 */
[----:B------:R-:W-:-:S03]  /*280a0*/  LOP3.LUT R27, R27, R18, RZ, 0xfc, !PT ;  /* 0x000000121b1b7212 */ /* 0x000fc600078efcff */
[----:B------:R-:W-:Y:S01]  /*280b0*/  STL.64 [R1+0x3c00], R12 ;  /* 0x003c000c01007387 */ /* 0x000fe20000100a00 */
[----:B------:R-:W-:-:S05]  /*280c0*/  LOP3.LUT R27, R27, 0x20, RZ, 0x3c, !PT ;  /* 0x000000201b1b7812 */ /* 0x000fca00078e3cff */
[----:B------:R-:W-:Y:S04]  /*280d0*/  LDSM.16.MT88.4 R12, [R27+0x18000] ;  /* 0x018000001b0c783b */ /* 0x000fe80000004200 */
[----:B--2---:R-:W-:Y:S01]  /*280e0*/  STL [R1+0x39ac], R6 ;  /* 0x0039ac0601007387 */ /* 0x004fe20000100800 */
[----:B------:R1:W-:Y:S02]  /*280f0*/  STL [R1+0x39a8], R7 ;  /* 0x0039a80701007387 */ /* 0x0003e40000100800 */
[----:B0-----:R-:W-:Y:S01]  /*28100*/  IMAD.MOV.U32 R25, RZ, RZ, R8 ;  /* 0x000000ffff197224 */ /* 0x001fe200078e0008 */
[----:B------:R-:W-:Y:S01]  /*28110*/  MOV R24, R9 ;  /* 0x0000000900187202 */ /* 0x000fe20000000f00 */
[----:B-1----:R-:W-:Y:S02]  /*28120*/  IMAD.MOV.U32 R7, RZ, RZ, R10 ;  /* 0x000000ffff077224 */ /* 0x002fe400078e000a */
[----:B------:R-:W-:-:S02]  /*28130*/  IMAD.MOV.U32 R6, RZ, RZ, R11 ;  /* 0x000000ffff067224 */ /* 0x000fc400078e000b */
        /* <DEDUP_REMOVED lines=380> */
[----:B0-----:R-:W-:-:S05]  /*29900*/  LOP3.LUT R0, R28, 0x7, RZ, 0xc0, !PT ;  /* 0x000000071c007812 */ /* 0x001fca00078ec0ff */
[----:B------:R-:W-:Y:S01]  /*29910*/  IMAD R0, R0, 0x210, RZ ;  /* 0x0000021000007824 */ /* 0x000fe200078e02ff */
[----:B------:R0:W-:Y:S01]  /*29920*/  STL.64 [R1+0x3808], R8 ;  /* 0x0038080801007387 */ /* 0x0001e20000100a00 */
[----:B------:R2:W-:Y:S01]  /*29930*/  STL.64 [R1+0x3820], R10 ;  /* 0x0038200a01007387 */ /* 0x0005e20000100a00 */
[C---:B-1----:R-:W-:Y:S01]  /*29940*/  LOP3.LUT R28, R7.reuse, 0x10, RZ, 0xc0, !PT ;  /* 0x00000010071c7812 */ /* 0x042fe200078ec0ff */
[----:B------:R-:W-:Y:S01]  /*29950*/  IMAD.SHL.U32 R7, R7, 0x2, RZ ;  /* 0x0000000207077824 */ /* 0x000fe200078e00ff */
[----:B0-----:R-:W-:Y:S02]  /*29960*/  MOV R8, R16 ;  /* 0x0000001000087202 */ /* 0x001fe40000000f00 */
[----:B------:R-:W-:Y:S02]  /*29970*/  SHF.L.U32 R28, R28, 0x8, RZ ;  /* 0x000000081c1c7819 */ /* 0x000fe400000006ff */
[----:B------:R-:W-:Y:S01]  /*29980*/  LOP3.LUT R0, R0, 0x10, R7, 0x78, !PT ;  /* 0x0000001000007812 */ /* 0x000fe200078e7807 */
[----:B------:R-:W-:-:S03]  /*29990*/  IMAD.MOV.U32 R9, RZ, RZ, R15 ;  /* 0x000000ffff097224 */ /* 0x000fc600078e000f */
[----:B------:R-:W-:Y:S01]  /*299a0*/  LOP3.LUT R0, R0, R28, RZ, 0xfc, !PT ;  /* 0x0000001c00007212 */ /* 0x000fe200078efcff */
[----:B--2---:R-:W-:Y:S01]  /*299b0*/  IMAD.MOV.U32 R10, RZ, RZ, R12 ;  /* 0x000000ffff0a7224 */ /* 0x004fe200078e000c */
[----:B------:R0:W-:Y:S02]  /*299c0*/  STL.64 [R1+0x3818], R8 ;  /* 0x0038180801007387 */ /* 0x0001e40000100a00 */
[----:B0-----:R-:W-:Y:S02]  /*299d0*/  IMAD.MOV.U32 R8, RZ, RZ, R14 ;  /* 0x000000ffff087224 */ /* 0x001fe400078e000e */
[----:B------:R-:W-:Y:S02]  /*299e0*/  IMAD.MOV.U32 R9, RZ, RZ, R13 ;  /* 0x000000ffff097224 */ /* 0x000fe400078e000d */
[----:B------:R-:W0:Y:S01]  /*299f0*/  LDSM.16.MT88.4 R12, [R0+0x1a000] ;  /* 0x01a00000000c783b */ /* 0x000e220000004200 */
[----:B------:R-:W-:-:S05]  /*29a00*/  MOV R11, R6 ;  /* 0x00000006000b7202 */ /* 0x000fca0000000f00 */
[----:B------:R-:W-:Y:S01]  /*29a10*/  STL.64 [R1+0x3830], R10 ;  /* 0x0038300a01007387 */ /* 0x000fe20000100a00 */
[----:B------:R-:W-:Y:S02]  /*29a20*/  STL.64 [R1+0x3828], R8 ;  /* 0x0038280801007387 */ /* 0x000fe40000100a00 */
[----:B------:R-:W1:Y:S04]  /*29a30*/  LDSM.16.MT88.4 R8, [R0+0x1a080] ;  /* 0x01a080000008783b */ /* 0x000e680000004200 */
[----:B0-----:R-:W-:Y:S01]  /*29a40*/  IMAD.MOV.U32 R4, RZ, RZ, R15 ;  /* 0x000000ffff047224 */ /* 0x001fe200078e000f */
[----:B------:R-:W-:-:S04]  /*29a50*/  MOV R5, R14 ;  /* 0x0000000e00057202 */ /* 0x000fc80000000f00 */
[----:B------:R-:W-:Y:S01]  /*29a60*/  STL [R1+0x39f4], R4 ;  /* 0x0039f40401007387 */ /* 0x000fe20000100800 */
[----:B------:R-:W-:Y:S02]  /*29a70*/  STL [R1+0x39f0], R5 ;  /* 0x0039f00501007387 */ /* 0x000fe40000100800 */
[----:B------:R-:W0:Y:S01]  /*29a80*/  LDSM.16.MT88.4 R4, [R0+0x1a100] ;  /* 0x01a100000004783b */ /* 0x000e220000004200 */
[----:B------:R-:W2:Y:S03]  /*29a90*/  S2R R28, SR_TID.X ;  /* 0x00000000001c7919 */ /* 0x000ea60000002100 */
[----:B-1----:R-:W-:Y:S01]  /*29aa0*/  IMAD.MOV.U32 R21, RZ, RZ, R8 ;  /* 0x000000ffff157224 */ /* 0x002fe200078e0008 */
[----:B------:R-:W-:Y:S01]  /*29ab0*/  MOV R20, R9 ;  /* 0x0000000900147202 */ /* 0x000fe20000000f00 */
[----:B------:R-:W-:Y:S02]  /*29ac0*/  IMAD.MOV.U32 R19, RZ, RZ, R10 ;  /* 0x000000ffff137224 */ /* 0x000fe400078e000a */
[----:B------:R-:W-:-:S02]  /*29ad0*/  IMAD.MOV.U32 R18, RZ, RZ, R11 ;  /* 0x000000ffff127224 */ /* 0x000fc400078e000b */
        /* <DEDUP_REMOVED lines=11> */
[----:B------:R-:W-:Y:S02]  /*29b90*/  LOP3.LUT R28, R28, 0x20, RZ, 0x3c, !PT ;  /* 0x000000201c1c7812 */ /* 0x000fe400078e3cff */
[----:B-1----:R-:W-:Y:S01]  /*29ba0*/  MOV R7, R8 ;  /* 0x0000000800077202 */ /* 0x002fe20000000f00 */
[----:B------:R-:W-:Y:S02]  /*29bb0*/  IMAD.MOV.U32 R0, RZ, RZ, R9 ;  /* 0x000000ffff007224 */ /* 0x000fe400078e0009 */
[----:B------:R-:W-:Y:S01]  /*29bc0*/  IMAD.MOV.U32 R27, RZ, RZ, R10 ;  /* 0x000000ffff1b7224 */ /* 0x000fe200078e000a */
[----:B------:R-:W-:Y:S02]  /*29bd0*/  MOV R26, R11 ;  /* 0x0000000b001a7202 */ /* 0x000fe40000000f00 */
[----:B------:R-:W0:Y:S01]  /*29be0*/  LDSM.16.MT88.4 R8, [R28+0x1a000] ;  /* 0x01a000001c08783b */ /* 0x000e220000004200 */
[----:B------:R-:W-:Y:S02]  /*29bf0*/  IMAD.MOV.U32 R16, RZ, RZ, R13 ;  /* 0x000000ffff107224 */ /* 0x000fe400078e000d */
[----:B------:R-:W-:-:S03]  /*29c00*/  IMAD.MOV.U32 R17, RZ, RZ, R12 ;  /* 0x000000ffff117224 */ /* 0x000fc600078e000c */
[----:B------:R-:W-:Y:S02]  /*29c10*/  STL [R1+0x39ec], R16 ;  /* 0x0039ec1001007387 */ /* 0x000fe40000100800 */
[----:B------:R0:W-:Y:S02]  /*29c20*/  STL [R1+0x39e8], R17 ;  /* 0x0039e81101007387 */ /* 0x0001e40000100800 */
[----:B0-----:R-:W-:Y:S02]  /*29c30*/  IMAD.MOV.U32 R17, RZ, RZ, R8 ;  /* 0x000000ffff117224 */ /* 0x001fe400078e0008 */
[----:B------:R-:W-:Y:S01]  /*29c40*/  IMAD.MOV.U32 R2, RZ, RZ, R9 ;  /* 0x000000ffff027224 */ /* 0x000fe200078e0009 */
[----:B------:R-:W-:Y:S01]  /*29c50*/  MOV R3, R10 ;  /* 0x0000000a00037202 */ /* 0x000fe20000000f00 */
[----:B------:R-:W-:Y:S02]  /*29c60*/  IMAD.MOV.U32 R6, RZ, RZ, R11 ;  /* 0x000000ffff067224 */ /* 0x000fe400078e000b */
[----:B------:R-:W0:Y:S04]  /*29c70*/  LDSM.16.MT88.4 R8, [R28+0x1a080] ;  /* 0x01a080001c08783b */ /* 0x000e280000004200 */
[----:B------:R-:W-:Y:S01]  /*29c80*/  STL [R1+0x3a04], R18 ;  /* 0x003a041201007387 */ /* 0x000fe20000100800 */
[----:B------:R-:W-:Y:S02]  /*29c90*/  STL [R1+0x3a00], R19 ;  /* 0x003a001301007387 */ /* 0x000fe40000100800 */
[----:B------:R-:W-:Y:S02]  /*29ca0*/  STL [R1+0x39fc], R20 ;  /* 0x0039fc1401007387 */ /* 0x000fe40000100800 */
[----:B------:R0:W-:Y:S01]  /*29cb0*/  STL [R1+0x39f8], R21 ;  /* 0x0039f81501007387 */ /* 0x0001e20000100800 */
[----:B------:R-:W-:Y:S01]  /*29cc0*/  MOV R25, R4 ;  /* 0x0000000400197202 */ /* 0x000fe20000000f00 */
[----:B------:R-:W-:-:S02]  /*29cd0*/  IMAD.MOV.U32 R24, RZ, RZ, R5 ;  /* 0x000000ffff187224 */ /* 0x000fc400078e0005 */
[----:B0-----:R-:W-:Y:S01]  /*29ce0*/  IMAD.MOV.U32 R21, RZ, RZ, R8 ;  /* 0x000000ffff157224 */ /* 0x001fe200078e0008 */
[----:B------:R-:W-:Y:S01]  /*29cf0*/  MOV R4, R9 ;  /* 0x0000000900047202 */ /* 0x000fe20000000f00 */
[----:B------:R-:W-:Y:S02]  /*29d00*/  IMAD.MOV.U32 R5, RZ, RZ, R10 ;  /* 0x000000ffff057224 */ /* 0x000fe400078e000a */
        /* <DEDUP_REMOVED lines=5910> */
[----:B------:R-:W2:Y:S01]  /*40e70*/  LDL.LU R15, [R1+0x12c] ;  /* 0x00012c00010f7983 */ /* 0x000ea20000300800 */
[----:B------:R-:W-:-:S02]  /*40e80*/  MOV R4, R11 ;  /* 0x0000000b00047202 */ /* 0x000fc40000000f00 */
[----:B------:R-:W3:Y:S01]  /*40e90*/  LDL.LU R11, [R1+0x1da0] ;  /* 0x001da000010b7983 */ /* 0x000ee20000300800 */
[----:B------:R-:W-:Y:S01]  /*40ea0*/  IMAD.MOV.U32 R6, RZ, RZ, R27 ;  /* 0x000000ffff067224 */ /* 0x000fe200078e001b */
[----:B------:R-:W-:Y:S01]  /*40eb0*/  MOV R7, R26 ;  /* 0x0000001a00077202 */ /* 0x000fe20000000f00 */
[----:B------:R-:W-:Y:S02]  /*40ec0*/  IMAD.MOV.U32 R5, RZ, RZ, R0 ;  /* 0x000000ffff057224 */ /* 0x000fe400078e0000 */
[----:B------:R-:W3:Y:S02]  /*40ed0*/  LDL.LU R0, [R1+0x1d9c] ;  /* 0x001d9c0001007983 */ /* 0x000ee40000300800 */
[----:B------:R-:W-:Y:S02]  /*40ee0*/  STL.64 [R1+0x1d18], R6 ;  /* 0x001d180601007387 */ /* 0x000fe40000100a00 */
[----:B------:R-:W-:Y:S01]  /*40ef0*/  STL.64 [R1+0x1d10], R4 ;  /* 0x001d100401007387 */ /* 0x000fe20000100a00 */
[----:B--2---:R-:W-:Y:S01]  /*40f00*/  STL.64 [R1+0x1c88], R14 ;  /* 0x001c880e01007387 */ /* 0x004fe20000100a00 */
[----:B------:R0:W-:Y:S03]  /*40f10*/  STL.64 [R1+0x1c80], R12 ;  /* 0x001c800c01007387 */ /* 0x0001e60000100a00 */
[----:B0-----:R-:W2:Y:S01]  /*40f20*/  LDL.LU R12, [R1+0x130] ;  /* 0x00013000010c7983 */ /* 0x001ea20000300800 */
[----:B------:R-:W2:Y:S02]  /*40f30*/  LDL.LU R13, [R1+0x134] ;  /* 0x00013400010d7983 */ /* 0x000ea40000300800 */
[----:B------:R-:W-:Y:S01]  /*40f40*/  IMAD.MOV.U32 R6, RZ, RZ, R23 ;  /* 0x000000ffff067224 */ /* 0x000fe200078e0017 */
[----:B------:R-:W-:-:S02]  /*40f50*/  MOV R7, R22 ;  /* 0x0000001600077202 */ /* 0x000fc40000000f00 */
[----:B------:R-:W-:Y:S01]  /*40f60*/  MOV R4, R25 ;  /* 0x0000001900047202 */ /* 0x000fe20000000f00 */
[----:B------:R-:W-:Y:S02]  /*40f70*/  IMAD.MOV.U32 R5, RZ, RZ, R24 ;  /* 0x000000ffff057224 */ /* 0x000fe400078e0018 */
[----:B---3--:R-:W-:Y:S02]  /*40f80*/  IMAD.MOV.U32 R14, RZ, RZ, R11 ;  /* 0x000000ffff0e7224 */ /* 0x008fe400078e000b */
[----:B------:R-:W-:Y:S01]  /*40f90*/  IMAD.MOV.U32 R15, RZ, RZ, R10 ;  /* 0x000000ffff0f7224 */ /* 0x000fe200078e000a */
[----:B------:R-:W3:Y:S01]  /*40fa0*/  LDL.LU R11, [R1+0x1d98] ;  /* 0x001d9800010b7983 */ /* 0x000ee20000300800 */
[----:B------:R-:W3:Y:S02]  /*40fb0*/  LDL.LU R10, [R1+0x1d94] ;  /* 0x001d9400010a7983 */ /* 0x000ee40000300800 */
[----:B------:R0:W-:Y:S02]  /*40fc0*/  STL.64 [R1+0x1d38], R6 ;  /* 0x001d380601007387 */ /* 0x0001e40000100a00 */
[----:B------:R1:W-:Y:S01]  /*40fd0*/  STL.64 [R1+0x1d30], R4 ;  /* 0x001d300401007387 */ /* 0x0003e20000100a00 */
[----:B------:R-:W-:Y:S01]  /*40fe0*/  LDSM.16.MT88.4 R24, [R28+0x36180] ;  /* 0x036180001c18783b */ /* 0x000fe20000004200 */
[----:B0-----:R-:W-:Y:S01]  /*40ff0*/  MOV R6, R19 ;  /* 0x0000001300067202 */ /* 0x001fe20000000f00 */
[----:B------:R-:W-:-:S02]  /*41000*/  IMAD.MOV.U32 R7, RZ, RZ, R18 ;  /* 0x000000ffff077224 */ /* 0x000fc400078e0012 */
[----:B-1----:R-:W-:Y:S02]  /*41010*/  IMAD.MOV.U32 R4, RZ, RZ, R21 ;  /* 0x000000ffff047224 */ /* 0x002fe400078e0015 */
[----:B------:R-:W-:Y:S02]  /*41020*/  IMAD.MOV.U32 R5, RZ, RZ, R20 ;  /* 0x000000ffff057224 */ /* 0x000fe400078e0014 */
[----:B------:R-:W-:Y:S04]  /*41030*/  LDSM.16.MT88.4 R20, [R28+0x36100] ;  /* 0x036100001c14783b */ /* 0x000fe80000004200 */
[----:B------:R-:W-:Y:S01]  /*41040*/  STL.64 [R1+0x1d58], R6 ;  /* 0x001d580601007387 */ /* 0x000fe20000100a00 */
[----:B------:R-:W-:Y:S02]  /*41050*/  STL.64 [R1+0x1d50], R4 ;  /* 0x001d500401007387 */ /* 0x000fe40000100a00 */
[----:B------:R-:W-:Y:S01]  /*41060*/  STL.64 [R1+0x1ca8], R14 ;  /* 0x001ca80e01007387 */ /* 0x000fe20000100a00 */
        /* <DEDUP_REMOVED lines=165> */
[----:B------:R-:W3:Y:S02]  /*41ac0*/  LDL.LU R17, [R1+0xc4] ;  /* 0x0000c40001117983 */ /* 0x000ee40000300800 */
[----:B-1----:R-:W-:Y:S02]  /*41ad0*/  IMAD.MOV.U32 R18, RZ, RZ, R2 ;  /* 0x000000ffff127224 */ /* 0x002fe400078e0002 */
[----:B------:R-:W0:Y:S04]  /*41ae0*/  S2R R2, SR_TID.X ;  /* 0x0000000000027919 */ /* 0x000e280000002100 */
[----:B------:R-:W1:Y:S04]  /*41af0*/  S2R R8, SR_TID.X ;  /* 0x0000000000087919 */ /* 0x000e680000002100 */
[----:B------:R-:W1:Y:S01]  /*41b00*/  S2R R15, SR_TID.X ;  /* 0x00000000000f7919 */ /* 0x000e620000002100 */
[----:B----4-:R-:W-:-:S02]  /*41b10*/  MOV R19, R3 ;  /* 0x0000000300137202 */ /* 0x010fc40000000f00 */
[----:B0-----:R-:W-:Y:S01]  /*41b20*/  LOP3.LUT R9, R2, 0x7, RZ, 0xc0, !PT ;  /* 0x0000000702097812 */ /* 0x001fe200078ec0ff */
[----:B-1----:R-:W-:-:S04]  /*41b30*/  IMAD.SHL.U32 R14, R15, 0x2, RZ ;  /* 0x000000020f0e7824 */ /* 0x002fc800078e00ff */
[----:B------:R-:W-:Y:S01]  /*41b40*/  IMAD R13, R9, 0x210, RZ ;  /* 0x00000210090d7824 */ /* 0x000fe200078e02ff */
[----:B------:R-:W-:-:S05]  /*41b50*/  LOP3.LUT R9, R8, 0x10, RZ, 0xc0, !PT ;  /* 0x0000001008097812 */ /* 0x000fca00078ec0ff */
[----:B------:R-:W-:Y:S01]  /*41b60*/  IMAD.SHL.U32 R9, R9, 0x100, RZ ;  /* 0x0000010009097824 */ /* 0x000fe200078e00ff */
[----:B------:R-:W-:-:S05]  /*41b70*/  LOP3.LUT R12, R8, 0x7, RZ, 0xc0, !PT ;  /* 0x00000007080c7812 */ /* 0x000fca00078ec0ff */
[----:B------:R-:W-:Y:S01]  /*41b80*/  IMAD.SHL.U32 R12, R12, 0x10, RZ ;  /* 0x000000100c0c7824 */ /* 0x000fe200078e00ff */
[----:B---3--:R-:W-:Y:S07]  /*41b90*/  HMMA.16816.F32.BF16 R16, R20, R10, R16 ;  /* 0x0000000a1410723c */ /* 0x008fee0000041810 */
[----:B------:R-:W-:-:S04]  /*41ba0*/  LOP3.LUT R20, R13, 0x10, R14, 0x78, !PT ;  /* 0x000000100d147812 */ /* 0x000fc800078e780e */
[----:B------:R-:W-:Y:S02]  /*41bb0*/  LOP3.LUT R20, R20, R9, RZ, 0xfc, !PT ;  /* 0x0000000914147212 */ /* 0x000fe400078efcff */
[----:B--2---:R-:W-:Y:S03]  /*41bc0*/  HMMA.16816.F32.BF16 R8, R24, R10, R4 ;  /* 0x0000000a1808723c */ /* 0x004fe60000041804 */
[----:B------:R-:W0:Y:S01]  /*41bd0*/  LDSM.16.MT88.4 R4, [R20+0x38000] ;  /* 0x038000001404783b */ /* 0x000e220000004200 */
[C---:B------:R-:W-:Y:S01]  /*41be0*/  LOP3.LUT R13, R15.reuse, 0x1e0, RZ, 0xc0, !PT ;  /* 0x000001e00f0d7812 */ /* 0x040fe200078ec0ff */
[----:B------:R-:W-:-:S06]  /*41bf0*/  LOP3.LUT R15, R15, 0x7, RZ, 0xc0, !PT ;  /* 0x000000070f0f7812 */ /* 0x000fcc00078ec0ff */
[----:B------:R-:W-:Y:S01]  /*41c00*/  MOV R3, R19 ;  /* 0x0000001300037202 */ /* 0x000fe20000000f00 */
[----:B------:R-:W-:-:S04]  /*41c10*/  LEA R19, R13, R12, 0x8 ;  /* 0x0000000c0d137211 */ /* 0x000fc800078e40ff */
[----:B------:R-:W-:Y:S01]  /*41c20*/  LOP3.LUT R19, R19, 0x30, R14, 0x78, !PT ;  /* 0x0000003013137812 */ /* 0x000fe200078e780e */
[----:B------:R-:W-:Y:S01]  /*41c30*/  IMAD.MOV.U32 R2, RZ, RZ, R17 ;  /* 0x000000ffff027224 */ /* 0x000fe200078e0011 */
[----:B------:R-:W-:Y:S01]  /*41c40*/  STL [R1+0xc0], R16 ;  /* 0x0000c01001007387 */ /* 0x000fe20000100800 */
[----:B------:R-:W-:Y:S02]  /*41c50*/  STL [R1+0xc8], R18 ;  /* 0x0000c81201007387 */ /* 0x000fe40000100800 */
[----:B------:R-:W-:Y:S01]  /*41c60*/  IMAD R19, R15, 0x400, R19 ;  /* 0x000004000f137824 */ /* 0x000fe200078e0213 */
[----:B------:R-:W-:Y:S01]  /*41c70*/  STL [R1+0x1b54], R3 ;  /* 0x001b540301007387 */ /* 0x000fe20000100800 */
[----:B------:R-:W-:Y:S02]  /*41c80*/  STL [R1+0x1b50], R2 ;  /* 0x001b500201007387 */ /* 0x000fe40000100800 */
[----:B------:R-:W-:Y:S02]  /*41c90*/  STL.64 [R1+0x1a18], R10 ;  /* 0x001a180a01007387 */ /* 0x000fe40000100a00 */
[----:B------:R-:W-:Y:S02]  /*41ca0*/  STL.64 [R1+0x1a10], R8 ;  /* 0x001a100801007387 */ /* 0x000fe40000100a00 */
[----:B------:R-:W1:Y:S01]  /*41cb0*/  LDSM.16.MT88.4 R8, [R20+0x38080] ;  /* 0x038080001408783b */ /* 0x000e620000004200 */
[----:B0-----:R-:W-:Y:S01]  /*41cc0*/  IMAD.MOV.U32 R15, RZ, RZ, R4 ;  /* 0x000000ffff0f7224 */ /* 0x001fe200078e0004 */
[----:B------:R-:W-:Y:S01]  /*41cd0*/  MOV R14, R5 ;  /* 0x00000005000e7202 */ /* 0x000fe20000000f00 */
[----:B------:R-:W-:-:S02]  /*41ce0*/  IMAD.MOV.U32 R13, RZ, RZ, R6 ;  /* 0x000000ffff0d7224 */ /* 0x000fc400078e0006 */
[----:B------:R-:W-:Y:S02]  /*41cf0*/  IMAD.MOV.U32 R12, RZ, RZ, R7 ;  /* 0x000000ffff0c7224 */ /* 0x000fe400078e0007 */
[----:B------:R0:W2:Y:S04]  /*41d00*/  LDSM.16.M88.4 R4, [R19+0x40380] ;  /* 0x040380001304783b */ /* 0x0000a80000000200 */
[----:B------:R-:W-:Y:S01]  /*41d10*/  STL.64 [R1+0x1bc8], R14 ;  /* 0x001bc80e01007387 */ /* 0x000fe20000100a00 */
[----:B------:R-:W-:Y:S03]  /*41d20*/  STL.64 [R1+0x1bc0], R12 ;  /* 0x001bc00c01007387 */ /* 0x000fe60000100a00 */
[----:B------:R-:W3:Y:S01]  /*41d30*/  S2R R21, SR_TID.X ;  /* 0x0000000000157919 */ /* 0x000ee20000002100 */
[----:B------:R-:W-:Y:S03]  /*41d40*/  LDSM.16.MT88.4 R12, [R20+0x38180] ;  /* 0x03818000140c783b */ /* 0x000fe60000004200 */
[----:B0-----:R-:W0:Y:S01]  /*41d50*/  S2R R19, SR_TID.X ;  /* 0x0000000000137919 */ /* 0x001e220000002100 */
[----:B-1----:R-:W-:Y:S01]  /*41d60*/  MOV R25, R8 ;  /* 0x0000000800197202 */ /* 0x002fe20000000f00 */
[----:B------:R-:W-:-:S02]  /*41d70*/  IMAD.MOV.U32 R24, RZ, RZ, R9 ;  /* 0x000000ffff187224 */ /* 0x000fc400078e0009 */
[----:B--2---:R1:W-:Y:S01]  /*41d80*/  STL [R1+0x197c], R6 ;  /* 0x00197c0601007387 */ /* 0x0043e20000100800 */
[----:B------:R2:W-:Y:S01]  /*41d90*/  STL [R1+0x1978], R7 ;  /* 0x0019780701007387 */ /* 0x0005e20000100800 */
[----:B-1----:R-:W-:Y:S01]  /*41da0*/  MOV R6, R11 ;  /* 0x0000000b00067202 */ /* 0x002fe20000000f00 */
[----:B--2---:R-:W-:Y:S02]  /*41db0*/  IMAD.MOV.U32 R7, RZ, RZ, R10 ;  /* 0x000000ffff077224 */ /* 0x004fe400078e000a */
[----:B------:R-:W1:Y:S01]  /*41dc0*/  LDSM.16.MT88.4 R8, [R20+0x38100] ;  /* 0x038100001408783b */ /* 0x000e620000004200 */
[----:B0-----:R-:W-:Y:S02]  /*41dd0*/  LOP3.LUT R23, R19, 0x7, RZ, 0xc0, !PT ;  /* 0x0000000713177812 */ /* 0x001fe400078ec0ff */
[C---:B---3--:R-:W-:Y:S01]  /*41de0*/  LOP3.LUT R22, R21.reuse, 0x10, RZ, 0xc0, !PT ;  /* 0x0000001015167812 */ /* 0x048fe200078ec0ff */
[----:B------:R-:W-:Y:S02]  /*41df0*/  SHF.L.U32 R21, R21, 0x1, RZ ;  /* 0x0000000115157819 */ /* 0x000fe400000006ff */
[----:B------:R-:W-:-:S02]  /*41e00*/  IMAD R23, R23, 0x210, RZ ;  /* 0x0000021017177824 */ /* 0x000fc400078e02ff */
[----:B------:R-:W-:-:S03]  /*41e10*/  IMAD.SHL.U32 R22, R22, 0x100, RZ ;  /* 0x0000010016167824 */ /* 0x000fc600078e00ff */
[----:B------:R-:W-:-:S04]  /*41e20*/  LOP3.LUT R23, R23, 0x10, R21, 0x78, !PT ;  /* 0x0000001017177812 */ /* 0x000fc800078e7815 */
[----:B------:R-:W-:-:S04]  /*41e30*/  LOP3.LUT R23, R23, R22, RZ, 0xfc, !PT ;  /* 0x0000001617177212 */ /* 0x000fc800078efcff */
[----:B------:R-:W-:Y:S01]  /*41e40*/  LOP3.LUT R23, R23, 0x20, RZ, 0x3c, !PT ;  /* 0x0000002017177812 */ /* 0x000fe200078e3cff */
[----:B-1----:R-:W-:Y:S02]  /*41e50*/  IMAD.MOV.U32 R19, RZ, RZ, R8 ;  /* 0x000000ffff137224 */ /* 0x002fe400078e0008 */
[----:B------:R-:W-:Y:S01]  /*41e60*/  IMAD.MOV.U32 R18, RZ, RZ, R9 ;  /* 0x000000ffff127224 */ /* 0x000fe200078e0009 */
[----:B------:R-:W-:Y:S01]  /*41e70*/  MOV R17, R10 ;  /* 0x0000000a00117202 */ /* 0x000fe20000000f00 */
[----:B------:R-:W-:Y:S02]  /*41e80*/  IMAD.MOV.U32 R16, RZ, RZ, R11 ;  /* 0x000000ffff107224 */ /* 0x000fe400078e000b */
        /* <DEDUP_REMOVED lines=14> */
[----:B------:R-:W-:Y:S01]  /*41f70*/  STL [R1+0x1b68], R3 ;  /* 0x001b680301007387 */ /* 0x000fe20000100800 */
[----:B0-----:R-:W-:Y:S01]  /*41f80*/  MOV R10, R14 ;  /* 0x0000000e000a7202 */ /* 0x001fe20000000f00 */
[----:B------:R-:W-:Y:S02]  /*41f90*/  IMAD.MOV.U32 R11, RZ, RZ, R15 ;  /* 0x000000ffff0b7224 */ /* 0x000fe400078e000f */
[----:B------:R-:W-:Y:S02]  /*41fa0*/  IMAD.MOV.U32 R8, RZ, RZ, R12 ;  /* 0x000000ffff087224 */ /* 0x000fe400078e000c */
[----:B------:R-:W-:Y:S01]  /*41fb0*/  IMAD.MOV.U32 R9, RZ, RZ, R13 ;  /* 0x000000ffff097224 */ /* 0x000fe200078e000d */
[----:B------:R-:W2:Y:S01]  /*41fc0*/  LDL.LU.64 R14, [R1+0x1bc8] ;  /* 0x001bc800010e7983 */ /* 0x000ea20000300a00 */
[----:B------:R-:W3:Y:S02]  /*41fd0*/  LDL.LU.64 R12, [R1+0x1bc0] ;  /* 0x001bc000010c7983 */ /* 0x000ee40000300a00 */
[----:B------:R-:W-:Y:S02]  /*41fe0*/  STL [R1+0x1b7c], R11 ;  /* 0x001b7c0b01007387 */ /* 0x000fe40000100800 */
[----:B------:R-:W-:Y:S01]  /*41ff0*/  STL [R1+0x1b78], R10 ;  /* 0x001b780a01007387 */ /* 0x000fe20000100800 */
[----:B------:R-:W-:Y:S01]  /*42000*/  STL [R1+0x1b74], R9 ;  /* 0x001b740901007387 */ /* 0x000fe20000100800 */
[----:B------:R-:W-:Y:S02]  /*42010*/  STL [R1+0x1b70], R8 ;  /* 0x001b700801007387 */ /* 0x000fe40000100800 */
[----:B------:R-:W0:Y:S04]  /*42020*/  LDSM.16.MT88.4 R8, [R23+0x38100] ;  /* 0x038100001708783b */ /* 0x000e280000004200 */
[----:B0-----:R-:W-:Y:S01]  /*42030*/  IMAD.MOV.U32 R2, RZ, RZ, R10 ;  /* 0x000000ffff027224 */ /* 0x001fe200078e000a */
[----:B------:R-:W-:Y:S01]  /*42040*/  STL.64 [R1+0x50], R8 ;  /* 0x0000500801007387 */ /* 0x000fe20000100a00 */
[----:B------:R-:W-:-:S02]  /*42050*/  MOV R3, R11 ;  /* 0x0000000b00037202 */ /* 0x000fc40000000f00 */
[----:B------:R-:W0:Y:S02]  /*42060*/  LDSM.16.MT88.4 R8, [R23+0x38180] ;  /* 0x038180001708783b */ /* 0x000e240000004200 */
[----:B------:R-:W1:Y:S04]  /*42070*/  LDSM.16.MT88.4 R20, [R29+0x38000] ;  /* 0x038000001d14783b */ /* 0x000e680000004200 */
[----:B------:R-:W-:Y:S01]  /*42080*/  STL [R1+0x1b84], R3 ;  /* 0x001b840301007387 */ /* 0x000fe20000100800 */
[----:B------:R-:W-:Y:S03]  /*42090*/  STL [R1+0x1b80], R2 ;  /* 0x001b800201007387 */ /* 0x000fe60000100800 */
[----:B0-----:R1:W-:Y:S01]  /*420a0*/  STL.64 [R1+0x40], R8 ;  /* 0x0000400801007387 */ /* 0x0013e20000100a00 */
[----:B------:R0:W-:Y:S01]  /*420b0*/  STL.64 [R1+0x48], R10 ;  /* 0x0000480a01007387 */ /* 0x0001e20000100a00 */
[----:B-1----:R-:W-:Y:S01]  /*420c0*/  MOV R9, R22 ;  /* 0x0000001600097202 */ /* 0x002fe20000000f00 */
[----:B0-----:R-:W-:-:S02]  /*420d0*/  IMAD.MOV.U32 R11, RZ, RZ, R20 ;  /* 0x000000ffff0b7224 */ /* 0x001fc400078e0014 */
[----:B------:R-:W-:Y:S02]  /*420e0*/  IMAD.MOV.U32 R10, RZ, RZ, R21 ;  /* 0x000000ffff0a7224 */ /* 0x000fe400078e0015 */
[----:B------:R-:W-:Y:S02]  /*420f0*/  IMAD.MOV.U32 R8, RZ, RZ, R23 ;  /* 0x000000ffff087224 */ /* 0x000fe400078e0017 */
        /* <DEDUP_REMOVED lines=14> */
[----:B------:R-:W-:-:S02]  /*421e0*/  IMAD.MOV.U32 R9, RZ, RZ, R21 ;  /* 0x000000ffff097224 */ /* 0x000fc400078e0015 */
[----:B------:R-:W-:Y:S04]  /*421f0*/  LDSM.16.MT88.4 R20, [R28+0x38100] ;  /* 0x038100001c14783b */ /* 0x000fe80000004200 */
[----:B------:R-:W-:Y:S01]  /*42200*/  STL.64 [R1+0x1ba8], R10 ;  /* 0x001ba80a01007387 */ /* 0x000fe20000100a00 */
[----:B------:R2:W-:Y:S02]  /*42210*/  STL.64 [R1+0x1ba0], R8 ;  /* 0x001ba00801007387 */ /* 0x0005e40000100a00 */
[----:B--2---:R-:W-:Y:S01]  /*42220*/  IMAD.MOV.U32 R8, RZ, RZ, R15 ;  /* 0x000000ffff087224 */ /* 0x004fe200078e000f */
[----:B------:R-:W-:Y:S01]  /*42230*/  MOV R9, R14 ;  /* 0x0000000e00097202 */ /* 0x000fe20000000f00 */
[----:B---3--:R-:W-:Y:S02]  /*42240*/  IMAD.MOV.U32 R10, RZ, RZ, R13 ;  /* 0x000000ffff0a7224 */ /* 0x008fe400078e000d */
[----:B------:R-:W-:-:S02]  /*42250*/  IMAD.MOV.U32 R11, RZ, RZ, R12 ;  /* 0x000000ffff0b7224 */ /* 0x000fc400078e000c */
[----:B------:R-:W0:Y:S02]  /*42260*/  LDSM.16.MT88.4 R12, [R29+0x38180] ;  /* 0x038180001d0c783b */ /* 0x000e240000004200 */
[----:B0-----:R-:W-:Y:S02]  /*42270*/  MOV R2, R14 ;  /* 0x0000000e00027202 */ /* 0x001fe40000000f00 */
[----:B------:R-:W-:Y:S01]  /*42280*/  STL.64 [R1], R12 ;  /* 0x0000000c01007387 */ /* 0x000fe20000100a00 */
[----:B------:R-:W-:Y:S02]  /*42290*/  IMAD.MOV.U32 R3, RZ, RZ, R15 ;  /* 0x000000ffff037224 */ /* 0x000fe400078e000f */
[----:B------:R-:W0:Y:S02]  /*422a0*/  LDSM.16.MT88.4 R12, [R28+0x38000] ;  /* 0x038000001c0c783b */ /* 0x000e240000004200 */
[----:B0-----:R0:W-:Y:S02]  /*422b0*/  STL.64 [R1+0x1a38], R14 ;  /* 0x001a380e01007387 */ /* 0x0011e40000100a00 */
[----:B------:R1:W-:Y:S02]  /*422c0*/  STL.64 [R1+0x1a30], R12 ;  /* 0x001a300c01007387 */ /* 0x0003e40000100a00 */
[----:B0-----:R-:W-:-:S02]  /*422d0*/  IMAD.MOV.U32 R14, RZ, RZ, R17 ;  /* 0x000000ffff0e7224 */ /* 0x001fc400078e0011 */
[----:B------:R-:W-:Y:S02]  /*422e0*/  IMAD.MOV.U32 R15, RZ, RZ, R16 ;  /* 0x000000ffff0f7224 */ /* 0x000fe400078e0010 */
[----:B-1----:R-:W-:Y:S01]  /*422f0*/  IMAD.MOV.U32 R12, RZ, RZ, R19 ;  /* 0x000000ffff0c7224 */ /* 0x002fe200078e0013 */
[----:B------:R-:W-:Y:S02]  /*42300*/  MOV R13, R18 ;  /* 0x00000012000d7202 */ /* 0x000fe40000000f00 */
[----:B------:R-:W0:Y:S04]  /*42310*/  LDSM.16.MT88.4 R16, [R28+0x38080] ;  /* 0x038080001c10783b */ /* 0x000e280000004200 */
[----:B------:R-:W-:Y:S01]  /*42320*/  STL.64 [R1+0x1bb8], R14 ;  /* 0x001bb80e01007387 */ /* 0x000fe20000100a00 */
[----:B------:R1:W-:Y:S03]  /*42330*/  STL.64 [R1+0x1bb0], R12 ;  /* 0x001bb00c01007387 */ /* 0x0003e60000100a00 */
        /* <DEDUP_REMOVED lines=12> */
[----:B0-----:R-:W-:Y:S01]  /*42400*/  MOV R20, R25 ;  /* 0x0000001900147202 */ /* 0x001fe20000000f00 */
[----:B------:R-:W-:-:S02]  /*42410*/  IMAD.MOV.U32 R21, RZ, RZ, R24 ;  /* 0x000000ffff157224 */ /* 0x000fc400078e0018 */
[----:B------:R-:W0:Y:S04]  /*42420*/  LDSM.16.MT88.4 R24, [R28+0x38180] ;  /* 0x038180001c18783b */ /* 0x000e280000004200 */
[----:B0-----:R-:W-:Y:S01]  /*42430*/  STL.64 [R1+0x1a58], R26 ;  /* 0x001a581a01007387 */ /* 0x001fe20000100a00 */
[----:B------:R0:W-:Y:S03]  /*42440*/  STL.64 [R1+0x1a50], R24 ;  /* 0x001a501801007387 */ /* 0x0001e60000100a00 */
[----:B0-----:R-:W4:Y:S01]  /*42450*/  LDL.LU R24, [R1+0x190] ;  /* 0x0001900001187983 */ /* 0x001f220000300800 */
[----:B------:R-:W4:Y:S02]  /*42460*/  LDL.LU R25, [R1+0x194] ;  /* 0x0001940001197983 */ /* 0x000f240000300800 */
[----:B------:R-:W4:Y:S02]  /*42470*/  LDL.LU R26, [R1+0x198] ;  /* 0x00019800011a7983 */ /* 0x000f240000300800 */
[----:B------:R-:W-:Y:S01]  /*42480*/  STL [R1+0x1a00], R28 ;  /* 0x001a001c01007387 */ /* 0x000fe20000100800 */
[-C--:B--2---:R-:W-:Y:S01]  /*42490*/  HMMA.16816.F32.BF16 R8, R8, R4.reuse, R12 ;  /* 0x000000040808723c */ /* 0x084fe2000004180c */
[----:B------:R-:W3:Y:S01]  /*424a0*/  LDL.LU.64 R14, [R1+0x1bb8] ;  /* 0x001bb800010e7983 */ /* 0x000ee20000300a00 */
[----:B------:R-:W3:Y:S02]  /*424b0*/  LDL.LU.64 R12, [R1+0x1bb0] ;  /* 0x001bb000010c7983 */ /* 0x000ee40000300a00 */
[----:B------:R-:W-:Y:S01]  /*424c0*/  IMAD.MOV.U32 R22, RZ, RZ, R7 ;  /* 0x000000ffff167224 */ /* 0x000fe200078e0007 */
[----:B------:R-:W-:Y:S01]  /*424d0*/  MOV R23, R6 ;  /* 0x0000000600177202 */ /* 0x000fe20000000f00 */
[----:B------:R-:W-:Y:S11]  /*424e0*/  IMAD.MOV.U32 R27, RZ, RZ, R0 ;  /* 0x000000ffff1b7224 */ /* 0x000ff600078e0000 */
[----:B------:R-:W-:Y:S06]  /*424f0*/  @!UPT UIADD3 URZ, URZ, URZ, URZ ;  /* 0x0000003f3f3ff290 */ /* 0x000fec000fffe03f */
[----:B------:R-:W-:Y:S01]  /*42500*/  STL.64 [R1+0x1a0], R8 ;  /* 0x0001a00801007387 */ /* 0x000fe20000100a00 */
[----:B------:R-:W-:Y:S02]  /*42510*/  IMAD.MOV.U32 R0, RZ, RZ, R11 ;  /* 0x000000ffff007224 */ /* 0x000fe400078e000b */
[----:B------:R0:W-:Y:S02]  /*42520*/  STL [R1+0x1a8], R10 ;  /* 0x0001a80a01007387 */ /* 0x0001e40000100800 */
[----:B0-----:R-:W2:Y:S01]  /*42530*/  LDL.LU.64 R10, [R1+0x1ba8] ;  /* 0x001ba800010a7983 */ /* 0x001ea20000300a00 */
[----:B------:R-:W2:Y:S02]  /*42540*/  LDL.LU.64 R8, [R1+0x1ba0] ;  /* 0x001ba00001087983 */ /* 0x000ea40000300a00 */
[----:B------:R-:W-:Y:S01]  /*42550*/  STL [R1+0x1980], R0 ;  /* 0x0019800001007387 */ /* 0x000fe20000100800 */
[-C--:B----4-:R-:W-:Y:S11]  /*42560*/  HMMA.16816.F32.BF16 R20, R20, R4.reuse, R24 ;  /* 0x000000041414723c */ /* 0x090ff60000041818 */
[----:B------:R-:W-:Y:S11]  /*42570*/  @!UPT UIADD3 URZ, URZ, URZ, URZ ;  /* 0x0000003f3f3ff290 */ /* 0x000ff6000fffe03f */
[----:B------:R-:W-:Y:S02]  /*42580*/  @!UPT UIADD3 URZ, URZ, URZ, URZ ;  /* 0x0000003f3f3ff290 */ /* 0x000fe4000fffe03f */
[----:B------:R-:W-:Y:S01]  /*42590*/  IMAD.MOV.U32 R7, RZ, RZ, R23 ;  /* 0x000000ffff077224 */ /* 0x000fe200078e0017 */
[----:B------:R-:W-:Y:S01]  /*425a0*/  MOV R6, R22 ;  /* 0x0000001600067202 */ /* 0x000fe20000000f00 */
[----:B------:R-:W-:Y:S03]  /*425b0*/  STL.64 [R1+0x190], R20 ;  /* 0x0001901401007387 */ /* 0x000fe60000100a00 */
[----:B------:R-:W-:Y:S01]  /*425c0*/  STL [R1+0x1988], R7 ;  /* 0x0019880701007387 */ /* 0x000fe20000100800 */
[----:B------:R-:W-:Y:S01]  /*425d0*/  STL [R1+0x1984], R6 ;  /* 0x0019840601007387 */ /* 0x000fe20000100800 */
[----:B---3--:R-:W-:Y:S11]  /*425e0*/  HMMA.16816.F32.BF16 R12, R12, R4, R16 ;  /* 0x000000040c0c723c */ /* 0x008ff60000041810 */
[----:B------:R-:W-:Y:S11]  /*425f0*/  @!UPT UIADD3 URZ, URZ, URZ, URZ ;  /* 0x0000003f3f3ff290 */ /* 0x000ff6000fffe03f */
[----:B------:R-:W-:Y:S01]  /*42600*/  @!UPT UIADD3 URZ, URZ, URZ, URZ ;  /* 0x0000003f3f3ff290 */ /* 0x000fe2000fffe03f */
[----:B------:R0:W-:Y:S01]  /*42610*/  STL.64 [R1+0x180], R12 ;  /* 0x0001800c01007387 */ /* 0x0001e20000100a00 */
[----:B------:R1:W-:Y:S03]  /*42620*/  STL [R1+0x188], R14 ;  /* 0x0001880e01007387 */ /* 0x0003e60000100800 */
[----:B0-----:R-:W3:Y:S01]  /*42630*/  LDL.LU R12, [R1] ;  /* 0x00000000010c7983 */ /* 0x001ee20000300800 */
[----:B------:R-:W3:Y:S02]  /*42640*/  LDL.LU R13, [R1+0x4] ;  /* 0x00000400010d7983 */ /* 0x000ee40000300800 */
[----:B------:R-:W-:Y:S01]  /*42650*/  IMAD.MOV.U32 R0, RZ, RZ, R15 ;  /* 0x000000ffff007224 */ /* 0x000fe200078e000f */
[----:B-1----:R-:W-:Y:S01]  /*42660*/  MOV R14, R2 ;  /* 0x00000002000e7202 */ /* 0x002fe20000000f00 */
[----:B------:R-:W-:Y:S01]  /*42670*/  IMAD.MOV.U32 R15, RZ, RZ, R3 ;  /* 0x000000ffff0f7224 */ /* 0x000fe200078e0003 */
[----:B------:R-:W4:Y:S01]  /*42680*/  LDL.LU R2, [R1+0x1b9c] ;  /* 0x001b9c0001027983 */ /* 0x000f220000300800 */
[----:B------:R-:W2:Y:S03]  /*42690*/  LDL.LU R3, [R1+0x1b98] ;  /* 0x001b980001037983 */ /* 0x000ea60000300800 */
[----:B------:R-:W-:Y:S04]  /*426a0*/  STL.64 [R1+0x1a68], R14 ;  /* 0x001a680e01007387 */ /* 0x000fe80000100a00 */
[----:B---3--:R0:W-:Y:S01]  /*426b0*/  STL.64 [R1+0x1a60], R12 ;  /* 0x001a600c01007387 */ /* 0x0081e20000100a00 */
[----:B------:R-:W3:Y:S02]  /*426c0*/  LDL.LU R20, [R1+0xf0] ;  /* 0x0000f00001147983 */ /* 0x000ee40000300800 */
[----:B------:R-:W3:Y:S02]  /*426d0*/  LDL.LU R21, [R1+0xf4] ;  /* 0x0000f40001157983 */ /* 0x000ee40000300800 */
[----:B------:R-:W3:Y:S01]  /*426e0*/  LDL.LU R22, [R1+0xf8] ;  /* 0x0000f80001167983 */ /* 0x000ee20000300800 */
[----:B------:R-:W3:Y:S01]  /*426f0*/  LDL.LU R23, [R1+0xfc] ;  /* 0x0000fc0001177983 */ /* 0x000ee20000300800 */
[----:B--2---:R-:W-:-:S02]  /*42700*/  IMAD.MOV.U32 R24, RZ, RZ, R8 ;  /* 0x000000ffff187224 */ /* 0x004fc400078e0008 */
[----:B------:R-:W-:Y:S02]  /*42710*/  IMAD.MOV.U32 R26, RZ, RZ, R10 ;  /* 0x000000ffff1a7224 */ /* 0x000fe400078e000a */
[----:B------:R-:W-:Y:S01]  /*42720*/  IMAD.MOV.U32 R27, RZ, RZ, R11 ;  /* 0x000000ffff1b7224 */ /* 0x000fe200078e000b */
[----:B------:R-:W-:Y:S01]  /*42730*/  MOV R25, R9 ;  /* 0x0000000900197202 */ /* 0x000fe20000000f00 */
[----:B---3--:R1:W-:Y:S01]  /*42740*/  STL.64 [R1+0x1a78], R22 ;  /* 0x001a781601007387 */ /* 0x0083e20000100a00 */
[----:B------:R2:W-:Y:S02]  /*42750*/  STL.64 [R1+0x1a70], R20 ;  /* 0x001a701401007387 */ /* 0x0005e40000100a00 */
[----:B------:R-:W3:Y:S02]  /*42760*/  LDL.LU R8, [R1+0x1b94] ;  /* 0x001b940001087983 */ /* 0x000ee40000300800 */
[----:B------:R-:W2:Y:S01]  /*42770*/  LDL.LU R9, [R1+0x1b90] ;  /* 0x001b900001097983 */ /* 0x000ea20000300800 */
[----:B------:R-:W2:Y:S01]  /*42780*/  LDL.LU R10, [R1+0x1b8c] ;  /* 0x001b8c00010a7983 */ /* 0x000ea20000300800 */
[----:B------:R-:W2:Y:S02]  /*42790*/  LDL.LU R11, [R1+0x1b88] ;  /* 0x001b8800010b7983 */ /* 0x000ea40000300800 */
[----:B------:R-:W-:Y:S02]  /*427a0*/  STL.64 [R1+0x1a88], R26 ;  /* 0x001a881a01007387 */ /* 0x000fe40000100a00 */
[----:B------:R2:W-:Y:S01]  /*427b0*/  STL.64 [R1+0x1a80], R24 ;  /* 0x001a801801007387 */ /* 0x0005e20000100a00 */
[----:B0-----:R-:W2:Y:S01]  /*427c0*/  LDL.LU R12, [R1+0x100] ;  /* 0x00010000010c7983 */ /* 0x001ea20000300800 */
[----:B------:R-:W2:Y:S02]  /*427d0*/  LDL.LU R13, [R1+0x104] ;  /* 0x00010400010d7983 */ /* 0x000ea40000300800 */
[----:B------:R-:W2:Y:S02]  /*427e0*/  LDL.LU R14, [R1+0x108] ;  /* 0x00010800010e7983 */ /* 0x000ea40000300800 */
[----:B------:R-:W2:Y:S01]  /*427f0*/  LDL.LU R15, [R1+0x10c] ;  /* 0x00010c00010f7983 */ /* 0x000ea20000300800 */
[----:B-1----:R-:W-:Y:S01]  /*42800*/  MOV R22, R3 ;  /* 0x0000000300167202 */ /* 0x002fe20000000f00 */
[----:B----4-:R-:W-:Y:S01]  /*42810*/  IMAD.MOV.U32 R23, RZ, RZ, R2 ;  /* 0x000000ffff177224 */ /* 0x010fe200078e0002 */
[----:B--2---:R-:W-:Y:S01]  /*42820*/  STL.64 [R1+0x1a98], R14 ;  /* 0x001a980e01007387 */ /* 0x004fe20000100a00 */
[----:B------:R-:W-:Y:S02]  /*42830*/  STL.64 [R1+0x1a90], R12 ;  /* 0x001a900c01007387 */ /* 0x000fe40000100a00 */
[----:B------:R-:W2:Y:S02]  /*42840*/  LDL.LU R20, [R1+0x20] ;  /* 0x0000200001147983 */ /* 0x000ea40000300800 */
[----:B------:R-:W2:Y:S01]  /*42850*/  LDL.LU R21, [R1+0x24] ;  /* 0x0000240001157983 */ /* 0x000ea20000300800 */
[----:B------:R-:W4:Y:S01]  /*42860*/  LDL.LU R3, [R1+0x1b84] ;  /* 0x001b840001037983 */ /* 0x000f220000300800 */
[----:B------:R-:W3:Y:S02]  /*42870*/  LDL.LU R2, [R1+0x1b80] ;  /* 0x001b800001027983 */ /* 0x000ee40000300800 */
[----:B------:R-:W-:Y:S01]  /*42880*/  STL.64 [R1+0x1aa8], R22 ;  /* 0x001aa81601007387 */ /* 0x000fe20000100a00 */
        /* <DEDUP_REMOVED lines=13> */
[----:B------:R-:W-:-:S02]  /*42960*/  IMAD.MOV.U32 R14, RZ, RZ, R9 ;  /* 0x000000ffff0e7224 */ /* 0x000fc400078e0009 */
[----:B---3--:R-:W-:Y:S01]  /*42970*/  IMAD.MOV.U32 R15, RZ, RZ, R8 ;  /* 0x000000ffff0f7224 */ /* 0x008fe200078e0008 */
[----:B--2---:R-:W-:Y:S01]  /*42980*/  STL.64 [R1+0x1ad8], R26 ;  /* 0x001ad81a01007387 */ /* 0x004fe20000100a00 */
[----:B------:R0:W-:Y:S02]  /*42990*/  STL.64 [R1+0x1ad0], R24 ;  /* 0x001ad01801007387 */ /* 0x0001e40000100a00 */
[----:B------:R-:W2:Y:S02]  /*429a0*/  LDL.LU R11, [R1+0x1b7c] ;  /* 0x001b7c00010b7983 */ /* 0x000ea40000300800 */
[----:B------:R-:W3:Y:S01]  /*429b0*/  LDL.LU R10, [R1+0x1b78] ;  /* 0x001b7800010a7983 */ /* 0x000ee20000300800 */
[----:B------:R-:W3:Y:S01]  /*429c0*/  LDL.LU R9, [R1+0x1b74] ;  /* 0x001b740001097983 */ /* 0x000ee20000300800 */
[----:B------:R-:W3:Y:S03]  /*429d0*/  LDL.LU R8, [R1+0x1b70] ;  /* 0x001b700001087983 */ /* 0x000ee60000300800 */
[----:B0-----:R-:W3:Y:S01]  /*429e0*/  LDL.LU R24, [R1+0x50] ;  /* 0x0000500001187983 */ /* 0x001ee20000300800 */
[----:B------:R-:W3:Y:S01]  /*429f0*/  LDL.LU R25, [R1+0x54] ;  /* 0x0000540001197983 */ /* 0x000ee20000300800 */
[----:B------:R-:W-:Y:S01]  /*42a00*/  MOV R26, R2 ;  /* 0x00000002001a7202 */ /* 0x000fe20000000f00 */
[----:B----4-:R-:W-:Y:S01]  /*42a10*/  IMAD.MOV.U32 R27, RZ, RZ, R3 ;  /* 0x000000ffff1b7224 */ /* 0x010fe200078e0003 */
[----:B------:R-:W4:Y:S01]  /*42a20*/  LDL.LU R2, [R1+0x1b6c] ;  /* 0x001b6c0001027983 */ /* 0x000f220000300800 */
[----:B------:R-:W4:Y:S03]  /*42a30*/  LDL.LU R3, [R1+0x1b68] ;  /* 0x001b680001037983 */ /* 0x000f260000300800 */
[----:B------:R2:W-:Y:S02]  /*42a40*/  STL.64 [R1+0x1af8], R26 ;  /* 0x001af81a01007387 */ /* 0x0005e40000100a00 */
[----:B--2---:R-:W-:-:S02]  /*42a50*/  IMAD.MOV.U32 R27, RZ, RZ, R11 ;  /* 0x000000ffff1b7224 */ /* 0x004fc400078e000b */
[----:B---3--:R-:W-:Y:S01]  /*42a60*/  IMAD.MOV.U32 R26, RZ, RZ, R10 ;  /* 0x000000ffff1a7224 */ /* 0x008fe200078e000a */
[----:B------:R0:W-:Y:S02]  /*42a70*/  STL.64 [R1+0x1af0], R24 ;  /* 0x001af01801007387 */ /* 0x0001e40000100a00 */
[----:B0-----:R-:W-:Y:S01]  /*42a80*/  IMAD.MOV.U32 R24, RZ, RZ, R8 ;  /* 0x000000ffff187224 */ /* 0x001fe200078e0008 */
[----:B------:R-:W-:Y:S01]  /*42a90*/  MOV R25, R9 ;  /* 0x0000000900197202 */ /* 0x000fe20000000f00 */
[----:B------:R-:W2:Y:S01]  /*42aa0*/  LDL.LU R8, [R1+0x1b64] ;  /* 0x001b640001087983 */ /* 0x000ea20000300800 */
[----:B------:R-:W3:Y:S02]  /*42ab0*/  LDL.LU R9, [R1+0x1b60] ;  /* 0x001b600001097983 */ /* 0x000ee40000300800 */
[----:B------:R-:W2:Y:S02]  /*42ac0*/  LDL.LU R10, [R1+0x1b5c] ;  /* 0x001b5c00010a7983 */ /* 0x000ea40000300800 */
[----:B------:R-:W2:Y:S01]  /*42ad0*/  LDL.LU R11, [R1+0x1b58] ;  /* 0x001b5800010b7983 */ /* 0x000ea20000300800 */
[----:B------:R-:W-:Y:S01]  /*42ae0*/  STL.64 [R1+0x1b18], R26 ;  /* 0x001b181a01007387 */ /* 0x000fe20000100a00 */
[----:B------:R-:W-:Y:S02]  /*42af0*/  STL.64 [R1+0x1b10], R24 ;  /* 0x001b101801007387 */ /* 0x000fe40000100a00 */
[----:B------:R-:W-:Y:S02]  /*42b00*/  STL.64 [R1+0x1ac8], R14 ;  /* 0x001ac80e01007387 */ /* 0x000fe40000100a00 */
[----:B------:R0:W-:Y:S02]  /*42b10*/  STL.64 [R1+0x1ac0], R12 ;  /* 0x001ac00c01007387 */ /* 0x0001e40000100a00 */
[----:B0-----:R-:W2:Y:S01]  /*42b20*/  LDL.LU R12, [R1+0x130] ;  /* 0x00013000010c7983 */ /* 0x001ea20000300800 */
[----:B------:R-:W2:Y:S02]  /*42b30*/  LDL.LU R13, [R1+0x134] ;  /* 0x00013400010d7983 */ /* 0x000ea40000300800 */
[----:B------:R-:W2:Y:S02]  /*42b40*/  LDL.LU R14, [R1+0x138] ;  /* 0x00013800010e7983 */ /* 0x000ea40000300800 */
[----:B------:R-:W2:Y:S01]  /*42b50*/  LDL.LU R15, [R1+0x13c] ;  /* 0x00013c00010f7983 */ /* 0x000ea20000300800 */
[----:B------:R-:W2:Y:S01]  /*42b60*/  LDL.LU R24, [R1+0x70] ;  /* 0x0000700001187983 */ /* 0x000ea20000300800 */
[----:B------:R-:W2:Y:S01]  /*42b70*/  LDL.LU R25, [R1+0x74] ;  /* 0x0000740001197983 */ /* 0x000ea20000300800 */
[----:B----4-:R-:W-:Y:S01]  /*42b80*/  MOV R26, R3 ;  /* 0x00000003001a7202 */ /* 0x010fe20000000f00 */
[----:B------:R-:W-:Y:S01]  /*42b90*/  IMAD.MOV.U32 R27, RZ, RZ, R2 ;  /* 0x000000ffff1b7224 */ /* 0x000fe200078e0002 */
[----:B------:R-:W4:Y:S01]  /*42ba0*/  LDL.LU R3, [R1+0x1b54] ;  /* 0x001b540001037983 */ /* 0x000f220000300800 */
[----:B------:R-:W3:Y:S03]  /*42bb0*/  LDL.LU R2, [R1+0x1b50] ;  /* 0x001b500001027983 */ /* 0x000ee60000300800 */
[----:B------:R-:W-:Y:S04]  /*42bc0*/  STL.64 [R1+0x1b38], R26 ;  /* 0x001b381a01007387 */ /* 0x000fe80000100a00 */
[----:B--2---:R-:W-:Y:S01]  /*42bd0*/  STL.64 [R1+0x1b30], R24 ;  /* 0x001b301801007387 */ /* 0x004fe20000100a00 */
[----:B------:R-:W-:Y:S02]  /*42be0*/  STL.64 [R1+0x1ae8], R14 ;  /* 0x001ae80e01007387 */ /* 0x000fe40000100a00 */
[----:B------:R0:W-:Y:S02]  /*42bf0*/  STL.64 [R1+0x1ae0], R12 ;  /* 0x001ae00c01007387 */ /* 0x0001e40000100a00 */
        /* <DEDUP_REMOVED lines=38> */
[----:B------:R-:W-:Y:S01]  /*42e60*/  STL [R1+0x198c], R0 ;  /* 0x00198c0001007387 */ /* 0x000fe20000100800 */
[-C--:B--2---:R-:W-:Y:S03]  /*42e70*/  HMMA.16816.F32.BF16 R24, R24, R4.reuse, R12 ;  /* 0x000000041818723c */ /* 0x084fe6000004180c */
[----:B------:R-:W2:Y:S01]  /*42e80*/  LDL.LU.64 R14, [R1+0x1b48] ;  /* 0x001b4800010e7983 */ /* 0x000ea20000300a00 */
[----:B------:R-:W2:Y:S11]  /*42e90*/  LDL.LU.64 R12, [R1+0x1b40] ;  /* 0x001b4000010c7983 */ /* 0x000eb60000300a00 */
[----:B------:R-:W-:Y:S08]  /*42ea0*/  @!UPT UIADD3 URZ, URZ, URZ, URZ ;  /* 0x0000003f3f3ff290 */ /* 0x000ff0000fffe03f */
        /* <DEDUP_REMOVED lines=39> */
[----:B------:R-:W3:Y:S01]  /*43120*/  LDL.LU.64 R14, [R1+0x1ac8] ;  /* 0x001ac800010e7983 */ /* 0x000ee20000300a00 */
[----:B------:R-:W3:Y:S11]  /*43130*/  LDL.LU.64 R12, [R1+0x1ac0] ;  /* 0x001ac000010c7983 */ /* 0x000ef60000300a00 */
[----:B------:R-:W-:Y:S11]  /*43140*/  @!UPT UIADD3 URZ, URZ, URZ, URZ ;  /* 0x0000003f3f3ff290 */ /* 0x000ff6000fffe03f */
[----:B------:R-:W-:Y:S01]  /*43150*/  IMAD.MOV.U32 R6, RZ, RZ, R27 ;  /* 0x000000ffff067224 */ /* 0x000fe200078e001b */
[----:B------:R-:W-:Y:S01]  /*43160*/  MOV R7, R26 ;  /* 0x0000001a00077202 */ /* 0x000fe20000000f00 */
[----:B------:R0:W-:Y:S01]  /*43170*/  STL.64 [R1+0x130], R24 ;  /* 0x0001301801007387 */ /* 0x0001e20000100a00 */
[----:B------:R-:W2:Y:S03]  /*43180*/  LDL.LU.64 R26, [R1+0x1ab8] ;  /* 0x001ab800011a7983 */ /* 0x000ea60000300a00 */
[----:B0-----:R-:W2:Y:S01]  /*43190*/  LDL.LU.64 R24, [R1+0x1ab0] ;  /* 0x001ab00001187983 */ /* 0x001ea20000300a00 */
[----:B------:R-:W-:Y:S02]  /*431a0*/  STL [R1+0x19ac], R6 ;  /* 0x0019ac0601007387 */ /* 0x000fe40000100800 */
[----:B------:R-:W-:Y:S01]  /*431b0*/  STL [R1+0x19a8], R7 ;  /* 0x0019a80701007387 */ /* 0x000fe20000100800 */
[-C--:B---3--:R-:W-:Y:S01]  /*431c0*/  HMMA.16816.F32.BF16 R12, R12, R4.reuse, R20 ;  /* 0x000000040c0c723c */ /* 0x088fe20000041814 */
[----:B------:R-:W2:Y:S01]  /*431d0*/  LDL.LU.64 R22, [R1+0x1aa8] ;  /* 0x001aa80001167983 */ /* 0x000ea20000300a00 */
[----:B------:R-:W2:Y:S11]  /*431e0*/  LDL.LU.64 R20, [R1+0x1aa0] ;  /* 0x001aa00001147983 */ /* 0x000eb60000300a00 */
[----:B------:R-:W-:Y:S10]  /*431f0*/  @!UPT UIADD3 URZ, URZ, URZ, URZ ;  /* 0x0000003f3f3ff290 */ /* 0x000ff4000fffe03f */
[----:B------:R-:W-:Y:S01]  /*43200*/  STL.64 [R1+0x120], R12 ;  /* 0x0001200c01007387 */ /* 0x000fe20000100a00 */
[----:B------:R0:W-:Y:S03]  /*43210*/  STL.64 [R1+0x128], R14 ;  /* 0x0001280e01007387 */ /* 0x0001e60000100a00 */
[----:B0-----:R-:W3:Y:S01]  /*43220*/  LDL.LU.64 R14, [R1+0x1a98] ;  /* 0x001a9800010e7983 */ /* 0x001ee20000300a00 */
[----:B------:R-:W3:Y:S01]  /*43230*/  LDL.LU.64 R12, [R1+0x1a90] ;  /* 0x001a9000010c7983 */ /* 0x000ee20000300a00 */
[-C--:B--2---:R-:W-:Y:S02]  /*43240*/  HMMA.16816.F32.BF16 R20, R20, R4.reuse, R24 ;  /* 0x000000041414723c */ /* 0x084fe40000041818 */
[----:B------:R-:W3:Y:S01]  /*43250*/  LDL.LU.64 R26, [R1+0x1a88] ;  /* 0x001a8800011a7983 */ /* 0x000ee20000300a00 */
[----:B------:R-:W3:Y:S11]  /*43260*/  LDL.LU.64 R24, [R1+0x1a80] ;  /* 0x001a800001187983 */ /* 0x000ef60000300a00 */
[----:B------:R-:W-:Y:S09]  /*43270*/  @!UPT UIADD3 URZ, URZ, URZ, URZ ;  /* 0x0000003f3f3ff290 */ /* 0x000ff2000fffe03f */
[----:B------:R-:W-:Y:S01]  /*43280*/  STL.64 [R1+0x110], R20 ;  /* 0x0001101401007387 */ /* 0x000fe20000100a00 */
[----:B------:R0:W-:Y:S03]  /*43290*/  STL.64 [R1+0x118], R22 ;  /* 0x0001181601007387 */ /* 0x0001e60000100a00 */
[----:B0-----:R-:W2:Y:S01]  /*432a0*/  LDL.LU.64 R22, [R1+0x1a78] ;  /* 0x001a780001167983 */ /* 0x001ea20000300a00 */
[----:B------:R-:W2:Y:S01]  /*432b0*/  LDL.LU.64 R20, [R1+0x1a70] ;  /* 0x001a700001147983 */ /* 0x000ea20000300a00 */
[-C--:B---3--:R-:W-:Y:S02]  /*432c0*/  HMMA.16816.F32.BF16 R24, R24, R4.reuse, R12 ;  /* 0x000000041818723c */ /* 0x088fe4000004180c */
[----:B------:R-:W2:Y:S01]  /*432d0*/  LDL.LU.64 R14, [R1+0x1a68] ;  /* 0x001a6800010e7983 */ /* 0x000ea20000300a00 */
[----:B------:R-:W2:Y:S11]  /*432e0*/  LDL.LU.64 R12, [R1+0x1a60] ;  /* 0x001a6000010c7983 */ /* 0x000eb60000300a00 */
[----:B------:R-:W-:Y:S09]  /*432f0*/  @!UPT UIADD3 URZ, URZ, URZ, URZ ;  /* 0x0000003f3f3ff290 */ /* 0x000ff2000fffe03f */
[----:B------:R-:W-:Y:S01]  /*43300*/  STL.64 [R1+0x100], R24 ;  /* 0x0001001801007387 */ /* 0x000fe20000100a00 */
[----:B------:R0:W-:Y:S03]  /*43310*/  STL.64 [R1+0x108], R26 ;  /* 0x0001081a01007387 */ /* 0x0001e60000100a00 */
[----:B0-----:R-:W3:Y:S01]  /*43320*/  LDL.LU.64 R26, [R1+0x1a58] ;  /* 0x001a5800011a7983 */ /* 0x001ee20000300a00 */
[----:B------:R-:W3:Y:S01]  /*43330*/  LDL.LU.64 R24, [R1+0x1a50] ;  /* 0x001a500001187983 */ /* 0x000ee20000300a00 */
[-C--:B--2---:R-:W-:Y:S02]  /*43340*/  HMMA.16816.F32.BF16 R12, R12, R4.reuse, R20 ;  /* 0x000000040c0c723c */ /* 0x084fe40000041814 */
[----:B------:R-:W2:Y:S01]  /*43350*/  LDL.LU.64 R22, [R1+0x1a48] ;  /* 0x001a480001167983 */ /* 0x000ea20000300a00 */
[----:B------:R-:W2:Y:S11]  /*43360*/  LDL.LU.64 R20, [R1+0x1a40] ;  /* 0x001a400001147983 */ /* 0x000eb60000300a00 */
[----:B------:R-:W-:Y:S09]  /*43370*/  @!UPT UIADD3 URZ, URZ, URZ, URZ ;  /* 0x0000003f3f3ff290 */ /* 0x000ff2000fffe03f */
[----:B------:R-:W-:Y:S01]  /*43380*/  STL.64 [R1+0xf0], R12 ;  /* 0x0000f00c01007387 */ /* 0x000fe20000100a00 */
[----:B------:R0:W-:Y:S03]  /*43390*/  STL.64 [R1+0xf8], R14 ;  /* 0x0000f80e01007387 */ /* 0x0001e60000100a00 */
[----:B0-----:R-:W2:Y:S01]  /*433a0*/  LDL.LU.64 R14, [R1+0x1a38] ;  /* 0x001a3800010e7983 */ /* 0x001ea20000300a00 */
[----:B------:R-:W2:Y:S02]  /*433b0*/  LDL.LU.64 R12, [R1+0x1a30] ;  /* 0x001a3000010c7983 */ /* 0x000ea40000300a00 */
[-C--:B--2---:R-:W-:Y:S11]  /*433c0*/  HMMA.16816.F32.BF16 R16, R12, R4.reuse, R16 ;  /* 0x000000040c10723c */ /* 0x084ff60000041810 */
[----:B------:R-:W-:Y:S11]  /*433d0*/  @!UPT UIADD3 URZ, URZ, URZ, URZ ;  /* 0x0000003f3f3ff290 */ /* 0x000ff6000fffe03f */
[----:B------:R-:W-:Y:S02]  /*433e0*/  @!UPT UIADD3 URZ, URZ, URZ, URZ ;  /* 0x0000003f3f3ff290 */ /* 0x000fe4000fffe03f */
[----:B------:R-:W-:Y:S02]  /*433f0*/  IMAD.MOV.U32 R12, RZ, RZ, R18 ;  /* 0x000000ffff0c7224 */ /* 0x000fe400078e0012 */
[----:B------:R-:W-:Y:S02]  /*43400*/  IMAD.MOV.U32 R6, RZ, RZ, R19 ;  /* 0x000000ffff067224 */ /* 0x000fe400078e0013 */
[----:B------:R-:W-:Y:S01]  /*43410*/  IMAD.MOV.U32 R15, RZ, RZ, R16 ;  /* 0x000000ffff0f7224 */ /* 0x000fe200078e0010 */
[----:B------:R-:W-:Y:S01]  /*43420*/  MOV R13, R17 ;  /* 0x00000011000d7202 */ /* 0x000fe20000000f00 */
[----:B------:R-:W2:Y:S01]  /*43430*/  LDL.LU.64 R18, [R1+0x1a28] ;  /* 0x001a280001127983 */ /* 0x000ea20000300a00 */
[----:B------:R-:W2:Y:S02]  /*43440*/  LDL.LU.64 R16, [R1+0x1a20] ;  /* 0x001a200001107983 */ /* 0x000ea40000300a00 */
[----:B--2---:R-:W-:Y:S01]  /*43450*/  HMMA.16816.F32.BF16 R16, R16, R4, R8 ;  /* 0x000000041010723c */ /* 0x004fe20000041808 */
[----:B------:R-:W3:Y:S01]  /*43460*/  LDL.LU.64 R10, [R1+0x1a18] ;  /* 0x001a1800010a7983 */ /* 0x000ee20000300a00 */
[----:B------:R-:W3:Y:S11]  /*43470*/  LDL.LU.64 R8, [R1+0x1a10] ;  /* 0x001a100001087983 */ /* 0x000ef60000300a00 */
[----:B------:R-:W-:Y:S10]  /*43480*/  @!UPT UIADD3 URZ, URZ, URZ, URZ ;  /* 0x0000003f3f3ff290 */ /* 0x000ff4000fffe03f */
[----:B------:R0:W-:Y:S01]  /*43490*/  STL.64 [R1+0xd0], R16 ;  /* 0x0000d01001007387 */ /* 0x0001e20000100a00 */
[----:B------:R1:W-:Y:S03]  /*434a0*/  STL.64 [R1+0xd8], R18 ;  /* 0x0000d81201007387 */ /* 0x0003e60000100a00 */
[----:B0-----:R-:W2:Y:S01]  /*434b0*/  LDL.LU R16, [R1+0xc0] ;  /* 0x0000c00001107983 */ /* 0x001ea20000300800 */
[----:B-1----:R-:W2:Y:S01]  /*434c0*/  LDL.LU R18, [R1+0xc8] ;  /* 0x0000c80001127983 */ /* 0x002ea20000300800 */
[----:B------:R-:W-:Y:S02]  /*434d0*/  MOV R17, R2 ;  /* 0x0000000200117202 */ /* 0x000fe40000000f00 */
[----:B------:R-:W0:Y:S01]  /*434e0*/  S2R R2, SR_TID.X ;  /* 0x0000000000027919 */ /* 0x000e220000002100 */
[----:B----4-:R-:W-:-:S03]  /*434f0*/  IMAD.MOV.U32 R19, RZ, RZ, R3 ;  /* 0x000000ffff137224 */ /* 0x010fc600078e0003 */
[----:B------:R-:W1:Y:S01]  /*43500*/  S2R R7, SR_TID.X ;  /* 0x0000000000077919 */ /* 0x000e620000002100 */
[----:B0-----:R-:W-:Y:S02]  /*43510*/  LOP3.LUT R28, R2, 0x7, RZ, 0xc0, !PT ;  /* 0x00000007021c7812 */ /* 0x001fe400078ec0ff */
[C---:B-1----:R-:W-:Y:S01]  /*43520*/  LOP3.LUT R0, R7.reuse, 0x10, RZ, 0xc0, !PT ;  /* 0x0000001007007812 */ /* 0x042fe200078ec0ff */
[----:B------:R-:W-:Y:S02]  /*43530*/  IMAD.SHL.U32 R7, R7, 0x2, RZ ;  /* 0x0000000207077824 */ /* 0x000fe400078e00ff */
[----:B------:R-:W-:Y:S02]  /*43540*/  IMAD R28, R28, 0x210, RZ ;  /* 0x000002101c1c7824 */ /* 0x000fe400078e02ff */
[----:B------:R-:W-:-:S03]  /*43550*/  IMAD.SHL.U32 R0, R0, 0x100, RZ ;  /* 0x0000010000007824 */ /* 0x000fc600078e00ff */
[----:B------:R-:W-:-:S04]  /*43560*/  LOP3.LUT R28, R28, 0x10, R7, 0x78, !PT ;  /* 0x000000101c1c7812 */ /* 0x000fc800078e7807 */
[----:B------:R-:W-:Y:S01]  /*43570*/  LOP3.LUT R28, R28, R0, RZ, 0xfc, !PT ;  /* 0x000000001c1c7212 */ /* 0x000fe200078efcff */
[----:B------:R-:W0:Y:S01]  /*43580*/  S2R R14, SR_TID.X ;  /* 0x00000000000e7919 */ /* 0x000e220000002100 */
[-C--:B---3--:R-:W-:Y:S08]  /*43590*/  HMMA.16816.F32.BF16 R8, R24, R4.reuse, R8 ;  /* 0x000000041808723c */ /* 0x088ff00000041808 */
[----:B--2---:R-:W-:Y:S01]  /*435a0*/  HMMA.16816.F32.BF16 R16, R20, R4, R16 ;  /* 0x000000041410723c */ /* 0x004fe20000041810 */
[----:B------:R-:W1:Y:S11]  /*435b0*/  LDSM.16.MT88.4 R20, [R28+0x3a000] ;  /* 0x03a000001c14783b */ /* 0x000e760000004200 */
[----:B------:R-:W-:Y:S11]  /*435c0*/  @!UPT UIADD3 URZ, URZ, URZ, URZ ;  /* 0x0000003f3f3ff290 */ /* 0x000ff6000fffe03f */
[----:B------:R-:W-:Y:S01]  /*435d0*/  @!UPT UIADD3 URZ, URZ, URZ, URZ ;  /* 0x0000003f3f3ff290 */ /* 0x000fe2000fffe03f */
[----:B------:R-:W-:Y:S01]  /*435e0*/  MOV R2, R19 ;  /* 0x0000001300027202 */ /* 0x000fe20000000f00 */
[----:B------:R-:W-:Y:S01]  /*435f0*/  IMAD.MOV.U32 R3, RZ, RZ, R18 ;  /* 0x000000ffff037224 */ /* 0x000fe200078e0012 */
[----:B------:R1:W-:Y:S03]  /*43600*/  STL.64 [R1+0xc0], R16 ;  /* 0x0000c01001007387 */ /* 0x0003e60000100a00 */
[----:B------:R-:W-:Y:S01]  /*43610*/  STL [R1+0x19b4], R2 ;  /* 0x0019b40201007387 */ /* 0x000fe20000100800 */
[----:B------:R-:W-:Y:S01]  /*43620*/  STL [R1+0x19b0], R3 ;  /* 0x0019b00301007387 */ /* 0x000fe20000100800 */
[----:B------:R-:W-:Y:S02]  /*43630*/  STL.64 [R1+0x17f0], R10 ;  /* 0x0017f00a01007387 */ /* 0x000fe40000100a00 */
[----:B------:R-:W-:Y:S02]  /*43640*/  STL.64 [R1+0x17e8], R8 ;  /* 0x0017e80801007387 */ /* 0x000fe40000100a00 */
[----:B------:R-:W2:Y:S01]  /*43650*/  LDSM.16.MT88.4 R8, [R28+0x3a080] ;  /* 0x03a080001c08783b */ /* 0x000ea20000004200 */
[----:B-1----:R-:W-:Y:S01]  /*43660*/  MOV R17, R20 ;  /* 0x0000001400117202 */ /* 0x002fe20000000f00 */
[----:B------:R-:W-:-:S02]  /*43670*/  IMAD.MOV.U32 R16, RZ, RZ, R21 ;  /* 0x000000ffff107224 */ /* 0x000fc400078e0015 */
[----:B--2---:R-:W-:Y:S02]  /*43680*/  IMAD.MOV.U32 R21, RZ, RZ, R8 ;  /* 0x000000ffff157224 */ /* 0x004fe400078e0008 */
[----:B------:R-:W-:Y:S01]  /*43690*/  IMAD.MOV.U32 R20, RZ, RZ, R9 ;  /* 0x000000ffff147224 */ /* 0x000fe200078e0009 */
[----:B------:R-:W-:Y:S01]  /*436a0*/  MOV R19, R10 ;  /* 0x0000000a00137202 */ /* 0x000fe20000000f00 */
[----:B------:R-:W-:Y:S02]  /*436b0*/  IMAD.MOV.U32 R18, RZ, RZ, R11 ;  /* 0x000000ffff127224 */ /* 0x000fe400078e000b */
[----:B------:R-:W1:Y:S01]  /*436c0*/  LDSM.16.MT88.4 R8, [R28+0x3a100] ;  /* 0x03a100001c08783b */ /* 0x000e620000004200 */
[----:B------:R-:W-:Y:S01]  /*436d0*/  IMAD.MOV.U32 R5, RZ, RZ, R22 ;  /* 0x000000ffff057224 */ /* 0x000fe200078e0016 */
[----:B------:R-:W-:Y:S01]  /*436e0*/  MOV R4, R23 ;  /* 0x0000001700047202 */ /* 0x000fe20000000f00 */
[----:B-1----:R-:W-:Y:S01]  /*436f0*/  IMAD.MOV.U32 R25, RZ, RZ, R8 ;  /* 0x000000ffff197224 */ /* 0x002fe200078e0008 */
[----:B------:R-:W-:Y:S01]  /*43700*/  MOV R24, R9 ;  /* 0x0000000900187202 */ /* 0x000fe20000000f00 */
[----:B------:R-:W-:-:S02]  /*43710*/  IMAD.MOV.U32 R23, RZ, RZ, R10 ;  /* 0x000000ffff177224 */ /* 0x000fc400078e000a */
[----:B------:R-:W-:Y:S02]  /*43720*/  IMAD.MOV.U32 R22, RZ, RZ, R11 ;  /* 0x000000ffff167224 */ /* 0x000fe400078e000b */
[----:B------:R1:W2:Y:S04]  /*43730*/  LDSM.16.MT88.4 R8, [R28+0x3a180] ;  /* 0x03a180001c08783b */ /* 0x0002a80000004200 */
[----:B-1----:R-:W1:Y:S04]  /*43740*/  S2R R28, SR_TID.X ;  /* 0x00000000001c7919 */ /* 0x002e680000002100 */
[----:B------:R-:W-:Y:S01]  /*43750*/  STL [R1+0x19c4], R4 ;  /* 0x0019c40401007387 */ /* 0x000fe20000100800 */
[----:B------:R-:W-:Y:S02]  /*43760*/  STL [R1+0x19c0], R5 ;  /* 0x0019c00501007387 */ /* 0x000fe40000100800 */
[----:B------:R-:W-:Y:S02]  /*43770*/  STL [R1+0x19bc], R16 ;  /* 0x0019bc1001007387 */ /* 0x000fe40000100800 */
[----:B------:R-:W-:Y:S01]  /*43780*/  STL [R1+0x19b8], R17 ;  /* 0x0019b81101007387 */ /* 0x000fe20000100800 */
[----:B------:R-:W-:Y:S01]  /*43790*/  STL [R1+0x19d4], R18 ;  /* 0x0019d41201007387 */ /* 0x000fe20000100800 */
[----:B------:R-:W-:Y:S02]  /*437a0*/  STL [R1+0x19d0], R19 ;  /* 0x0019d01301007387 */ /* 0x000fe40000100800 */
[----:B------:R-:W-:Y:S02]  /*437b0*/  STL [R1+0x19cc], R20 ;  /* 0x0019cc1401007387 */ /* 0x000fe40000100800 */
[----:B------:R-:W-:Y:S01]  /*437c0*/  STL [R1+0x19c8], R21 ;  /* 0x0019c81501007387 */ /* 0x000fe20000100800 */
[----:B------:R-:W-:Y:S01]  /*437d0*/  STL [R1+0x19e4], R22 ;  /* 0x0019e41601007387 */ /* 0x000fe20000100800 */
[----:B-1----:R-:W-:-:S05]  /*437e0*/  LOP3.LUT R28, R28, 0x7, RZ, 0xc0, !PT ;  /* 0x000000071c1c7812 */ /* 0x002fca00078ec0ff */
[----:B------:R-:W-:Y:S01]  /*437f0*/  IMAD R28, R28, 0x210, RZ ;  /* 0x000002101c1c7824 */ /* 0x000fe200078e02ff */
[----:B--2---:R-:W-:Y:S01]  /*43800*/  MOV R7, R8 ;  /* 0x0000000800077202 */ /* 0x004fe20000000f00 */
[----:B------:R-:W-:Y:S01]  /*43810*/  IMAD.MOV.U32 R8, RZ, RZ, R15 ;  /* 0x000000ffff087224 */ /* 0x000fe200078e000f */
[C---:B0-----:R-:W-:Y:S01]  /*43820*/  LOP3.LUT R15, R14.reuse, 0x10, RZ, 0xc0, !PT ;  /* 0x000000100e0f7812 */ /* 0x041fe200078ec0ff */
[----:B------:R-:W-:-:S03]  /*43830*/  IMAD.SHL.U32 R14, R14, 0x2, RZ ;  /* 0x000000020e0e7824 */ /* 0x000fc600078e00ff */
[----:B------:R-:W-:Y:S02]  /*43840*/  SHF.L.U32 R15, R15, 0x8, RZ ;  /* 0x000000080f0f7819 */ /* 0x000fe400000006ff */
[----:B------:R-:W-:Y:S02]  /*43850*/  LOP3.LUT R28, R28, 0x10, R14, 0x78, !PT ;  /* 0x000000101c1c7812 */ /* 0x000fe400078e780e */
[----:B------:R-:W-:Y:S01]  /*43860*/  MOV R26, R11 ;  /* 0x0000000b001a7202 */ /* 0x000fe20000000f00 */
[----:B------:R-:W-:Y:S01]  /*43870*/  IMAD.MOV.U32 R27, RZ, RZ, R10 ;  /* 0x000000ffff1b7224 */ /* 0x000fe200078e000a */
[----:B------:R-:W-:Y:S01]  /*43880*/  STL [R1+0x19e0], R23 ;  /* 0x0019e01701007387 */ /* 0x000fe20000100800 */
[----:B------:R-:W-:Y:S01]  /*43890*/  LOP3.LUT R28, R28, R15, RZ, 0xfc, !PT ;  /* 0x0000000f1c1c7212 */ /* 0x000fe200078efcff */
[----:B------:R-:W-:Y:S02]  /*438a0*/  IMAD.MOV.U32 R0, RZ, RZ, R9 ;  /* 0x000000ffff007224 */ /* 0x000fe400078e0009 */
[----:B------:R-:W-:Y:S01]  /*438b0*/  STL [R1+0x19dc], R24 ;  /* 0x0019dc1801007387 */ /* 0x000fe20000100800 */
[----:B------:R-:W-:Y:S01]  /*438c0*/  STL [R1+0x19d8], R25 ;  /* 0x0019d81901007387 */ /* 0x000fe20000100800 */
[----:B------:R-:W-:Y:S01]  /*438d0*/  IMAD.MOV.U32 R10, RZ, RZ, R12 ;  /* 0x000000ffff0a7224 */ /* 0x000fe200078e000c */
[----:B------:R-:W-:Y:S01]  /*438e0*/  MOV R11, R6 ;  /* 0x00000006000b7202 */ /* 0x000fe20000000f00 */
[----:B------:R-:W-:Y:S02]  /*438f0*/  STL [R1+0x19f4], R26 ;  /* 0x0019f41a01007387 */ /* 0x000fe40000100800 */
[----:B------:R-:W-:Y:S01]  /*43900*/  IMAD.MOV.U32 R9, RZ, RZ, R13 ;  /* 0x000000ffff097224 */ /* 0x000fe200078e000d */
[----:B------:R-:W-:Y:S01]  /*43910*/  LOP3.LUT R28, R28, 0x20, RZ, 0x3c, !PT ;  /* 0x000000201c1c7812 */ /* 0x000fe200078e3cff */
[----:B------:R-:W-:Y:S01]  /*43920*/  STL [R1+0x19f0], R27 ;  /* 0x0019f01b01007387 */ /* 0x000fe20000100800 */
[----:B------:R-:W-:Y:S02]  /*43930*/  STL [R1+0x19ec], R0 ;  /* 0x0019ec0001007387 */ /* 0x000fe40000100800 */
[----:B------:R-:W-:Y:S02]  /*43940*/  STL [R1+0x19e8], R7 ;  /* 0x0019e80701007387 */ /* 0x000fe40000100800 */
[----:B------:R-:W-:Y:S01]  /*43950*/  STL.64 [R1+0x1800], R10 ;  /* 0x0018000a01007387 */ /* 0x000fe20000100a00 */
[----:B------:R-:W-:Y:S04]  /*43960*/  STL.64 [R1+0x17f8], R8 ;  /* 0x0017f80801007387 */ /* 0x000fe80000100a00 */
[----:B------:R-:W0:Y:S01]  /*43970*/  LDSM.16.MT88.4 R4, [R28+0x3a000] ;  /* 0x03a000001c04783b */ /* 0x000e220000004200 */
[----:B------:R-:W1:Y:S04]  /*43980*/  LDSM.16.MT88.4 R8, [R28+0x3a080] ;  /* 0x03a080001c08783b */ /* 0x000e680000004200 */
[----:B0-----:R-:W-:-:S02]  /*43990*/  IMAD.MOV.U32 R17, RZ, RZ, R4 ;  /* 0x000000ffff117224 */ /* 0x001fc400078e0004 */
[----:B------:R-:W-:Y:S02]  /*439a0*/  IMAD.MOV.U32 R2, RZ, RZ, R5 ;  /* 0x000000ffff027224 */ /* 0x000fe400078e0005 */
[----:B-1----:R-:W-:Y:S01]  /*439b0*/  IMAD.MOV.U32 R21, RZ, RZ, R8 ;  /* 0x000000ffff157224 */ /* 0x002fe200078e0008 */
[----:B------:R-:W-:Y:S01]  /*439c0*/  MOV R4, R9 ;  /* 0x0000000900047202 */ /* 0x000fe20000000f00 */
[----:B------:R-:W-:Y:S02]  /*439d0*/  IMAD.MOV.U32 R5, RZ, RZ, R10 ;  /* 0x000000ffff057224 */ /* 0x000fe400078e000a */
[----:B------:R-:W-:Y:S02]  /*439e0*/  IMAD.MOV.U32 R16, RZ, RZ, R11 ;  /* 0x000000ffff107224 */ /* 0x000fe400078e000b */
[----:B------:R-:W0:Y:S01]  /*439f0*/  LDSM.16.MT88.4 R8, [R28+0x3a100] ;  /* 0x03a100001c08783b */ /* 0x000e220000004200 */
[----:B------:R-:W-:Y:S02]  /*43a00*/  MOV R3, R6 ;  /* 0x0000000600037202 */ /* 0x000fe40000000f00 */
[----:B0-----:R-:W-:Y:S01]  /*43a10*/  MOV R25, R8 ;  /* 0x0000000800197202 */ /* 0x001fe20000000f00 */
[----:B------:R-:W-:-:S02]  /*43a20*/  IMAD.MOV.U32 R18, RZ, RZ, R9 ;  /* 0x000000ffff127224 */ /* 0x000fc400078e0009 */
[----:B------:R-:W-:Y:S01]  /*43a30*/  IMAD.MOV.U32 R19, RZ, RZ, R10 ;  /* 0x000000ffff137224 */ /* 0x000fe200078e000a */
[----:B------:R-:W-:Y:S02]  /*43a40*/  MOV R20, R11 ;  /* 0x0000000b00147202 */ /* 0x000fe40000000f00 */
[----:B------:R-:W0:Y:S01]  /*43a50*/  LDSM.16.MT88.4 R8, [R28+0x3a180] ;  /* 0x03a180001c08783b */ /* 0x000e220000004200 */
[----:B------:R-:W-:Y:S02]  /*43a60*/  IMAD.MOV.U32 R6, RZ, RZ, R7 ;  /* 0x000000ffff067224 */ /* 0x000fe400078e0007 */
        /* <DEDUP_REMOVED lines=13> */
[----:B------:R-:W0:Y:S02]  /*43b40*/  LDSM.16.MT88.4 R8, [R29+0x3a080] ;  /* 0x03a080001d08783b */ /* 0x000e240000004200 */
[----:B0-----:R-:W-:Y:S01]  /*43b50*/  MOV R15, R8 ;  /* 0x00000008000f7202 */ /* 0x001fe20000000f00 */
[----:B------:R-:W-:Y:S02]  /*43b60*/  IMAD.MOV.U32 R14, RZ, RZ, R9 ;  /* 0x000000ffff0e7224 */ /* 0x000fe400078e0009 */
[----:B------:R-:W-:Y:S01]  /*43b70*/  IMAD.MOV.U32 R13, RZ, RZ, R10 ;  /* 0x000000ffff0d7224 */ /* 0x000fe200078e000a */
[----:B------:R-:W-:Y:S02]  /*43b80*/  MOV R12, R11 ;  /* 0x0000000b000c7202 */ /* 0x000fe40000000f00 */
[----:B------:R-:W0:Y:S02]  /*43b90*/  LDSM.16.MT88.4 R8, [R29+0x3a100] ;  /* 0x03a100001d08783b */ /* 0x000e240000004200 */
[----:B0-----:R-:W-:-:S02]  /*43ba0*/  IMAD.MOV.U32 R6, RZ, RZ, R8 ;  /* 0x000000ffff067224 */ /* 0x001fc400078e0008 */
[----:B------:R-:W-:Y:S01]  /*43bb0*/  IMAD.MOV.U32 R3, RZ, RZ, R9 ;  /* 0x000000ffff037224 */ /* 0x000fe200078e0009 */
[----:B------:R-:W-:Y:S01]  /*43bc0*/  MOV R28, R10 ;  /* 0x0000000a001c7202 */ /* 0x000fe20000000f00 */
[----:B------:R-:W-:Y:S02]  /*43bd0*/  IMAD.MOV.U32 R2, RZ, RZ, R11 ;  /* 0x000000ffff027224 */ /* 0x000fe400078e000b */
[----:B------:R-:W0:Y:S04]  /*43be0*/  LDSM.16.MT88.4 R8, [R29+0x3a180] ;  /* 0x03a180001d08783b */ /* 0x000e280000004200 */
[----:B0-----:R-:W-:Y:S01]  /*43bf0*/  STL.64 [R1+0x1820], R10 ;  /* 0x0018200a01007387 */ /* 0x001fe20000100a00 */
[----:B------:R0:W-:Y:S02]  /*43c00*/  STL.64 [R1+0x1818], R8 ;  /* 0x0018180801007387 */ /* 0x0001e40000100a00 */
[----:B0-----:R-:W-:Y:S01]  /*43c10*/  IMAD.MOV.U32 R8, RZ, RZ, R6 ;  /* 0x000000ffff087224 */ /* 0x001fe200078e0006 */
[----:B------:R-:W-:Y:S01]  /*43c20*/  MOV R9, R3 ;  /* 0x0000000300097202 */ /* 0x000fe20000000f00 */
[----:B------:R-:W2:Y:S01]  /*43c30*/  LDL.LU R6, [R1+0x1a08] ;  /* 0x001a080001067983 */ /* 0x000ea20000300800 */
[----:B------:R-:W3:Y:S02]  /*43c40*/  LDL.LU R3, [R1+0x1a04] ;  /* 0x001a040001037983 */ /* 0x000ee40000300800 */
[----:B------:R-:W-:-:S02]  /*43c50*/  IMAD.MOV.U32 R10, RZ, RZ, R28 ;  /* 0x000000ffff0a7224 */ /* 0x000fc400078e001c */
[----:B------:R-:W4:Y:S01]  /*43c60*/  LDL.LU R28, [R1+0x1a00] ;  /* 0x001a0000011c7983 */ /* 0x000f220000300800 */
[----:B------:R-:W-:Y:S02]  /*43c70*/  IMAD.MOV.U32 R11, RZ, RZ, R2 ;  /* 0x000000ffff0b7224 */ /* 0x000fe400078e0002 */
[----:B------:R-:W2:Y:S03]  /*43c80*/  LDL.LU R2, [R1+0x19fc] ;  /* 0x0019fc0001027983 */ /* 0x000ea60000300800 */
[----:B------:R0:W-:Y:S01]  /*43c90*/  STL.64 [R1+0x1840], R10 ;  /* 0x0018400a01007387 */ /* 0x0001e20000100a00 */
[----:B------:R1:W-:Y:S02]  /*43ca0*/  STL.64 [R1+0x1838], R8 ;  /* 0x0018380801007387 */ /* 0x0003e40000100a00 */
[----:B0-----:R-:W-:Y:S01]  /*43cb0*/  IMAD.MOV.U32 R10, RZ, RZ, R13 ;  /* 0x000000ffff0a7224 */ /* 0x001fe200078e000d */
[----:B-1----:R-:W-:Y:S01]  /*43cc0*/  MOV R8, R15 ;  /* 0x0000000f00087202 */ /* 0x002fe20000000f00 */
[----:B------:R-:W-:Y:S01]  /*43cd0*/  IMAD.MOV.U32 R9, RZ, RZ, R14 ;  /* 0x000000ffff097224 */ /* 0x000fe200078e000e */
[----:B------:R-:W-:-:S05]  /*43ce0*/  MOV R11, R12 ;  /* 0x0000000c000b7202 */ /* 0x000fca0000000f00 */
[----:B------:R-:W-:Y:S01]  /*43cf0*/  STL.64 [R1+0x1860], R10 ;  /* 0x0018600a01007387 */ /* 0x000fe20000100a00 */
[----:B------:R-:W-:Y:S03]  /*43d00*/  STL.64 [R1+0x1858], R8 ;  /* 0x0018580801007387 */ /* 0x000fe60000100a00 */
[----:B----4-:R-:W0:Y:S04]  /*43d10*/  LDSM.16.MT88.4 R12, [R28+0x3a000] ;  /* 0x03a000001c0c783b */ /* 0x010e280000004200 */
[----:B0-----:R-:W-:Y:S01]  /*43d20*/  STL.64 [R1+0x1810], R14 ;  /* 0x0018100e01007387 */ /* 0x001fe20000100a00 */
[----:B------:R0:W-:Y:S03]  /*43d30*/  STL.64 [R1+0x1808], R12 ;  /* 0x0018080c01007387 */ /* 0x0001e60000100a00 */
[----:B0-----:R-:W4:Y:S01]  /*43d40*/  LDL.LU R12, [R1+0xf0] ;  /* 0x0000f000010c7983 */ /* 0x001f220000300800 */
[----:B------:R-:W4:Y:S02]  /*43d50*/  LDL.LU R13, [R1+0xf4] ;  /* 0x0000f400010d7983 */ /* 0x000f240000300800 */
        /* <DEDUP_REMOVED lines=13> */
[----:B----4-:R0:W-:Y:S03]  /*43e30*/  STL.64 [R1+0x1828], R12 ;  /* 0x0018280c01007387 */ /* 0x0101e60000100a00 */
[----:B0-----:R-:W2:Y:S01]  /*43e40*/  LDL.LU R12, [R1+0x100] ;  /* 0x00010000010c7983 */ /* 0x001ea20000300800 */
[----:B------:R-:W2:Y:S02]  /*43e50*/  LDL.LU R13, [R1+0x104] ;  /* 0x00010400010d7983 */ /* 0x000ea40000300800 */
[----:B------:R-:W4:Y:S02]  /*43e60*/  LDL.LU R14, [R1+0x108] ;  /* 0x00010800010e7983 */ /* 0x000f240000300800 */
[----:B------:R-:W4:Y:S02]  /*43e70*/  LDL.LU R15, [R1+0x10c] ;  /* 0x00010c00010f7983 */ /* 0x000f240000300800 */
[----:B------:R-:W-:-:S02]  /*43e80*/  IMAD.MOV.U32 R8, RZ, RZ, R7 ;  /* 0x000000ffff087224 */ /* 0x000fc400078e0007 */
[----:B------:R-:W-:Y:S02]  /*43e90*/  IMAD.MOV.U32 R10, RZ, RZ, R23 ;  /* 0x000000ffff0a7224 */ /* 0x000fe400078e0017 */
[----:B------:R-:W-:Y:S01]  /*43ea0*/  IMAD.MOV.U32 R11, RZ, RZ, R24 ;  /* 0x000000ffff0b7224 */ /* 0x000fe200078e0018 */
[----:B------:R-:W3:Y:S01]  /*43eb0*/  LDL.LU R7, [R1+0x19e8] ;  /* 0x0019e80001077983 */ /* 0x000ee20000300800 */
[----:B------:R-:W-:Y:S02]  /*43ec0*/  MOV R9, R22 ;  /* 0x0000001600097202 */ /* 0x000fe40000000f00 */
[----:B------:R-:W3:Y:S02]  /*43ed0*/  LDL.LU R22, [R1+0x19e4] ;  /* 0x0019e40001167983 */ /* 0x000ee40000300800 */
[----:B------:R-:W3:Y:S01]  /*43ee0*/  LDL.LU R23, [R1+0x19e0] ;  /* 0x0019e00001177983 */ /* 0x000ee20000300800 */
[----:B------:R-:W3:Y:S01]  /*43ef0*/  LDL.LU R24, [R1+0x19dc] ;  /* 0x0019dc0001187983 */ /* 0x000ee20000300800 */
[----:B------:R0:W-:Y:S02]  /*43f00*/  STL.64 [R1+0x18a0], R10 ;  /* 0x0018a00a01007387 */ /* 0x0001e40000100a00 */
[----:B------:R1:W-:Y:S02]  /*43f10*/  STL.64 [R1+0x1898], R8 ;  /* 0x0018980801007387 */ /* 0x0003e40000100a00 */
[----:B0-----:R-:W-:Y:S01]  /*43f20*/  IMAD.MOV.U32 R10, RZ, RZ, R19 ;  /* 0x000000ffff0a7224 */ /* 0x001fe200078e0013 */
[----:B-1----:R-:W-:-:S02]  /*43f30*/  MOV R8, R25 ;  /* 0x0000001900087202 */ /* 0x002fc40000000f00 */
[----:B------:R-:W-:Y:S01]  /*43f40*/  MOV R11, R20 ;  /* 0x00000014000b7202 */ /* 0x000fe20000000f00 */
[----:B------:R-:W3:Y:S01]  /*43f50*/  LDL.LU R25, [R1+0x19d8] ;  /* 0x0019d80001197983 */ /* 0x000ee20000300800 */
[----:B------:R-:W-:Y:S02]  /*43f60*/  IMAD.MOV.U32 R9, RZ, RZ, R18 ;  /* 0x000000ffff097224 */ /* 0x000fe400078e0012 */
[----:B------:R-:W3:Y:S02]  /*43f70*/  LDL.LU R18, [R1+0x19d4] ;  /* 0x0019d40001127983 */ /* 0x000ee40000300800 */
[----:B------:R-:W3:Y:S01]  /*43f80*/  LDL.LU R19, [R1+0x19d0] ;  /* 0x0019d00001137983 */ /* 0x000ee20000300800 */
[----:B------:R-:W3:Y:S01]  /*43f90*/  LDL.LU R20, [R1+0x19cc] ;  /* 0x0019cc0001147983 */ /* 0x000ee20000300800 */
[----:B------:R-:W-:Y:S02]  /*43fa0*/  STL.64 [R1+0x18c0], R10 ;  /* 0x0018c00a01007387 */ /* 0x000fe40000100a00 */
[----:B------:R-:W-:Y:S01]  /*43fb0*/  STL.64 [R1+0x18b8], R8 ;  /* 0x0018b80801007387 */ /* 0x000fe20000100a00 */
[----:B----4-:R-:W-:Y:S01]  /*43fc0*/  STL.64 [R1+0x1850], R14 ;  /* 0x0018500e01007387 */ /* 0x010fe20000100a00 */
[----:B--2---:R0:W-:Y:S03]  /*43fd0*/  STL.64 [R1+0x1848], R12 ;  /* 0x0018480c01007387 */ /* 0x0041e60000100a00 */
[----:B0-----:R-:W2:Y:S01]  /*43fe0*/  LDL.LU R12, [R1+0x110] ;  /* 0x00011000010c7983 */ /* 0x001ea20000300800 */
[----:B------:R-:W2:Y:S02]  /*43ff0*/  LDL.LU R13, [R1+0x114] ;  /* 0x00011400010d7983 */ /* 0x000ea40000300800 */
[----:B------:R-:W4:Y:S02]  /*44000*/  LDL.LU R14, [R1+0x118] ;  /* 0x00011800010e7983 */ /* 0x000f240000300800 */
[----:B------:R-:W4:Y:S02]  /*44010*/  LDL.LU R15, [R1+0x11c] ;  /* 0x00011c00010f7983 */ /* 0x000f240000300800 */
        /* <DEDUP_REMOVED lines=16> */
[----:B---3--:R-:W-:-:S02]  /*44120*/  IMAD.MOV.U32 R8, RZ, RZ, R17 ;  /* 0x000000ffff087224 */ /* 0x008fc400078e0011 */
        /* <DEDUP_REMOVED lines=10> */
[----:B------:R-:W-:-:S02]  /*441d0*/  MOV R11, R26 ;  /* 0x0000001a000b7202 */ /* 0x000fc40000000f00 */
[----:B-1----:R-:W-:Y:S01]  /*441e0*/  MOV R8, R7 ;  /* 0x0000000700087202 */ /* 0x002fe20000000f00 */
[----:B------:R-:W-:Y:S01]  /*441f0*/  IMAD.MOV.U32 R9, RZ, RZ, R0 ;  /* 0x000000ffff097224 */ /* 0x000fe200078e0000 */
[----:B------:R-:W3:Y:S01]  /*44200*/  LDL.LU R7, [R1+0x19a8] ;  /* 0x0019a80001077983 */ /* 0x000ee20000300800 */
[----:B------:R-:W3:Y:S02]  /*44210*/  LDL.LU R0, [R1+0x19a4] ;  /* 0x0019a40001007983 */ /* 0x000ee40000300800 */
[----:B------:R-:W-:Y:S01]  /*44220*/  STL.64 [R1+0x1920], R10 ;  /* 0x0019200a01007387 */ /* 0x000fe20000100a00 */
[----:B------:R-:W-:Y:S04]  /*44230*/  STL.64 [R1+0x1918], R8 ;  /* 0x0019180801007387 */ /* 0x000fe80000100a00 */
[----:B----4-:R-:W-:Y:S01]  /*44240*/  STL.64 [R1+0x1890], R14 ;  /* 0x0018900e01007387 */ /* 0x010fe20000100a00 */
[----:B--2---:R0:W-:Y:S03]  /*44250*/  STL.64 [R1+0x1888], R12 ;  /* 0x0018880c01007387 */ /* 0x0041e60000100a00 */
[----:B0-----:R-:W2:Y:S01]  /*44260*/  LDL.LU R12, [R1+0x130] ;  /* 0x00013000010c7983 */ /* 0x001ea20000300800 */
[----:B------:R-:W2:Y:S02]  /*44270*/  LDL.LU R13, [R1+0x134] ;  /* 0x00013400010d7983 */ /* 0x000ea40000300800 */
[----:B------:R-:W-:Y:S01]  /*44280*/  IMAD.MOV.U32 R10, RZ, RZ, R23 ;  /* 0x000000ffff0a7224 */ /* 0x000fe200078e0017 */
[----:B------:R-:W-:-:S02]  /*44290*/  MOV R11, R22 ;  /* 0x00000016000b7202 */ /* 0x000fc40000000f00 */
[----:B------:R-:W-:Y:S01]  /*442a0*/  MOV R8, R25 ;  /* 0x0000001900087202 */ /* 0x000fe20000000f00 */
[----:B------:R-:W-:Y:S02]  /*442b0*/  IMAD.MOV.U32 R9, RZ, RZ, R24 ;  /* 0x000000ffff097224 */ /* 0x000fe400078e0018 */
[----:B---3--:R-:W-:Y:S01]  /*442c0*/  IMAD.MOV.U32 R15, RZ, RZ, R6 ;  /* 0x000000ffff0f7224 */ /* 0x008fe200078e0006 */
[----:B------:R-:W-:Y:S01]  /*442d0*/  LDSM.16.MT88.4 R24, [R28+0x3a180] ;  /* 0x03a180001c18783b */ /* 0x000fe20000004200 */
[----:B------:R-:W-:-:S03]  /*442e0*/  IMAD.MOV.U32 R14, RZ, RZ, R7 ;  /* 0x000000ffff0e7224 */ /* 0x000fc600078e0007 */
[----:B------:R-:W3:Y:S01]  /*442f0*/  LDL.LU R7, [R1+0x19a0] ;  /* 0x0019a00001077983 */ /* 0x000ee20000300800 */
[----:B------:R-:W4:Y:S02]  /*44300*/  LDL.LU R6, [R1+0x199c] ;  /* 0x00199c0001067983 */ /* 0x000f240000300800 */
[----:B------:R-:W-:Y:S02]  /*44310*/  STL.64 [R1+0x1940], R10 ;  /* 0x0019400a01007387 */ /* 0x000fe40000100a00 */
[----:B------:R-:W-:Y:S01]  /*44320*/  STL.64 [R1+0x1938], R8 ;  /* 0x0019380801007387 */ /* 0x000fe20000100a00 */
[----:B------:R-:W-:Y:S04]  /*44330*/  STL.64 [R1+0x18b0], R14 ;  /* 0x0018b00e01007387 */ /* 0x000fe80000100a00 */
[----:B--2---:R0:W-:Y:S04]  /*44340*/  STL.64 [R1+0x18a8], R12 ;  /* 0x0018a80c01007387 */ /* 0x0041e80000100a00 */
[----:B0-----:R-:W2:Y:S01]  /*44350*/  LDL.LU R12, [R1+0x140] ;  /* 0x00014000010c7983 */ /* 0x001ea20000300800 */
[----:B------:R-:W2:Y:S02]  /*44360*/  LDL.LU R13, [R1+0x144] ;  /* 0x00014400010d7983 */ /* 0x000ea40000300800 */
[----:B------:R-:W2:Y:S02]  /*44370*/  LDL.LU R14, [R1+0x148] ;  /* 0x00014800010e7983 */ /* 0x000ea40000300800 */
[----:B------:R-:W-:-:S02]  /*44380*/  IMAD.MOV.U32 R10, RZ, RZ, R19 ;  /* 0x000000ffff0a7224 */ /* 0x000fc400078e0013 */
[----:B------:R-:W-:Y:S02]  /*44390*/  IMAD.MOV.U32 R11, RZ, RZ, R18 ;  /* 0x000000ffff0b7224 */ /* 0x000fe400078e0012 */
[----:B------:R-:W-:Y:S01]  /*443a0*/  IMAD.MOV.U32 R8, RZ, RZ, R21 ;  /* 0x000000ffff087224 */ /* 0x000fe200078e0015 */
[----:B------:R-:W-:Y:S01]  /*443b0*/  MOV R9, R20 ;  /* 0x0000001400097202 */ /* 0x000fe20000000f00 */
[----:B------:R-:W-:Y:S01]  /*443c0*/  IMAD.MOV.U32 R15, RZ, RZ, R0 ;  /* 0x000000ffff0f7224 */ /* 0x000fe200078e0000 */
[----:B------:R-:W-:Y:S04]  /*443d0*/  LDSM.16.MT88.4 R20, [R28+0x3a100] ;  /* 0x03a100001c14783b */ /* 0x000fe80000004200 */
[----:B------:R-:W3:Y:S01]  /*443e0*/  LDL.LU R0, [R1+0x1998] ;  /* 0x0019980001007983 */ /* 0x000ee20000300800 */
[----:B------:R-:W-:Y:S02]  /*443f0*/  STL.64 [R1+0x1960], R10 ;  /* 0x0019600a01007387 */ /* 0x000fe40000100a00 */
[----:B------:R-:W-:Y:S01]  /*44400*/  STL.64 [R1+0x1958], R8 ;  /* 0x0019580801007387 */ /* 0x000fe20000100a00 */
[----:B--2---:R-:W-:Y:S01]  /*44410*/  STL.64 [R1+0x18d0], R14 ;  /* 0x0018d00e01007387 */ /* 0x004fe20000100a00 */
[----:B------:R0:W-:Y:S03]  /*44420*/  STL.64 [R1+0x18c8], R12 ;  /* 0x0018c80c01007387 */ /* 0x0001e60000100a00 */
[----:B0-----:R-:W2:Y:S01]  /*44430*/  LDL.LU R12, [R1+0x150] ;  /* 0x00015000010c7983 */ /* 0x001ea20000300800 */
[----:B------:R-:W2:Y:S02]  /*44440*/  LDL.LU R13, [R1+0x154] ;  /* 0x00015400010d7983 */ /* 0x000ea40000300800 */
[----:B----4-:R-:W-:-:S02]  /*44450*/  IMAD.MOV.U32 R14, RZ, RZ, R6 ;  /* 0x000000ffff0e7224 */ /* 0x010fc400078e0006 */
[----:B---3--:R-:W-:Y:S01]  /*44460*/  IMAD.MOV.U32 R15, RZ, RZ, R7 ;  /* 0x000000ffff0f7224 */ /* 0x008fe200078e0007 */
[----:B------:R-:W3:Y:S01]  /*44470*/  LDL.LU R6, [R1+0x1994] ;  /* 0x0019940001067983 */ /* 0x000ee20000300800 */
[----:B------:R-:W4:Y:S03]  /*44480*/  LDL.LU R7, [R1+0x1990] ;  /* 0x0019900001077983 */ /* 0x000f260000300800 */
        /* <DEDUP_REMOVED lines=26> */
[----:B----4-:R-:W-:Y:S01]  /*44630*/  IMAD.MOV.U32 R14, RZ, RZ, R6 ;  /* 0x000000ffff0e7224 */ /* 0x010fe200078e0006 */
[----:B---3--:R-:W-:Y:S01]  /*44640*/  MOV R15, R7 ;  /* 0x00000007000f7202 */ /* 0x008fe20000000f00 */
        /* <DEDUP_REMOVED lines=10> */
[----:B------:R-:W-:Y:S01]  /*446f0*/  MOV R11, R4 ;  /* 0x00000004000b7202 */ /* 0x000fe20000000f00 */
[----:B------:R-:W-:Y:S01]  /*44700*/  IMAD.MOV.U32 R15, RZ, RZ, R0 ;  /* 0x000000ffff0f7224 */ /* 0x000fe200078e0000 */
[----:B------:R-:W-:Y:S04]  /*44710*/  STL [R1+0x17b8], R28 ;  /* 0x0017b81c01007387 */ /* 0x000fe80000100800 */
[----:B------:R-:W0:Y:S02]  /*44720*/  LDSM.16.MT88.4 R16, [R28+0x3a080] ;  /* 0x03a080001c10783b */ /* 0x000e240000004200 */
[-C--:B---3--:R-:W-:Y:S02]  /*44730*/  HMMA.16816.F32.BF16 R8, R8, R6.reuse, R12 ;  /* 0x000000060808723c */ /* 0x088fe4000004180c */
[----:B------:R-:W2:Y:S01]  /*44740*/  LDL.LU.64 R14, [R1+0x1970] ;  /* 0x00197000010e7983 */ /* 0x000ea20000300a00 */
[----:B------:R-:W2:Y:S11]  /*44750*/  LDL.LU.64 R12, [R1+0x1968] ;  /* 0x00196800010c7983 */ /* 0x000eb60000300a00 */
[----:B------:R-:W-:Y:S09]  /*44760*/  @!UPT UIADD3 URZ, URZ, URZ, URZ ;  /* 0x0000003f3f3ff290 */ /* 0x000ff2000fffe03f */
[----:B------:R-:W-:Y:S01]  /*44770*/  STL.64 [R1+0x1a0], R8 ;  /* 0x0001a00801007387 */ /* 0x000fe20000100a00 */
[----:B------:R1:W-:Y:S01]  /*44780*/  STL [R1+0x1a8], R10 ;  /* 0x0001a80a01007387 */ /* 0x0003e20000100800 */
[----:B------:R-:W-:Y:S02]  /*44790*/  MOV R0, R11 ;  /* 0x0000000b00007202 */ /* 0x000fe40000000f00 */
[----:B-1----:R-:W2:Y:S01]  /*447a0*/  LDL.LU.64 R10, [R1+0x1960] ;  /* 0x00196000010a7983 */ /* 0x002ea20000300a00 */
[----:B------:R-:W2:Y:S02]  /*447b0*/  LDL.LU.64 R8, [R1+0x1958] ;  /* 0x0019580001087983 */ /* 0x000ea40000300a00 */
[----:B------:R-:W-:Y:S01]  /*447c0*/  STL [R1+0x1750], R0 ;  /* 0x0017500001007387 */ /* 0x000fe20000100800 */
        /* <DEDUP_REMOVED lines=94> */
[-C--:B--2---:R-:W-:Y:S11]  /*44db0*/  HMMA.16816.F32.BF16 R8, R12, R6.reuse, R8 ;  /* 0x000000060c08723c */ /* 0x084ff60000041808 */
[----:B------:R-:W-:Y:S11]  /*44dc0*/  @!UPT UIADD3 URZ, URZ, URZ, URZ ;  /* 0x0000003f3f3ff290 */ /* 0x000ff6000fffe03f */
[----:B------:R-:W-:Y:S02]  /*44dd0*/  @!UPT UIADD3 URZ, URZ, URZ, URZ ;  /* 0x0000003f3f3ff290 */ /* 0x000fe4000fffe03f */
[----:B------:R-:W-:Y:S01]  /*44de0*/  MOV R15, R8 ;  /* 0x00000008000f7202 */ /* 0x000fe20000000f00 */
[----:B------:R-:W-:Y:S01]  /*44df0*/  IMAD.MOV.U32 R14, RZ, RZ, R9 ;  /* 0x000000ffff0e7224 */ /* 0x000fe200078e0009 */
[----:B------:R-:W-:Y:S01]  /*44e00*/  MOV R13, R10 ;  /* 0x0000000a000d7202 */ /* 0x000fe20000000f00 */
[----:B------:R-:W-:Y:S02]  /*44e10*/  IMAD.MOV.U32 R12, RZ, RZ, R11 ;  /* 0x000000ffff0c7224 */ /* 0x000fe400078e000b */
[----:B------:R-:W2:Y:S01]  /*44e20*/  LDL.LU.64 R10, [R1+0x17f0] ;  /* 0x0017f000010a7983 */ /* 0x000ea20000300a00 */
[----:B------:R-:W2:Y:S02]  /*44e30*/  LDL.LU.64 R8, [R1+0x17e8] ;  /* 0x0017e80001087983 */ /* 0x000ea40000300a00 */
[----:B------:R-:W-:Y:S02]  /*44e40*/  STL.64 [R1+0x17d0], R14 ;  /* 0x0017d00e01007387 */ /* 0x000fe40000100a00 */
[----:B------:R1:W-:Y:S02]  /*44e50*/  STL.64 [R1+0x17c8], R12 ;  /* 0x0017c80c01007387 */ /* 0x0003e40000100a00 */
[----:B-1----:R-:W0:Y:S01]  /*44e60*/  LDL.LU R12, [R1+0xd0] ;  /* 0x0000d000010c7983 */ /* 0x002e220000300800 */
[----:B------:R-:W0:Y:S02]  /*44e70*/  LDL.LU R13, [R1+0xd4] ;  /* 0x0000d400010d7983 */ /* 0x000e240000300800 */
[----:B------:R-:W0:Y:S02]  /*44e80*/  LDL.LU R14, [R1+0xd8] ;  /* 0x0000d800010e7983 */ /* 0x000e240000300800 */
[----:B------:R-:W0:Y:S02]  /*44e90*/  LDL.LU R15, [R1+0xdc] ;  /* 0x0000dc00010f7983 */ /* 0x000e240000300800 */
[----:B0-----:R-:W-:Y:S11]  /*44ea0*/  HMMA.16816.F32.BF16 R16, R16, R6, R12 ;  /* 0x000000061010723c */ /* 0x001ff6000004180c */
[----:B------:R-:W-:Y:S11]  /*44eb0*/  @!UPT UIADD3 URZ, URZ, URZ, URZ ;  /* 0x0000003f3f3ff290 */ /* 0x000ff6000fffe03f */
[----:B------:R-:W-:Y:S02]  /*44ec0*/  @!UPT UIADD3 URZ, URZ, URZ, URZ ;  /* 0x0000003f3f3ff290 */ /* 0x000fe4000fffe03f */
[----:B------:R-:W-:Y:S01]  /*44ed0*/  MOV R13, R16 ;  /* 0x00000010000d7202 */ /* 0x000fe20000000f00 */
[----:B------:R-:W-:Y:S01]  /*44ee0*/  IMAD.MOV.U32 R14, RZ, RZ, R17 ;  /* 0x000000ffff0e7224 */ /* 0x000fe200078e0011 */
[----:B------:R-:W3:Y:S01]  /*44ef0*/  LDL.LU R16, [R1+0xc0] ;  /* 0x0000c00001107983 */ /* 0x000ee20000300800 */
[----:B------:R-:W3:Y:S01]  /*44f00*/  LDL.LU R17, [R1+0xc4] ;  /* 0x0000c40001117983 */ /* 0x000ee20000300800 */
[----:B------:R-:W-:Y:S01]  /*44f10*/  MOV R12, R18 ;  /* 0x00000012000c7202 */ /* 0x000fe20000000f00 */
[----:B------:R-:W-:Y:S01]  /*44f20*/  IMAD.MOV.U32 R28, RZ, RZ, R19 ;  /* 0x000000ffff1c7224 */ /* 0x000fe200078e0013 */
[----:B------:R-:W-:Y:S01]  /*44f30*/  MOV R18, R3 ;  /* 0x0000000300127202 */ /* 0x000fe20000000f00 */
[----:B------:R-:W-:Y:S01]  /*44f40*/  IMAD.MOV.U32 R19, RZ, RZ, R2 ;  /* 0x000000ffff137224 */ /* 0x000fe200078e0002 */
[----:B------:R-:W0:Y:S02]  /*44f50*/  S2R R5, SR_TID.X ;  /* 0x0000000000057919 */ /* 0x000e240000002100 */
[C---:B0-----:R-:W-:Y:S01]  /*44f60*/  LOP3.LUT R4, R5.reuse, 0x7, RZ, 0xc0, !PT ;  /* 0x0000000705047812 */ /* 0x041fe200078ec0ff */
[----:B------:R-:W-:-:S04]  /*44f70*/  LOP3.LUT R5, R5, 0x10, RZ, 0xc0, !PT ;  /* 0x0000001005057812 */ /* 0x000fc800078ec0ff */
[----:B------:R-:W-:Y:S02]  /*44f80*/  IMAD R4, R4, 0x210, RZ ;  /* 0x0000021004047824 */ /* 0x000fe400078e02ff */
[----:B------:R-:W-:Y:S01]  /*44f90*/  IMAD.SHL.U32 R5, R5, 0x100, RZ ;  /* 0x0000010005057824 */ /* 0x000fe200078e00ff */
[----:B------:R-:W0:Y:S01]  /*44fa0*/  S2R R15, SR_TID.X ;  /* 0x00000000000f7919 */ /* 0x000e220000002100 */
[----:B---3--:R-:W-:Y:S03]  /*44fb0*/  HMMA.16816.F32.BF16 R16, R20, R6, R16 ;  /* 0x000000061410723c */ /* 0x008fe60000041810 */
[----:B------:R-:W1:Y:S04]  /*44fc0*/  S2R R23, SR_TID.X ;  /* 0x0000000000177919 */ /* 0x000e680000002100 */
[----:B-1----:R-:W-:-:S04]  /*44fd0*/  SHF.L.U32 R22, R23, 0x1, RZ ;  /* 0x0000000117167819 */ /* 0x002fc800000006ff */
[----:B------:R-:W-:-:S04]  /*44fe0*/  LOP3.LUT R0, R4, 0x10, R22, 0x78, !PT ;  /* 0x0000001004007812 */ /* 0x000fc800078e7816 */
[----:B------:R-:W-:Y:S02]  /*44ff0*/  LOP3.LUT R0, R0, R5, RZ, 0xfc, !PT ;  /* 0x0000000500007212 */ /* 0x000fe400078efcff */
[----:B--2---:R-:W-:Y:S07]  /*45000*/  HMMA.16816.F32.BF16 R4, R24, R6, R8 ;  /* 0x000000061804723c */ /* 0x004fee0000041808 */
[----:B------:R-:W-:Y:S01]  /*45010*/  IMAD.MOV.U32 R3, RZ, RZ, R19 ;  /* 0x000000ffff037224 */ /* 0x000fe200078e0013 */
[----:B------:R-:W-:Y:S01]  /*45020*/  MOV R2, R17 ;  /* 0x0000001100027202 */ /* 0x000fe20000000f00 */
[----:B------:R-:W-:Y:S01]  /*45030*/  STL [R1+0xc0], R16 ;  /* 0x0000c01001007387 */ /* 0x000fe20000100800 */
[----:B------:R-:W-:Y:S02]  /*45040*/  STL [R1+0xc8], R18 ;  /* 0x0000c81201007387 */ /* 0x000fe40000100800 */
[----:B------:R-:W-:Y:S01]  /*45050*/  STL [R1+0x1764], R3 ;  /* 0x0017640301007387 */ /* 0x000fe20000100800 */
[----:B------:R-:W-:Y:S01]  /*45060*/  STL [R1+0x1760], R2 ;  /* 0x0017600201007387 */ /* 0x000fe20000100800 */
[----:B0-----:R-:W-:-:S09]  /*45070*/  LOP3.LUT R19, R15, 0x7, RZ, 0xc0, !PT ;  /* 0x000000070f137812 */ /* 0x001fd200078ec0ff */
[----:B------:R-:W-:Y:S01]  /*45080*/  STL.64 [R1+0x15b8], R6 ;  /* 0x0015b80601007387 */ /* 0x000fe20000100a00 */
[----:B------:R-:W-:Y:S02]  /*45090*/  STL.64 [R1+0x15b0], R4 ;  /* 0x0015b00401007387 */ /* 0x000fe40000100a00 */
[----:B------:R-:W0:Y:S01]  /*450a0*/  LDSM.16.MT88.4 R4, [R0+0x3c000] ;  /* 0x03c000000004783b */ /* 0x000e220000004200 */
[----:B------:R-:W-:Y:S02]  /*450b0*/  LOP3.LUT R15, R23, 0x1e0, RZ, 0xc0, !PT ;  /* 0x000001e0170f7812 */ /* 0x000fe400078ec0ff */
[----:B------:R-:W-:-:S05]  /*450c0*/  SHF.L.U32 R21, R19, 0x4, RZ ;  /* 0x0000000413157819 */ /* 0x000fca00000006ff */
[----:B------:R-:W-:Y:S01]  /*450d0*/  IMAD R15, R15, 0x100, R21 ;  /* 0x000001000f0f7824 */ /* 0x000fe200078e0215 */
[----:B------:R-:W-:-:S04]  /*450e0*/  LOP3.LUT R23, R23, 0x7, RZ, 0xc0, !PT ;  /* 0x0000000717177812 */ /* 0x000fc800078ec0ff */
[----:B------:R-:W-:-:S04]  /*450f0*/  LOP3.LUT R15, R15, 0x30, R22, 0x78, !PT ;  /* 0x000000300f0f7812 */ /* 0x000fc800078e7816 */
[----:B------:R-:W-:-:S04]  /*45100*/  LEA R15, R23, R15, 0xa ;  /* 0x0000000f170f7211 */ /* 0x000fc800078e50ff */
[----:B------:R-:W-:-:S05]  /*45110*/  LOP3.LUT R15, R15, 0x40, RZ, 0x3c, !PT ;  /* 0x000000400f0f7812 */ /* 0x000fca00078e3cff */
[----:B------:R-:W1:Y:S01]  /*45120*/  LDSM.16.M88.4 R8, [R15+0x40380] ;  /* 0x040380000f08783b */ /* 0x000e620000000200 */
[----:B0-----:R-:W-:Y:S01]  /*45130*/  IMAD.MOV.U32 R19, RZ, RZ, R4 ;  /* 0x000000ffff137224 */ /* 0x001fe200078e0004 */
[----:B------:R-:W-:Y:S01]  /*45140*/  MOV R18, R5 ;  /* 0x0000000500127202 */ /* 0x000fe20000000f00 */
[----:B------:R-:W-:Y:S01]  /*45150*/  IMAD.MOV.U32 R17, RZ, RZ, R6 ;  /* 0x000000ffff117224 */ /* 0x000fe200078e0006 */
[----:B------:R-:W-:Y:S02]  /*45160*/  MOV R16, R7 ;  /* 0x0000000700107202 */ /* 0x000fe40000000f00 */
[----:B------:R-:W0:Y:S04]  /*45170*/  LDSM.16.MT88.4 R4, [R0+0x3c080] ;  /* 0x03c080000004783b */ /* 0x000e280000004200 */
[----:B------:R-:W-:Y:S01]  /*45180*/  STL [R1+0x1774], R16 ;  /* 0x0017741001007387 */ /* 0x000fe20000100800 */
[----:B------:R-:W-:Y:S02]  /*45190*/  STL [R1+0x1770], R17 ;  /* 0x0017701101007387 */ /* 0x000fe40000100800 */
[----:B------:R-:W-:Y:S02]  /*451a0*/  STL [R1+0x176c], R18 ;  /* 0x00176c1201007387 */ /* 0x000fe40000100800 */
[----:B------:R-:W-:Y:S01]  /*451b0*/  STL [R1+0x1768], R19 ;  /* 0x0017681301007387 */ /* 0x000fe20000100800 */
[----:B-1----:R-:W-:Y:S01]  /*451c0*/  STL [R1+0x177c], R8 ;  /* 0x00177c0801007387 */ /* 0x002fe20000100800 */
[----:B------:R-:W-:Y:S02]  /*451d0*/  STL [R1+0x1778], R9 ;  /* 0x0017780901007387 */ /* 0x000fe40000100800 */
[----:B------:R-:W-:Y:S02]  /*451e0*/  STL [R1+0x157c], R10 ;  /* 0x00157c0a01007387 */ /* 0x000fe40000100800 */
[----:B------:R1:W-:Y:S02]  /*451f0*/  STL [R1+0x1578], R11 ;  /* 0x0015780b01007387 */ /* 0x0003e40000100800 */
[----:B0-----:R-:W-:Y:S01]  /*45200*/  IMAD.MOV.U32 R21, RZ, RZ, R4 ;  /* 0x000000ffff157224 */ /* 0x001fe200078e0004 */
[----:B------:R-:W-:Y:S01]  /*45210*/  MOV R20, R5 ;  /* 0x0000000500147202 */ /* 0x000fe20000000f00 */
[----:B-1----:R-:W-:Y:S01]  /*45220*/  IMAD.MOV.U32 R11, RZ, RZ, R6 ;  /* 0x000000ffff0b7224 */ /* 0x002fe200078e0006 */
[----:B------:R-:W-:-:S02]  /*45230*/  MOV R10, R7 ;  /* 0x00000007000a7202 */ /* 0x000fc40000000f00 */
[----:B------:R-:W0:Y:S04]  /*45240*/  LDSM.16.MT88.4 R4, [R0+0x3c100] ;  /* 0x03c100000004783b */ /* 0x000e280000004200 */
[----:B------:R-:W1:Y:S01]  /*45250*/  S2R R15, SR_TID.X ;  /* 0x00000000000f7919 */ /* 0x000e620000002100 */
[----:B0-----:R-:W-:Y:S01]  /*45260*/  IMAD.MOV.U32 R25, RZ, RZ, R4 ;  /* 0x000000ffff197224 */ /* 0x001fe200078e0004 */
[----:B------:R-:W-:Y:S01]  /*45270*/  MOV R24, R5 ;  /* 0x0000000500187202 */ /* 0x000fe20000000f00 */
[----:B------:R-:W-:Y:S01]  /*45280*/  IMAD.MOV.U32 R23, RZ, RZ, R6 ;  /* 0x000000ffff177224 */ /* 0x000fe200078e0006 */
[----:B------:R-:W-:Y:S02]  /*45290*/  MOV R22, R7 ;  /* 0x0000000700167202 */ /* 0x000fe40000000f00 */
[----:B------:R-:W0:Y:S01]  /*452a0*/  LDSM.16.MT88.4 R4, [R0+0x3c180] ;  /* 0x03c180000004783b */ /* 0x000e220000004200 */
[----:B-1----:R-:W-:-:S05]  /*452b0*/  LOP3.LUT R15, R15, 0x7, RZ, 0xc0, !PT ;  /* 0x000000070f0f7812 */ /* 0x002fca00078ec0ff */
[----:B------:R-:W-:Y:S01]  /*452c0*/  IMAD R15, R15, 0x210, RZ ;  /* 0x000002100f0f7824 */ /* 0x000fe200078e02ff */
[----:B0-----:R-:W-:Y:S01]  /*452d0*/  MOV R0, R5 ;  /* 0x0000000500007202 */ /* 0x001fe20000000f00 */
[----:B------:R-:W-:Y:S02]  /*452e0*/  IMAD.MOV.U32 R5, RZ, RZ, R13 ;  /* 0x000000ffff057224 */ /* 0x000fe400078e000d */
[----:B------:R-:W0:Y:S01]  /*452f0*/  S2R R13, SR_TID.X ;  /* 0x00000000000d7919 */ /* 0x000e220000002100 */
[----:B------:R-:W-:Y:S01]  /*45300*/  IMAD.MOV.U32 R27, RZ, RZ, R6 ;  /* 0x000000ffff1b7224 */ /* 0x000fe200078e0006 */
[----:B------:R-:W-:Y:S02]  /*45310*/  MOV R6, R14 ;  /* 0x0000000e00067202 */ /* 0x000fe40000000f00 */
[----:B------:R-:W-:Y:S01]  /*45320*/  STL [R1+0x178c], R10 ;  /* 0x00178c0a01007387 */ /* 0x000fe20000100800 */
[----:B------:R-:W-:Y:S02]  /*45330*/  STL [R1+0x1788], R11 ;  /* 0x0017880b01007387 */ /* 0x000fe40000100800 */
[----:B------:R-:W-:Y:S01]  /*45340*/  STL [R1+0x1784], R20 ;  /* 0x0017841401007387 */ /* 0x000fe20000100800 */
[----:B------:R-:W-:Y:S01]  /*45350*/  MOV R26, R7 ;  /* 0x00000007001a7202 */ /* 0x000fe20000000f00 */
[----:B------:R-:W-:Y:S01]  /*45360*/  STL [R1+0x1780], R21 ;  /* 0x0017801501007387 */ /* 0x000fe20000100800 */
[----:B------:R-:W-:-:S02]  /*45370*/  IMAD.MOV.U32 R7, RZ, RZ, R12 ;  /* 0x000000ffff077224 */ /* 0x000fc400078e000c */
[----:B------:R-:W-:Y:S02]  /*45380*/  STL [R1+0x179c], R22 ;  /* 0x00179c1601007387 */ /* 0x000fe40000100800 */
[----:B------:R-:W-:Y:S01]  /*45390*/  STL [R1+0x1798], R23 ;  /* 0x0017981701007387 */ /* 0x000fe20000100800 */
[C---:B0-----:R-:W-:Y:S01]  /*453a0*/  LOP3.LUT R14, R13.reuse, 0x10, RZ, 0xc0, !PT ;  /* 0x000000100d0e7812 */ /* 0x041fe200078ec0ff */
[----:B------:R-:W-:-:S04]  /*453b0*/  SHF.L.U32 R13, R13, 0x1, RZ ;  /* 0x000000010d0d7819 */ /* 0x000fc800000006ff */
[----:B------:R-:W-:Y:S01]  /*453c0*/  IMAD.SHL.U32 R14, R14, 0x100, RZ ;  /* 0x000001000e0e7824 */ /* 0x000fe200078e00ff */
[----:B------:R-:W-:-:S04]  /*453d0*/  LOP3.LUT R15, R15, 0x10, R13, 0x78, !PT ;  /* 0x000000100f0f7812 */ /* 0x000fc800078e780d */
[----:B------:R-:W-:Y:S01]  /*453e0*/  LOP3.LUT R15, R15, R14, RZ, 0xfc, !PT ;  /* 0x0000000e0f0f7212 */ /* 0x000fe200078efcff */
[----:B------:R-:W-:Y:S01]  /*453f0*/  STL [R1+0x1794], R24 ;  /* 0x0017941801007387 */ /* 0x000fe20000100800 */
[----:B------:R-:W-:Y:S02]  /*45400*/  STL [R1+0x1790], R25 ;  /* 0x0017901901007387 */ /* 0x000fe40000100800 */
[----:B------:R-:W-:Y:S01]  /*45410*/  LOP3.LUT R15, R15, 0x20, RZ, 0x3c, !PT ;  /* 0x000000200f0f7812 */ /* 0x000fe200078e3cff */
[----:B------:R-:W-:Y:S01]  /*45420*/  STL.64 [R1+0x17e0], R6 ;  /* 0x0017e00601007387 */ /* 0x000fe20000100a00 */
[----:B------:R-:W-:Y:S02]  /*45430*/  IMAD.MOV.U32 R2, RZ, RZ, R4 ;  /* 0x000000ffff027224 */ /* 0x000fe400078e0004 */
[----:B------:R-:W-:Y:S02]  /*45440*/  STL [R1+0x17d8], R5 ;  /* 0x0017d80501007387 */ /* 0x000fe40000100800 */
[----:B------:R-:W0:Y:S02]  /*45450*/  LDSM.16.MT88.4 R4, [R15+0x3c000] ;  /* 0x03c000000f04783b */ /* 0x000e240000004200 */
[----:B0-----:R-:W-:Y:S01]  /*45460*/  MOV R17, R4 ;  /* 0x0000000400117202 */ /* 0x001fe20000000f00 */
[----:B------:R-:W-:Y:S01]  /*45470*/  IMAD.MOV.U32 R18, RZ, RZ, R5 ;  /* 0x000000ffff127224 */ /* 0x000fe200078e0005 */
[----:B------:R-:W-:Y:S01]  /*45480*/  MOV R19, R6 ;  /* 0x0000000600137202 */ /* 0x000fe20000000f00 */
[----:B------:R-:W-:-:S02]  /*45490*/  IMAD.MOV.U32 R3, RZ, RZ, R7 ;  /* 0x000000ffff037224 */ /* 0x000fc400078e0007 */
[----:B------:R-:W0:Y:S04]  /*454a0*/  LDSM.16.MT88.4 R4, [R15+0x3c080] ;  /* 0x03c080000f04783b */ /* 0x000e280000004200 */
[----:B------:R-:W-:Y:S01]  /*454b0*/  STL [R1+0x17ac], R26 ;  /* 0x0017ac1a01007387 */ /* 0x000fe20000100800 */
[----:B------:R-:W-:Y:S02]  /*454c0*/  STL [R1+0x17a8], R27 ;  /* 0x0017a81b01007387 */ /* 0x000fe40000100800 */
[----:B------:R-:W-:Y:S01]  /*454d0*/  STL [R1+0x17a4], R0 ;  /* 0x0017a40001007387 */ /* 0x000fe20000100800 */
[----:B0-----:R-:W-:Y:S01]  /*454e0*/  MOV R21, R4 ;  /* 0x0000000400157202 */ /* 0x001fe20000000f00 */
[----:B------:R-:W-:Y:S01]  /*454f0*/  IMAD.MOV.U32 R8, RZ, RZ, R5 ;  /* 0x000000ffff087224 */ /* 0x000fe200078e0005 */
[----:B------:R-:W-:Y:S01]  /*45500*/  MOV R9, R6 ;  /* 0x0000000600097202 */ /* 0x000fe20000000f00 */
[----:B------:R-:W-:-:S02]  /*45510*/  IMAD.MOV.U32 R16, RZ, RZ, R7 ;  /* 0x000000ffff107224 */ /* 0x000fc400078e0007 */
[----:B------:R-:W0:Y:S02]  /*45520*/  LDSM.16.MT88.4 R4, [R15+0x3c100] ;  /* 0x03c100000f04783b */ /* 0x000e240000004200 */
[----:B------:R-:W1:Y:S02]  /*45530*/  LDSM.16.MT88.4 R12, [R15+0x3c180] ;  /* 0x03c180000f0c783b */ /* 0x000e640000004200 */
[----:B------:R2:W-:Y:S02]  /*45540*/  STL [R1+0x17a0], R2 ;  /* 0x0017a00201007387 */ /* 0x0005e40000100800 */
[----:B------:R-:W-:Y:S02]  /*45550*/  STL [R1+0x17c0], R3 ;  /* 0x0017c00301007387 */ /* 0x000fe40000100800 */
[----:B------:R-:W-:Y:S02]  /*45560*/  STL [R1+0x17bc], R19 ;  /* 0x0017bc1301007387 */ /* 0x000fe40000100800 */
[----:B------:R-:W-:Y:S01]  /*45570*/  STL [R1+0x17b4], R18 ;  /* 0x0017b41201007387 */ /* 0x000fe20000100800 */
[----:B------:R-:W-:Y:S01]  /*45580*/  STL [R1+0x17b0], R17 ;  /* 0x0017b01101007387 */ /* 0x000fe20000100800 */
[----:B0-----:R-:W-:Y:S01]  /*45590*/  MOV R11, R6 ;  /* 0x00000006000b7202 */ /* 0x001fe20000000f00 */
[----:B------:R-:W-:-:S02]  /*455a0*/  IMAD.MOV.U32 R20, RZ, RZ, R7 ;  /* 0x000000ffff147224 */ /* 0x000fc400078e0007 */
[----:B------:R-:W-:Y:S01]  /*455b0*/  IMAD.MOV.U32 R10, RZ, RZ, R5 ;  /* 0x000000ffff0a7224 */ /* 0x000fe200078e0005 */
[----:B------:R-:W3:Y:S01]  /*455c0*/  LDL.LU.64 R6, [R1+0x17e0] ;  /* 0x0017e00001067983 */ /* 0x000ee20000300a00 */
[----:B------:R-:W4:Y:S01]  /*455d0*/  LDL.LU R5, [R1+0x17d8] ;  /* 0x0017d80001057983 */ /* 0x000f220000300800 */
[----:B-1----:R-:W-:Y:S01]  /*455e0*/  MOV R23, R14 ;  /* 0x0000000e00177202 */ /* 0x002fe20000000f00 */
[----:B------:R-:W-:Y:S01]  /*455f0*/  IMAD.MOV.U32 R24, RZ, RZ, R15 ;  /* 0x000000ffff187224 */ /* 0x000fe200078e000f */
[----:B--2---:R-:W-:Y:S01]  /*45600*/  MOV R2, R12 ;  /* 0x0000000c00027202 */ /* 0x004fe20000000f00 */
[----:B------:R-:W-:Y:S01]  /*45610*/  IMAD.MOV.U32 R22, RZ, RZ, R13 ;  /* 0x000000ffff167224 */ /* 0x000fe200078e000d */
[----:B------:R-:W2:Y:S01]  /*45620*/  LDL.LU.64 R14, [R1+0x17d0] ;  /* 0x0017d000010e7983 */ /* 0x000ea20000300a00 */
[----:B------:R-:W2:Y:S01]  /*45630*/  LDL.LU.64 R12, [R1+0x17c8] ;  /* 0x0017c800010c7983 */ /* 0x000ea20000300a00 */
[----:B------:R-:W-:Y:S02]  /*45640*/  MOV R25, R4 ;  /* 0x0000000400197202 */ /* 0x000fe40000000f00 */
[----:B----4-:R-:W-:Y:S01]  /*45650*/  MOV R4, R5 ;  /* 0x0000000500047202 */ /* 0x010fe20000000f00 */
[----:B---3--:R-:W-:Y:S01]  /*45660*/  IMAD.MOV.U32 R5, RZ, RZ, R6 ;  /* 0x000000ffff057224 */ /* 0x008fe200078e0006 */
[----:B------:R-:W-:Y:S01]  /*45670*/  MOV R6, R7 ;  /* 0x0000000700067202 */ /* 0x000fe20000000f00 */
[----:B------:R-:W-:-:S05]  /*45680*/  IMAD.MOV.U32 R7, RZ, RZ, R28 ;  /* 0x000000ffff077224 */ /* 0x000fca00078e001c */
[----:B------:R2:W-:Y:S01]  /*45690*/  STL.64 [R1+0x15c8], R6 ;  /* 0x0015c80601007387 */ /* 0x0005e20000100a00 */
[----:B------:R0:W-:Y:S01]  /*456a0*/  STL.64 [R1+0x15c0], R4 ;  /* 0x0015c00401007387 */ /* 0x0001e20000100a00 */
[----:B--2---:R-:W-:Y:S01]  /*456b0*/  MOV R6, R13 ;  /* 0x0000000d00067202 */ /* 0x004fe20000000f00 */
[----:B------:R-:W-:Y:S01]  /*456c0*/  IMAD.MOV.U32 R7, RZ, RZ, R12 ;  /* 0x000000ffff077224 */ /* 0x000fe200078e000c */
[----:B0-----:R-:W-:Y:S01]  /*456d0*/  MOV R4, R15 ;  /* 0x0000000f00047202 */ /* 0x001fe20000000f00 */
[----:B------:R-:W-:Y:S02]  /*456e0*/  IMAD.MOV.U32 R5, RZ, RZ, R14 ;  /* 0x000000ffff057224 */ /* 0x000fe400078e000e */
[----:B------:R-:W0:Y:S04]  /*456f0*/  LDSM.16.MT88.4 R12, [R29+0x3c000] ;  /* 0x03c000001d0c783b */ /* 0x000e280000004200 */
[----:B------:R-:W-:Y:S01]  /*45700*/  STL.64 [R1+0x15d8], R6 ;  /* 0x0015d80601007387 */ /* 0x000fe20000100a00 */
[----:B------:R-:W-:Y:S02]  /*45710*/  STL.64 [R1+0x15d0], R4 ;  /* 0x0015d00401007387 */ /* 0x000fe40000100a00 */
[----:B------:R-:W1:Y:S01]  /*45720*/  LDSM.16.MT88.4 R4, [R29+0x3c080] ;  /* 0x03c080001d04783b */ /* 0x000e620000004200 */
[----:B0-----:R-:W-:-:S03]  /*45730*/  MOV R17, R12 ;  /* 0x0000000c00117202 */ /* 0x001fc60000000f00 */
[----:B------:R-:W-:Y:S01]  /*45740*/  IMAD.MOV.U32 R26, RZ, RZ, R13 ;  /* 0x000000ffff1a7224 */ /* 0x000fe200078e000d */
[----:B------:R-:W-:Y:S01]  /*45750*/  MOV R27, R14 ;  /* 0x0000000e001b7202 */ /* 0x000fe20000000f00 */
[----:B------:R-:W-:Y:S01]  /*45760*/  IMAD.MOV.U32 R0, RZ, RZ, R15 ;  /* 0x000000ffff007224 */ /* 0x000fe200078e000f */
[----:B-1----:R-:W-:Y:S01]  /*45770*/  MOV R15, R4 ;  /* 0x00000004000f7202 */ /* 0x002fe20000000f00 */
[----:B------:R-:W-:Y:S01]  /*45780*/  IMAD.MOV.U32 R14, RZ, RZ, R5 ;  /* 0x000000ffff0e7224 */ /* 0x000fe200078e0005 */
[----:B------:R-:W-:Y:S01]  /*45790*/  MOV R13, R6 ;  /* 0x00000006000d7202 */ /* 0x000fe20000000f00 */
[----:B------:R-:W-:Y:S02]  /*457a0*/  IMAD.MOV.U32 R12, RZ, RZ, R7 ;  /* 0x000000ffff0c7224 */ /* 0x000fe400078e0007 */
[----:B------:R-:W0:Y:S02]  /*457b0*/  LDSM.16.MT88.4 R4, [R29+0x3c100] ;  /* 0x03c100001d04783b */ /* 0x000e240000004200 */
[----:B0-----:R-:W-:Y:S01]  /*457c0*/  MOV R3, R4 ;  /* 0x0000000400037202 */ /* 0x001fe20000000f00 */
[----:B------:R-:W-:Y:S01]  /*457d0*/  IMAD.MOV.U32 R19, RZ, RZ, R5 ;  /* 0x000000ffff137224 */ /* 0x000fe200078e0005 */
[----:B------:R-:W-:Y:S01]  /*457e0*/  MOV R28, R6 ;  /* 0x00000006001c7202 */ /* 0x000fe20000000f00 */
[----:B------:R-:W-:-:S02]  /*457f0*/  IMAD.MOV.U32 R18, RZ, RZ, R7 ;  /* 0x000000ffff127224 */ /* 0x000fc400078e0007 */
[----:B------:R-:W0:Y:S04]  /*45800*/  LDSM.16.MT88.4 R4, [R29+0x3c180] ;  /* 0x03c180001d04783b */ /* 0x000e280000004200 */
[----:B0-----:R-:W-:Y:S01]  /*45810*/  STL.64 [R1+0x15f8], R6 ;  /* 0x0015f80601007387 */ /* 0x001fe20000100a00 */
[----:B------:R0:W-:Y:S02]  /*45820*/  STL.64 [R1+0x15f0], R4 ;  /* 0x0015f00401007387 */ /* 0x0001e40000100a00 */
[----:B0-----:R-:W-:Y:S01]  /*45830*/  MOV R4, R3 ;  /* 0x0000000300047202 */ /* 0x001fe20000000f00 */
[----:B------:R-:W-:Y:S01]  /*45840*/  IMAD.MOV.U32 R5, RZ, RZ, R19 ;  /* 0x000000ffff057224 */ /* 0x000fe200078e0013 */
[----:B------:R-:W2:Y:S01]  /*45850*/  LDL.LU R3, [R1+0x17c0] ;  /* 0x0017c00001037983 */ /* 0x000ea20000300800 */
[----:B------:R-:W3:Y:S01]  /*45860*/  LDL.LU R19, [R1+0x17bc] ;  /* 0x0017bc0001137983 */ /* 0x000ee20000300800 */
[----:B------:R-:W-:-:S02]  /*45870*/  MOV R6, R28 ;  /* 0x0000001c00067202 */ /* 0x000fc40000000f00 */
[----:B------:R-:W4:Y:S01]  /*45880*/  LDL.LU R28, [R1+0x17b8] ;  /* 0x0017b800011c7983 */ /* 0x000f220000300800 */
[----:B------:R-:W-:Y:S02]  /*45890*/  IMAD.MOV.U32 R7, RZ, RZ, R18 ;  /* 0x000000ffff077224 */ /* 0x000fe400078e0012 */
[----:B------:R-:W2:Y:S03]  /*458a0*/  LDL.LU R18, [R1+0x17b4] ;  /* 0x0017b40001127983 */ /* 0x000ea60000300800 */
[----:B------:R0:W-:Y:S01]  /*458b0*/  STL.64 [R1+0x1618], R6 ;  /* 0x0016180601007387 */ /* 0x0001e20000100a00 */
[----:B------:R1:W-:Y:S01]  /*458c0*/  STL.64 [R1+0x1610], R4 ;  /* 0x0016100401007387 */ /* 0x0003e20000100a00 */
[----:B0-----:R-:W-:Y:S02]  /*458d0*/  MOV R6, R13 ;  /* 0x0000000d00067202 */ /* 0x001fe40000000f00 */
[----:B-1----:R-:W-:Y:S01]  /*458e0*/  MOV R4, R15 ;  /* 0x0000000f00047202 */ /* 0x002fe20000000f00 */
[----:B------:R-:W-:-:S02]  /*458f0*/  IMAD.MOV.U32 R5, RZ, RZ, R14 ;  /* 0x000000ffff057224 */ /* 0x000fc400078e000e */
[----:B------:R-:W-:-:S05]  /*45900*/  IMAD.MOV.U32 R7, RZ, RZ, R12 ;  /* 0x000000ffff077224 */ /* 0x000fca00078e000c */
        /* <DEDUP_REMOVED lines=8> */
[----:B------:R-:W2:Y:S01]  /*45990*/  LDL.LU R15, [R1+0xfc] ;  /* 0x0000fc00010f7983 */ /* 0x000ea20000300800 */
[----:B------:R-:W-:-:S02]  /*459a0*/  MOV R4, R17 ;  /* 0x0000001100047202 */ /* 0x000fc40000000f00 */
[----:B------:R-:W-:Y:S01]  /*459b0*/  MOV R6, R27 ;  /* 0x0000001b00067202 */ /* 0x000fe20000000f00 */
[----:B------:R-:W-:Y:S01]  /*459c0*/  IMAD.MOV.U32 R7, RZ, RZ, R0 ;  /* 0x000000ffff077224 */ /* 0x000fe200078e0000 */
[----:B------:R-:W3:Y:S01]  /*459d0*/  LDL.LU R17, [R1+0x17b0] ;  /* 0x0017b00001117983 */ /* 0x000ee20000300800 */
[----:B------:R-:W-:Y:S02]  /*459e0*/  IMAD.MOV.U32 R5, RZ, RZ, R26 ;  /* 0x000000ffff057224 */ /* 0x000fe400078e001a */
[----:B------:R-:W3:Y:S02]  /*459f0*/  LDL.LU R26, [R1+0x17ac] ;  /* 0x0017ac00011a7983 */ /* 0x000ee40000300800 */
[----:B------:R-:W3:Y:S01]  /*45a00*/  LDL.LU R27, [R1+0x17a8] ;  /* 0x0017a800011b7983 */ /* 0x000ee20000300800 */
[----:B------:R-:W3:Y:S01]  /*45a10*/  LDL.LU R0, [R1+0x17a4] ;  /* 0x0017a40001007983 */ /* 0x000ee20000300800 */
[----:B------:R0:W-:Y:S02]  /*45a20*/  STL.64 [R1+0x1658], R6 ;  /* 0x0016580601007387 */ /* 0x0001e40000100a00 */
[----:B------:R1:W-:Y:S01]  /*45a30*/  STL.64 [R1+0x1650], R4 ;  /* 0x0016500401007387 */ /* 0x0003e20000100a00 */
[----:B0-----:R-:W-:-:S02]  /*45a40*/  MOV R6, R23 ;  /* 0x0000001700067202 */ /* 0x001fc40000000f00 */
[----:B-1----:R-:W-:Y:S01]  /*45a50*/  MOV R4, R2 ;  /* 0x0000000200047202 */ /* 0x002fe20000000f00 */
[----:B------:R-:W-:Y:S01]  /*45a60*/  IMAD.MOV.U32 R7, RZ, RZ, R24 ;  /* 0x000000ffff077224 */ /* 0x000fe200078e0018 */
[----:B------:R-:W3:Y:S01]  /*45a70*/  LDL.LU R2, [R1+0x17a0] ;  /* 0x0017a00001027983 */ /* 0x000ee20000300800 */
[----:B------:R-:W-:Y:S02]  /*45a80*/  IMAD.MOV.U32 R5, RZ, RZ, R22 ;  /* 0x000000ffff057224 */ /* 0x000fe400078e0016 */
        /* <DEDUP_REMOVED lines=10> */
[----:B------:R-:W4:Y:S01]  /*45b30*/  LDL.LU R15, [R1+0x10c] ;  /* 0x00010c00010f7983 */ /* 0x000f220000300800 */
        /* <DEDUP_REMOVED lines=25> */
[----:B------:R-:W4:Y:S01]  /*45cd0*/  LDL.LU R15, [R1+0x11c] ;  /* 0x00011c00010f7983 */ /* 0x000f220000300800 */
[----:B---3--:R-:W-:-:S02]  /*45ce0*/  MOV R4, R17 ;  /* 0x0000001100047202 */ /* 0x008fc40000000f00 */
[----:B------:R-:W-:Y:S01]  /*45cf0*/  MOV R6, R19 ;  /* 0x0000001300067202 */ /* 0x000fe20000000f00 */
        /* <DEDUP_REMOVED lines=14> */
[----:B------:R-:W-:Y:S01]  /*45de0*/  MOV R6, R27 ;  /* 0x0000001b00067202 */ /* 0x000fe20000000f00 */
[----:B------:R-:W-:Y:S01]  /*45df0*/  IMAD.MOV.U32 R7, RZ, RZ, R26 ;  /* 0x000000ffff077224 */ /* 0x000fe200078e001a */
[----:B------:R-:W-:Y:S01]  /*45e00*/  MOV R4, R2 ;  /* 0x0000000200047202 */ /* 0x000fe20000000f00 */
        /* <DEDUP_REMOVED lines=14> */
[----:B------:R-:W-:-:S02]  /*45ef0*/  IMAD.MOV.U32 R5, RZ, RZ, R24 ;  /* 0x000000ffff057224 */ /* 0x000fc400078e0018 */
[----:B------:R-:W-:Y:S04]  /*45f00*/  LDSM.16.MT88.4 R24, [R28+0x3c180] ;  /* 0x03c180001c18783b */ /* 0x000fe80000004200 */
[----:B------:R0:W-:Y:S01]  /*45f10*/  STL.64 [R1+0x1718], R6 ;  /* 0x0017180601007387 */ /* 0x0001e20000100a00 */
[----:B------:R1:W-:Y:S01]  /*45f20*/  STL.64 [R1+0x1710], R4 ;  /* 0x0017100401007387 */ /* 0x0003e20000100a00 */
[----:B0-----:R-:W-:Y:S01]  /*45f30*/  MOV R6, R11 ;  /* 0x0000000b00067202 */ /* 0x001fe20000000f00 */
[----:B------:R-:W-:Y:S01]  /*45f40*/  IMAD.MOV.U32 R7, RZ, RZ, R10 ;  /* 0x000000ffff077224 */ /* 0x000fe200078e000a */
[----:B-1----:R-:W-:Y:S01]  /*45f50*/  MOV R4, R21 ;  /* 0x0000001500047202 */ /* 0x002fe20000000f00 */
[----:B------:R-:W-:Y:S02]  /*45f60*/  IMAD.MOV.U32 R5, RZ, RZ, R20 ;  /* 0x000000ffff057224 */ /* 0x000fe400078e0014 */
[----:B------:R-:W-:Y:S04]  /*45f70*/  LDSM.16.MT88.4 R20, [R28+0x3c100] ;  /* 0x03c100001c14783b */ /* 0x000fe80000004200 */
[----:B------:R-:W-:Y:S01]  /*45f80*/  STL.64 [R1+0x1738], R6 ;  /* 0x0017380601007387 */ /* 0x000fe20000100a00 */
[----:B------:R-:W-:Y:S03]  /*45f90*/  STL.64 [R1+0x1730], R4 ;  /* 0x0017300401007387 */ /* 0x000fe60000100a00 */
[----:B----4-:R-:W-:Y:S01]  /*45fa0*/  STL.64 [R1+0x1688], R14 ;  /* 0x0016880e01007387 */ /* 0x010fe20000100a00 */
[----:B--2---:R0:W-:Y:S03]  /*45fb0*/  STL.64 [R1+0x1680], R12 ;  /* 0x0016800c01007387 */ /* 0x0041e60000100a00 */
[----:B0-----:R-:W2:Y:S01]  /*45fc0*/  LDL.LU R12, [R1+0x140] ;  /* 0x00014000010c7983 */ /* 0x001ea20000300800 */
[----:B------:R-:W2:Y:S02]  /*45fd0*/  LDL.LU R13, [R1+0x144] ;  /* 0x00014400010d7983 */ /* 0x000ea40000300800 */
[----:B------:R-:W4:Y:S01]  /*45fe0*/  LDL.LU R14, [R1+0x148] ;  /* 0x00014800010e7983 */ /* 0x000f220000300800 */
[----:B---3--:R-:W-:-:S02]  /*45ff0*/  MOV R15, R0 ;  /* 0x00000000000f7202 */ /* 0x008fc40000000f00 */
[----:B------:R-:W3:Y:S04]  /*46000*/  LDL.LU R0, [R1+0x1758] ;  /* 0x0017580001007983 */ /* 0x000ee80000300800 */
[----:B----4-:R-:W-:Y:S01]  /*46010*/  STL.64 [R1+0x16a8], R14 ;  /* 0x0016a80e01007387 */ /* 0x010fe20000100a00 */
[----:B--2---:R0:W-:Y:S03]  /*46020*/  STL.64 [R1+0x16a0], R12 ;  /* 0x0016a00c01007387 */ /* 0x0041e60000100a00 */
[----:B0-----:R-:W2:Y:S01]  /*46030*/  LDL.LU R12, [R1+0x150] ;  /* 0x00015000010c7983 */ /* 0x001ea20000300800 */
[----:B------:R-:W2:Y:S02]  /*46040*/  LDL.LU R13, [R1+0x154] ;  /* 0x00015400010d7983 */ /* 0x000ea40000300800 */
[----:B------:R-:W4:Y:S02]  /*46050*/  LDL.LU R14, [R1+0x158] ;  /* 0x00015800010e7983 */ /* 0x000f240000300800 */
[----:B------:R-:W4:Y:S02]  /*46060*/  LDL.LU R15, [R1+0x15c] ;  /* 0x00015c00010f7983 */ /* 0x000f240000300800 */
[----:B----4-:R-:W-:Y:S01]  /*46070*/  STL.64 [R1+0x16c8], R14 ;  /* 0x0016c80e01007387 */ /* 0x010fe20000100a00 */
[----:B--2---:R0:W-:Y:S03]  /*46080*/  STL.64 [R1+0x16c0], R12 ;  /* 0x0016c00c01007387 */ /* 0x0041e60000100a00 */
[----:B0-----:R-:W2:Y:S01]  /*46090*/  LDL.LU R12, [R1+0x160] ;  /* 0x00016000010c7983 */ /* 0x001ea20000300800 */
[----:B------:R-:W2:Y:S02]  /*460a0*/  LDL.LU R13, [R1+0x164] ;  /* 0x00016400010d7983 */ /* 0x000ea40000300800 */
[----:B------:R-:W4:Y:S02]  /*460b0*/  LDL.LU R14, [R1+0x168] ;  /* 0x00016800010e7983 */ /* 0x000f240000300800 */
[----:B---3--:R-:W-:-:S02]  /*460c0*/  IMAD.MOV.U32 R15, RZ, RZ, R0 ;  /* 0x000000ffff0f7224 */ /* 0x008fc400078e0000 */
        /* <DEDUP_REMOVED lines=23> */
[----:B----4-:R-:W-:Y:S01]  /*46240*/  STL.64 [R1+0x1748], R14 ;  /* 0x0017480e01007387 */ /* 0x010fe20000100a00 */
[----:B--2---:R0:W-:Y:S03]  /*46250*/  STL.64 [R1+0x1740], R12 ;  /* 0x0017400c01007387 */ /* 0x0041e60000100a00 */
[----:B0-----:R-:W2:Y:S01]  /*46260*/  LDL.LU R12, [R1+0x1a0] ;  /* 0x0001a000010c7983 */ /* 0x001ea20000300800 */
[----:B------:R-:W2:Y:S02]  /*46270*/  LDL.LU R13, [R1+0x1a4] ;  /* 0x0001a400010d7983 */ /* 0x000ea40000300800 */
[----:B------:R-:W2:Y:S01]  /*46280*/  LDL.LU R14, [R1+0x1a8] ;  /* 0x0001a800010e7983 */ /* 0x000ea20000300800 */
[----:B------:R-:W-:Y:S01]  /*46290*/  MOV R7, R16 ;  /* 0x0000001000077202 */ /* 0x000fe20000000f00 */
[----:B---3--:R-:W-:Y:S01]  /*462a0*/  IMAD.MOV.U32 R15, RZ, RZ, R0 ;  /* 0x000000ffff0f7224 */ /* 0x008fe200078e0000 */
[----:B------:R-:W-:Y:S04]  /*462b0*/  STL [R1+0x1580], R28 ;  /* 0x0015801c01007387 */ /* 0x000fe80000100800 */
[----:B------:R-:W0:Y:S02]  /*462c0*/  LDSM.16.MT88.4 R16, [R28+0x3c080] ;  /* 0x03c080001c10783b */ /* 0x000e240000004200 */
[-C--:B--2---:R-:W-:Y:S02]  /*462d0*/  HMMA.16816.F32.BF16 R4, R4, R8.reuse, R12 ;  /* 0x000000080404723c */ /* 0x084fe4000004180c */
[----:B------:R-:W2:Y:S01]  /*462e0*/  LDL.LU.64 R14, [R1+0x1748] ;  /* 0x00174800010e7983 */ /* 0x000ea20000300a00 */
[----:B------:R-:W2:Y:S11]  /*462f0*/  LDL.LU.64 R12, [R1+0x1740] ;  /* 0x00174000010c7983 */ /* 0x000eb60000300a00 */
[----:B------:R-:W-:Y:S09]  /*46300*/  @!UPT UIADD3 URZ, URZ, URZ, URZ ;  /* 0x0000003f3f3ff290 */ /* 0x000ff2000fffe03f */
        /* <DEDUP_REMOVED lines=40> */
[----:B------:R1:W-:Y:S01]  /*46590*/  STL [R1+0x180], R4 ;  /* 0x0001800401007387 */ /* 0x0003e20000100800 */
[----:B------:R-:W-:Y:S01]  /*465a0*/  IMAD.MOV.U32 R10, RZ, RZ, R6 ;  /* 0x000000ffff0a7224 */ /* 0x000fe200078e0006 */
[----:B------:R-:W-:Y:S02]  /*465b0*/  MOV R11, R7 ;  /* 0x00000007000b7202 */ /* 0x000fe40000000f00 */
[----:B------:R-:W-:Y:S01]  /*465c0*/  MOV R28, R5 ;  /* 0x00000005001c7202 */ /* 0x000fe20000000f00 */
[----:B------:R-:W2:Y:S04]  /*465d0*/  LDL.LU.64 R6, [R1+0x1698] ;  /* 0x0016980001067983 */ /* 0x000ea80000300a00 */
[----:B-1----:R-:W2:Y:S01]  /*465e0*/  LDL.LU.64 R4, [R1+0x1690] ;  /* 0x0016900001047983 */ /* 0x002ea20000300a00 */
[----:B------:R-:W-:Y:S02]  /*465f0*/  STL [R1+0x158c], R11 ;  /* 0x00158c0b01007387 */ /* 0x000fe40000100800 */
        /* <DEDUP_REMOVED lines=54> */
[----:B------:R1:W-:Y:S01]  /*46960*/  STL.64 [R1+0x110], R12 ;  /* 0x0001100c01007387 */ /* 0x0003e20000100a00 */
[----:B------:R2:W-:Y:S03]  /*46970*/  STL.64 [R1+0x118], R14 ;  /* 0x0001180e01007387 */ /* 0x0005e60000100a00 */
[----:B-1----:R-:W3:Y:S01]  /*46980*/  LDL.LU R12, [R1+0xc0] ;  /* 0x0000c000010c7983 */ /* 0x002ee20000300800 */
[----:B--2---:R-:W3:Y:S01]  /*46990*/  LDL.LU R14, [R1+0xc8] ;  /* 0x0000c800010e7983 */ /* 0x004ee20000300800 */
[----:B0-----:R-:W-:Y:S02]  /*469a0*/  HMMA.16816.F32.BF16 R16, R16, R8, R4 ;  /* 0x000000081010723c */ /* 0x001fe40000041804 */
[----:B------:R-:W2:Y:S01]  /*469b0*/  LDL.LU.64 R6, [R1+0x15b8] ;  /* 0x0015b80001067983 */ /* 0x000ea20000300a00 */
[----:B------:R-:W2:Y:S02]  /*469c0*/  LDL.LU.64 R4, [R1+0x15b0] ;  /* 0x0015b00001047983 */ /* 0x000ea40000300a00 */
[----:B------:R-:W-:-:S02]  /*469d0*/  IMAD.MOV.U32 R13, RZ, RZ, R2 ;  /* 0x000000ffff0d7224 */ /* 0x000fc400078e0002 */
[----:B------:R-:W0:Y:S04]  /*469e0*/  S2R R2, SR_TID.X ;  /* 0x0000000000027919 */ /* 0x000e280000002100 */
[----:B------:R-:W1:Y:S01]  /*469f0*/  S2R R0, SR_TID.X ;  /* 0x0000000000007919 */ /* 0x000e620000002100 */
[----:B------:R-:W-:-:S11]  /*46a00*/  MOV R15, R3 ;  /* 0x00000003000f7202 */ /* 0x000fd60000000f00 */
[----:B------:R-:W-:Y:S01]  /*46a10*/  STL.64 [R1+0x100], R16 ;  /* 0x0001001001007387 */ /* 0x000fe20000100a00 */
[----:B------:R3:W-:Y:S01]  /*46a20*/  STL.64 [R1+0x108], R18 ;  /* 0x0001081201007387 */ /* 0x0007e20000100a00 */
[----:B0-----:R-:W-:Y:S01]  /*46a30*/  LOP3.LUT R2, R2, 0x7, RZ, 0xc0, !PT ;  /* 0x0000000702027812 */ /* 0x001fe200078ec0ff */
[----:B---3--:R-:W-:Y:S07]  /*46a40*/  HMMA.16816.F32.BF16 R16, R20, R8, R12 ;  /* 0x000000081410723c */ /* 0x008fee000004180c */
[----:B-1----:R-:W-:Y:S01]  /*46a50*/  LOP3.LUT R14, R0, 0x10, RZ, 0xc0, !PT ;  /* 0x00000010000e7812 */ /* 0x002fe200078ec0ff */
[----:B------:R-:W-:Y:S01]  /*46a60*/  IMAD R13, R2, 0x210, RZ ;  /* 0x00000210020d7824 */ /* 0x000fe200078e02ff */
[----:B------:R-:W-:-:S03]  /*46a70*/  SHF.L.U32 R12, R0, 0x1, RZ ;  /* 0x00000001000c7819 */ /* 0x000fc600000006ff */
[----:B------:R-:W-:Y:S01]  /*46a80*/  IMAD.SHL.U32 R14, R14, 0x100, RZ ;  /* 0x000001000e0e7824 */ /* 0x000fe200078e00ff */
[----:B------:R-:W-:-:S04]  /*46a90*/  LOP3.LUT R15, R13, 0x10, R12, 0x78, !PT ;  /* 0x000000100d0f7812 */ /* 0x000fc800078e780c */
[----:B------:R-:W-:-:S06]  /*46aa0*/  LOP3.LUT R15, R15, R14, RZ, 0xfc, !PT ;  /* 0x0000000e0f0f7212 */ /* 0x000fcc00078efcff */
[----:B------:R-:W-:Y:S01]  /*46ab0*/  STL.64 [R1+0xe0], R16 ;  /* 0x0000e01001007387 */ /* 0x000fe20000100a00 */
[----:B------:R-:W-:Y:S01]  /*46ac0*/  STL.64 [R1+0xe8], R18 ;  /* 0x0000e81201007387 */ /* 0x000fe20000100a00 */
[----:B------:R-:W-:-:S04]  /*46ad0*/  LOP3.LUT R23, R13, 0x10, R12, 0x78, !PT ;  /* 0x000000100d177812 */ /* 0x000fc800078e780c */
[----:B------:R-:W-:-:S04]  /*46ae0*/  LOP3.LUT R23, R23, R14, RZ, 0xfc, !PT ;  /* 0x0000000e17177212 */ /* 0x000fc800078efcff */
[----:B------:R-:W-:-:S05]  /*46af0*/  LOP3.LUT R23, R23, 0x20, RZ, 0x3c, !PT ;  /* 0x0000002017177812 */ /* 0x000fca00078e3cff */
[----:B------:R-:W-:Y:S01]  /*46b00*/  LDSM.16.MT88.4 R16, [R23+0x3e100] ;  /* 0x03e100001710783b */ /* 0x000fe20000004200 */
[----:B--2---:R-:W-:Y:S03]  /*46b10*/  HMMA.16816.F32.BF16 R4, R24, R8, R4 ;  /* 0x000000081804723c */ /* 0x004fe60000041804 */
[----:B------:R-:W-:Y:S11]  /*46b20*/  LDSM.16.MT88.4 R24, [R29+0x3e000] ;  /* 0x03e000001d18783b */ /* 0x000ff60000004200 */
[----:B------:R-:W-:Y:S10]  /*46b30*/  @!UPT UIADD3 URZ, URZ, URZ, URZ ;  /* 0x0000003f3f3ff290 */ /* 0x000ff4000fffe03f */
[----:B------:R-:W-:Y:S01]  /*46b40*/  IMAD.MOV.U32 R8, RZ, RZ, R4 ;  /* 0x000000ffff087224 */ /* 0x000fe200078e0004 */
[----:B------:R-:W-:Y:S01]  /*46b50*/  MOV R3, R5 ;  /* 0x0000000500037202 */ /* 0x000fe20000000f00 */
[----:B------:R-:W-:Y:S01]  /*46b60*/  IMAD.MOV.U32 R2, RZ, RZ, R6 ;  /* 0x000000ffff027224 */ /* 0x000fe200078e0006 */
[----:B------:R-:W-:Y:S02]  /*46b70*/  MOV R0, R7 ;  /* 0x0000000700007202 */ /* 0x000fe40000000f00 */
[----:B------:R-:W0:Y:S04]  /*46b80*/  LDSM.16.MT88.4 R4, [R15+0x3e000] ;  /* 0x03e000000f04783b */ /* 0x000e280000004200 */
[----:B------:R-:W-:Y:S01]  /*46b90*/  STL [R1+0x1490], R0 ;  /* 0x0014900001007387 */ /* 0x000fe20000100800 */
[----:B------:R-:W-:Y:S02]  /*46ba0*/  STL [R1+0x148c], R2 ;  /* 0x00148c0201007387 */ /* 0x000fe40000100800 */
[----:B------:R-:W-:Y:S02]  /*46bb0*/  STL [R1+0x1488], R3 ;  /* 0x0014880301007387 */ /* 0x000fe40000100800 */
[----:B------:R0:W-:Y:S02]  /*46bc0*/  STL [R1+0x1460], R8 ;  /* 0x0014600801007387 */ /* 0x0001e40000100800 */
[----:B0-----:R-:W-:Y:S01]  /*46bd0*/  IMAD.MOV.U32 R8, RZ, RZ, R4 ;  /* 0x000000ffff087224 */ /* 0x001fe200078e0004 */
[----:B------:R-:W-:Y:S01]  /*46be0*/  MOV R3, R5 ;  /* 0x0000000500037202 */ /* 0x000fe20000000f00 */
[----:B------:R-:W-:Y:S01]  /*46bf0*/  IMAD.MOV.U32 R2, RZ, RZ, R6 ;  /* 0x000000ffff027224 */ /* 0x000fe200078e0006 */
[----:B------:R-:W-:-:S02]  /*46c00*/  MOV R0, R7 ;  /* 0x0000000700007202 */ /* 0x000fc40000000f00 */
[----:B------:R-:W0:Y:S04]  /*46c10*/  LDSM.16.MT88.4 R4, [R15+0x3e080] ;  /* 0x03e080000f04783b */ /* 0x000e280000004200 */
[----:B------:R-:W-:Y:S01]  /*46c20*/  STL [R1+0x159c], R0 ;  /* 0x00159c0001007387 */ /* 0x000fe20000100800 */
[----:B------:R-:W-:Y:S02]  /*46c30*/  STL [R1+0x1598], R2 ;  /* 0x0015980201007387 */ /* 0x000fe40000100800 */
[----:B0-----:R-:W-:Y:S01]  /*46c40*/  IMAD.MOV.U32 R11, RZ, RZ, R4 ;  /* 0x000000ffff0b7224 */ /* 0x001fe200078e0004 */
[----:B------:R-:W-:Y:S01]  /*46c50*/  MOV R10, R5 ;  /* 0x00000005000a7202 */ /* 0x000fe20000000f00 */
[----:B------:R-:W-:Y:S01]  /*46c60*/  IMAD.MOV.U32 R28, RZ, RZ, R6 ;  /* 0x000000ffff1c7224 */ /* 0x000fe200078e0006 */
[----:B------:R-:W-:-:S02]  /*46c70*/  MOV R9, R7 ;  /* 0x0000000700097202 */ /* 0x000fc40000000f00 */
[----:B------:R-:W0:Y:S04]  /*46c80*/  LDSM.16.MT88.4 R4, [R15+0x3e100] ;  /* 0x03e100000f04783b */ /* 0x000e280000004200 */
[----:B------:R1:W-:Y:S01]  /*46c90*/  STL [R1+0x1594], R3 ;  /* 0x0015940301007387 */ /* 0x0003e20000100800 */
[----:B------:R2:W-:Y:S02]  /*46ca0*/  STL [R1+0x1590], R8 ;  /* 0x0015900801007387 */ /* 0x0005e40000100800 */
[----:B------:R-:W-:Y:S02]  /*46cb0*/  STL [R1+0x15ac], R9 ;  /* 0x0015ac0901007387 */ /* 0x000fe40000100800 */
[----:B0-----:R-:W-:Y:S01]  /*46cc0*/  IMAD.MOV.U32 R0, RZ, RZ, R4 ;  /* 0x000000ffff007224 */ /* 0x001fe200078e0004 */
[----:B------:R-:W-:Y:S01]  /*46cd0*/  MOV R2, R5 ;  /* 0x0000000500027202 */ /* 0x000fe20000000f00 */
[----:B-1----:R-:W-:Y:S01]  /*46ce0*/  IMAD.MOV.U32 R3, RZ, RZ, R6 ;  /* 0x000000ffff037224 */ /* 0x002fe200078e0006 */
[----:B--2---:R-:W-:-:S02]  /*46cf0*/  MOV R8, R7 ;  /* 0x0000000700087202 */ /* 0x004fc40000000f00 */
[----:B------:R-:W0:Y:S04]  /*46d00*/  LDSM.16.MT88.4 R4, [R15+0x3e180] ;  /* 0x03e180000f04783b */ /* 0x000e280000004200 */
[----:B------:R1:W-:Y:S01]  /*46d10*/  STL [R1+0x15a8], R28 ;  /* 0x0015a81c01007387 */ /* 0x0003e20000100800 */
[----:B------:R2:W-:Y:S02]  /*46d20*/  STL [R1+0x15a4], R10 ;  /* 0x0015a40a01007387 */ /* 0x0005e40000100800 */
[----:B------:R3:W-:Y:S02]  /*46d30*/  STL [R1+0x15a0], R11 ;  /* 0x0015a00b01007387 */ /* 0x0007e40000100800 */
[----:B------:R-:W-:Y:S04]  /*46d40*/  LDSM.16.MT88.4 R12, [R23+0x3e080] ;  /* 0x03e08000170c783b */ /* 0x000fe80000004200 */
[----:B0-----:R-:W-:Y:S01]  /*46d50*/  IMAD.MOV.U32 R9, RZ, RZ, R4 ;  /* 0x000000ffff097224 */ /* 0x001fe200078e0004 */
[----:B-1----:R-:W-:Y:S01]  /*46d60*/  MOV R28, R5 ;  /* 0x00000005001c7202 */ /* 0x002fe20000000f00 */
[----:B--2---:R-:W-:Y:S01]  /*46d70*/  IMAD.MOV.U32 R10, RZ, RZ, R6 ;  /* 0x000000ffff0a7224 */ /* 0x004fe200078e0006 */
[----:B---3--:R-:W-:-:S02]  /*46d80*/  MOV R11, R7 ;  /* 0x00000007000b7202 */ /* 0x008fc40000000f00 */
[----:B------:R-:W0:Y:S02]  /*46d90*/  LDSM.16.MT88.4 R4, [R23+0x3e000] ;  /* 0x03e000001704783b */ /* 0x000e240000004200 */
[----:B------:R-:W1:Y:S02]  /*46da0*/  LDSM.16.MT88.4 R20, [R23+0x3e180] ;  /* 0x03e180001714783b */ /* 0x000e640000004200 */
[----:B0-----:R-:W-:Y:S02]  /*46db0*/  STL.64 [R1+0x14f0], R6 ;  /* 0x0014f00601007387 */ /* 0x001fe40000100a00 */
[----:B------:R-:W-:Y:S02]  /*46dc0*/  STL.64 [R1+0x14e8], R4 ;  /* 0x0014e80401007387 */ /* 0x000fe40000100a00 */
[----:B------:R-:W0:Y:S04]  /*46dd0*/  LDSM.16.MT88.4 R4, [R29+0x3e080] ;  /* 0x03e080001d04783b */ /* 0x000e280000004200 */
[----:B------:R-:W-:Y:S01]  /*46de0*/  STL.64 [R1+0x14e0], R14 ;  /* 0x0014e00e01007387 */ /* 0x000fe20000100a00 */
[----:B------:R2:W-:Y:S01]  /*46df0*/  STL.64 [R1+0x14d8], R12 ;  /* 0x0014d80c01007387 */ /* 0x0005e20000100a00 */
[----:B------:R-:W-:Y:S02]  /*46e00*/  STL.64 [R1+0x14d0], R18 ;  /* 0x0014d01201007387 */ /* 0x000fe40000100a00 */
[----:B------:R-:W-:Y:S02]  /*46e10*/  STL.64 [R1+0x14c8], R16 ;  /* 0x0014c81001007387 */ /* 0x000fe40000100a00 */
[----:B-1----:R-:W-:Y:S01]  /*46e20*/  STL.64 [R1+0x1500], R22 ;  /* 0x0015001601007387 */ /* 0x002fe20000100a00 */
[----:B------:R-:W-:Y:S01]  /*46e30*/  STL.64 [R1+0x14f8], R20 ;  /* 0x0014f81401007387 */ /* 0x000fe20000100a00 */
[----:B------:R-:W-:Y:S02]  /*46e40*/  STL [R1+0x14b4], R24 ;  /* 0x0014b41801007387 */ /* 0x000fe40000100800 */
[----:B------:R-:W-:Y:S02]  /*46e50*/  STL [R1+0x14b0], R25 ;  /* 0x0014b01901007387 */ /* 0x000fe40000100800 */
[----:B------:R-:W-:Y:S01]  /*46e60*/  STL [R1+0x14ac], R26 ;  /* 0x0014ac1a01007387 */ /* 0x000fe20000100800 */
[----:B------:R-:W-:Y:S04]  /*46e70*/  STL [R1+0x14a8], R27 ;  /* 0x0014a81b01007387 */ /* 0x000fe80000100800 */
[----:B--2---:R-:W2:Y:S04]  /*46e80*/  LDL.LU R12, [R1+0x190] ;  /* 0x00019000010c7983 */ /* 0x004ea80000300800 */
[----:B0-----:R0:W-:Y:S01]  /*46e90*/  STL.64 [R1+0x40], R4 ;  /* 0x0000400401007387 */ /* 0x0011e20000100a00 */
[----:B------:R1:W-:Y:S02]  /*46ea0*/  STL.64 [R1+0x48], R6 ;  /* 0x0000480601007387 */ /* 0x0003e40000100a00 */
[----:B------:R-:W2:Y:S02]  /*46eb0*/  LDL.LU R13, [R1+0x194] ;  /* 0x00019400010d7983 */ /* 0x000ea40000300800 */
[----:B------:R-:W3:Y:S01]  /*46ec0*/  LDL.LU R14, [R1+0x198] ;  /* 0x00019800010e7983 */ /* 0x000ee20000300800 */
[----:B------:R-:W3:Y:S01]  /*46ed0*/  LDL.LU R15, [R1+0x19c] ;  /* 0x00019c00010f7983 */ /* 0x000ee20000300800 */
[----:B0-----:R-:W-:-:S02]  /*46ee0*/  IMAD.MOV.U32 R4, RZ, RZ, R9 ;  /* 0x000000ffff047224 */ /* 0x001fc400078e0009 */
[----:B-1----:R-:W-:Y:S01]  /*46ef0*/  IMAD.MOV.U32 R6, RZ, RZ, R10 ;  /* 0x000000ffff067224 */ /* 0x002fe200078e000a */
[----:B------:R-:W-:Y:S02]  /*46f00*/  MOV R7, R11 ;  /* 0x0000000b00077202 */ /* 0x000fe40000000f00 */
[----:B------:R-:W-:Y:S01]  /*46f10*/  MOV R5, R28 ;  /* 0x0000001c00057202 */ /* 0x000fe20000000f00 */
[----:B---3--:R0:W-:Y:S01]  /*46f20*/  STL.64 [R1+0x1510], R14 ;  /* 0x0015100e01007387 */ /* 0x0081e20000100a00 */
[----:B--2---:R1:W-:Y:S02]  /*46f30*/  STL.64 [R1+0x1508], R12 ;  /* 0x0015080c01007387 */ /* 0x0043e40000100a00 */
[----:B------:R-:W2:Y:S02]  /*46f40*/  LDL.LU R9, [R1+0x15ac] ;  /* 0x0015ac0001097983 */ /* 0x000ea40000300800 */
[----:B------:R-:W3:Y:S01]  /*46f50*/  LDL.LU R28, [R1+0x15a8] ;  /* 0x0015a800011c7983 */ /* 0x000ee20000300800 */
[----:B------:R-:W4:Y:S01]  /*46f60*/  LDL.LU R10, [R1+0x15a4] ;  /* 0x0015a400010a7983 */ /* 0x000f220000300800 */
[----:B------:R-:W2:Y:S02]  /*46f70*/  LDL.LU R11, [R1+0x15a0] ;  /* 0x0015a000010b7983 */ /* 0x000ea40000300800 */
[----:B------:R-:W-:Y:S02]  /*46f80*/  STL.64 [R1+0x1520], R6 ;  /* 0x0015200601007387 */ /* 0x000fe40000100a00 */
[----:B------:R2:W-:Y:S01]  /*46f90*/  STL.64 [R1+0x1518], R4 ;  /* 0x0015180401007387 */ /* 0x0005e20000100a00 */
[----:B------:R-:W2:Y:S01]  /*46fa0*/  LDL.LU R20, [R1+0x1a0] ;  /* 0x0001a00001147983 */ /* 0x000ea20000300800 */
[----:B------:R-:W2:Y:S02]  /*46fb0*/  LDL.LU R21, [R1+0x1a4] ;  /* 0x0001a40001157983 */ /* 0x000ea40000300800 */
[----:B------:R-:W2:Y:S02]  /*46fc0*/  LDL.LU R22, [R1+0x1a8] ;  /* 0x0001a80001167983 */ /* 0x000ea40000300800 */
[----:B------:R-:W2:Y:S02]  /*46fd0*/  LDL.LU R23, [R1+0x1ac] ;  /* 0x0001ac0001177983 */ /* 0x000ea40000300800 */
[----:B0-----:R-:W-:-:S02]  /*46fe0*/  IMAD.MOV.U32 R14, RZ, RZ, R3 ;  /* 0x000000ffff0e7224 */ /* 0x001fc400078e0003 */
[----:B-1----:R-:W-:Y:S01]  /*46ff0*/  IMAD.MOV.U32 R12, RZ, RZ, R0 ;  /* 0x000000ffff0c7224 */ /* 0x002fe200078e0000 */
[----:B------:R-:W-:Y:S02]  /*47000*/  MOV R15, R8 ;  /* 0x00000008000f7202 */ /* 0x000fe40000000f00 */
[----:B------:R-:W-:Y:S01]  /*47010*/  MOV R13, R2 ;  /* 0x00000002000d7202 */ /* 0x000fe20000000f00 */
[----:B--2---:R-:W-:Y:S01]  /*47020*/  STL.64 [R1+0x1530], R22 ;  /* 0x0015301601007387 */ /* 0x004fe20000100a00 */
[----:B------:R0:W-:Y:S02]  /*47030*/  STL.64 [R1+0x1528], R20 ;  /* 0x0015281401007387 */ /* 0x0001e40000100a00 */
[----:B------:R-:W2:Y:S02]  /*47040*/  LDL.LU R0, [R1+0x159c] ;  /* 0x00159c0001007983 */ /* 0x000ea40000300800 */
[----:B------:R-:W2:Y:S01]  /*47050*/  LDL.LU R2, [R1+0x1598] ;  /* 0x0015980001027983 */ /* 0x000ea20000300800 */
[----:B------:R-:W2:Y:S01]  /*47060*/  LDL.LU R3, [R1+0x1594] ;  /* 0x0015940001037983 */ /* 0x000ea20000300800 */
[----:B------:R-:W2:Y:S02]  /*47070*/  LDL.LU R8, [R1+0x1590] ;  /* 0x0015900001087983 */ /* 0x000ea40000300800 */
[----:B------:R-:W-:Y:S02]  /*47080*/  STL.64 [R1+0x1540], R14 ;  /* 0x0015400e01007387 */ /* 0x000fe40000100a00 */
[----:B------:R-:W-:Y:S01]  /*47090*/  STL.64 [R1+0x1538], R12 ;  /* 0x0015380c01007387 */ /* 0x000fe20000100a00 */
[----:B------:R-:W2:Y:S01]  /*470a0*/  LDL.LU R4, [R1+0xa0] ;  /* 0x0000a00001047983 */ /* 0x000ea20000300800 */
[----:B------:R-:W2:Y:S02]  /*470b0*/  LDL.LU R5, [R1+0xa4] ;  /* 0x0000a40001057983 */ /* 0x000ea40000300800 */
[----:B------:R-:W2:Y:S02]  /*470c0*/  LDL.LU R6, [R1+0xa8] ;  /* 0x0000a80001067983 */ /* 0x000ea40000300800 */
[----:B------:R-:W2:Y:S02]  /*470d0*/  LDL.LU R7, [R1+0xac] ;  /* 0x0000ac0001077983 */ /* 0x000ea40000300800 */
[----:B0-----:R-:W-:Y:S01]  /*470e0*/  IMAD.MOV.U32 R20, RZ, RZ, R11 ;  /* 0x000000ffff147224 */ /* 0x001fe200078e000b */
[----:B----4-:R-:W-:Y:S01]  /*470f0*/  MOV R21, R10 ;  /* 0x0000000a00157202 */ /* 0x010fe20000000f00 */
[----:B---3--:R-:W-:Y:S01]  /*47100*/  IMAD.MOV.U32 R22, RZ, RZ, R28 ;  /* 0x000000ffff167224 */ /* 0x008fe200078e001c */
[----:B------:R-:W-:Y:S01]  /*47110*/  MOV R23, R9 ;  /* 0x0000000900177202 */ /* 0x000fe20000000f00 */
[----:B--2---:R0:W-:Y:S01]  /*47120*/  STL.64 [R1+0x1550], R6 ;  /* 0x0015500601007387 */ /* 0x0041e20000100a00 */
[----:B------:R1:W-:Y:S02]  /*47130*/  STL.64 [R1+0x1548], R4 ;  /* 0x0015480401007387 */ /* 0x0003e40000100a00 */
[----:B------:R-:W2:Y:S02]  /*47140*/  LDL.LU R11, [R1+0x158c] ;  /* 0x00158c00010b7983 */ /* 0x000ea40000300800 */
[----:B------:R-:W3:Y:S01]  /*47150*/  LDL.LU R10, [R1+0x1588] ;  /* 0x00158800010a7983 */ /* 0x000ee20000300800 */
[----:B------:R-:W4:Y:S01]  /*47160*/  LDL.LU R28, [R1+0x1584] ;  /* 0x00158400011c7983 */ /* 0x000f220000300800 */
[----:B------:R-:W-:Y:S02]  /*47170*/  STL.64 [R1+0x1560], R22 ;  /* 0x0015601601007387 */ /* 0x000fe40000100a00 */
[----:B------:R1:W-:Y:S02]  /*47180*/  STL.64 [R1+0x1558], R20 ;  /* 0x0015581401007387 */ /* 0x0003e40000100a00 */
[----:B0-----:R-:W-:Y:S01]  /*47190*/  IMAD.MOV.U32 R6, RZ, RZ, R2 ;  /* 0x000000ffff067224 */ /* 0x001fe200078e0002 */
[----:B------:R-:W-:Y:S01]  /*471a0*/  MOV R7, R0 ;  /* 0x0000000000077202 */ /* 0x000fe20000000f00 */
[----:B-1----:R-:W-:Y:S01]  /*471b0*/  IMAD.MOV.U32 R4, RZ, RZ, R8 ;  /* 0x000000ffff047224 */ /* 0x002fe200078e0008 */
[----:B------:R-:W-:-:S03]  /*471c0*/  MOV R5, R3 ;  /* 0x0000000300057202 */ /* 0x000fc60000000f00 */
[----:B------:R-:W-:Y:S02]  /*471d0*/  STL.64 [R1+0x1570], R6 ;  /* 0x0015700601007387 */ /* 0x000fe40000100a00 */
[----:B------:R-:W-:Y:S02]  /*471e0*/  STL.64 [R1+0x1568], R4 ;  /* 0x0015680401007387 */ /* 0x000fe40000100a00 */
[----:B------:R-:W2:Y:S02]  /*471f0*/  LDL.LU R20, [R1+0x1c0] ;  /* 0x0001c00001147983 */ /* 0x000ea40000300800 */
[----:B------:R-:W2:Y:S01]  /*47200*/  LDL.LU R21, [R1+0x1c4] ;  /* 0x0001c40001157983 */ /* 0x000ea20000300800 */
[----:B------:R-:W2:Y:S01]  /*47210*/  LDL.LU R22, [R1+0x1c8] ;  /* 0x0001c80001167983 */ /* 0x000ea20000300800 */
[----:B------:R-:W2:Y:S02]  /*47220*/  LDL.LU R23, [R1+0x1cc] ;  /* 0x0001cc0001177983 */ /* 0x000ea40000300800 */
[----:B------:R-:W2:Y:S02]  /*47230*/  LDL.LU R12, [R1+0x1b0] ;  /* 0x0001b000010c7983 */ /* 0x000ea40000300800 */
[----:B------:R-:W2:Y:S01]  /*47240*/  LDL.LU R13, [R1+0x1b4] ;  /* 0x0001b400010d7983 */ /* 0x000ea20000300800 */
[----:B------:R-:W2:Y:S01]  /*47250*/  LDL.LU R14, [R1+0x1b8] ;  /* 0x0001b800010e7983 */ /* 0x000ea20000300800 */
[----:B------:R-:W2:Y:S02]  /*47260*/  LDL.LU R15, [R1+0x1bc] ;  /* 0x0001bc00010f7983 */ /* 0x000ea40000300800 */
[----:B------:R-:W2:Y:S01]  /*47270*/  LDL.LU R16, [R1+0x180] ;  /* 0x0001800001107983 */ /* 0x000ea20000300800 */
[----:B------:R-:W0:Y:S01]  /*47280*/  LDSM.16.MT88.4 R4, [R29+0x3e100] ;  /* 0x03e100001d04783b */ /* 0x000e220000004200 */
[----:B----4-:R-:W-:-:S03]  /*47290*/  IMAD.MOV.U32 R17, RZ, RZ, R28 ;  /* 0x000000ffff117224 */ /* 0x010fc600078e001c */
[----:B------:R-:W4:Y:S01]  /*472a0*/  LDL.LU R28, [R1+0x1580] ;  /* 0x00158000011c7983 */ /* 0x000f220000300800 */
[----:B0-----:R-:W-:Y:S01]  /*472b0*/  IMAD.MOV.U32 R27, RZ, RZ, R7 ;  /* 0x000000ffff1b7224 */ /* 0x001fe200078e0007 */
[----:B------:R-:W-:Y:S02]  /*472c0*/  MOV R26, R6 ;  /* 0x00000006001a7202 */ /* 0x000fe40000000f00 */
[----:B---3--:R-:W-:Y:S01]  /*472d0*/  MOV R18, R10 ;  /* 0x0000000a00127202 */ /* 0x008fe20000000f00 */
[----:B------:R-:W-:Y:S01]  /*472e0*/  IMAD.MOV.U32 R25, RZ, RZ, R5 ;  /* 0x000000ffff197224 */ /* 0x000fe200078e0005 */
[----:B------:R-:W3:Y:S01]  /*472f0*/  LDL.LU R10, [R1+0x157c] ;  /* 0x00157c00010a7983 */ /* 0x000ee20000300800 */
[----:B--2---:R-:W-:Y:S01]  /*47300*/  IMAD.MOV.U32 R19, RZ, RZ, R11 ;  /* 0x000000ffff137224 */ /* 0x004fe200078e000b */
[----:B------:R-:W-:Y:S02]  /*47310*/  MOV R24, R4 ;  /* 0x0000000400187202 */ /* 0x000fe40000000f00 */
[----:B------:R-:W3:Y:S04]  /*47320*/  LDL.LU R11, [R1+0x1578] ;  /* 0x00157800010b7983 */ /* 0x000ee80000300800 */
[----:B------:R-:W-:Y:S01]  /*47330*/  STL [R1+0x14c4], R27 ;  /* 0x0014c41b01007387 */ /* 0x000fe20000100800 */
[----:B------:R-:W-:Y:S02]  /*47340*/  STL [R1+0x14c0], R26 ;  /* 0x0014c01a01007387 */ /* 0x000fe40000100800 */
[----:B------:R-:W-:Y:S02]  /*47350*/  STL [R1+0x14bc], R25 ;  /* 0x0014bc1901007387 */ /* 0x000fe40000100800 */
[----:B------:R-:W-:Y:S02]  /*47360*/  STL [R1+0x14b8], R24 ;  /* 0x0014b81801007387 */ /* 0x000fe40000100800 */
[----:B------:R-:W0:Y:S04]  /*47370*/  LDSM.16.MT88.4 R24, [R29+0x3e180] ;  /* 0x03e180001d18783b */ /* 0x000e280000004200 */
[----:B0-----:R-:W-:Y:S01]  /*47380*/  STL.64 [R1+0x70], R24 ;  /* 0x0000701801007387 */ /* 0x001fe20000100a00 */
[----:B------:R-:W-:Y:S03]  /*47390*/  STL.64 [R1+0x78], R26 ;  /* 0x0000781a01007387 */ /* 0x000fe60000100a00 */
[----:B----4-:R-:W0:Y:S02]  /*473a0*/  LDSM.16.MT88.4 R4, [R28+0x3e000] ;  /* 0x03e000001c04783b */ /* 0x010e240000004200 */
[----:B0-----:R-:W-:Y:S01]  /*473b0*/  MOV R27, R4 ;  /* 0x00000004001b7202 */ /* 0x001fe20000000f00 */
[----:B------:R-:W-:Y:S01]  /*473c0*/  IMAD.MOV.U32 R26, RZ, RZ, R5 ;  /* 0x000000ffff1a7224 */ /* 0x000fe200078e0005 */
[----:B------:R-:W-:Y:S01]  /*473d0*/  MOV R25, R6 ;  /* 0x0000000600197202 */ /* 0x000fe20000000f00 */
[----:B------:R-:W-:-:S02]  /*473e0*/  IMAD.MOV.U32 R24, RZ, RZ, R7 ;  /* 0x000000ffff187224 */ /* 0x000fc400078e0007 */
[----:B------:R-:W0:Y:S04]  /*473f0*/  LDSM.16.MT88.4 R4, [R28+0x3e080] ;  /* 0x03e080001c04783b */ /* 0x000e280000004200 */
[----:B0-----:R-:W-:Y:S01]  /*47400*/  STL.64 [R1+0x80], R4 ;  /* 0x0000800401007387 */ /* 0x001fe20000100a00 */
[----:B------:R-:W-:Y:S02]  /*47410*/  STL.64 [R1+0x88], R6 ;  /* 0x0000880601007387 */ /* 0x000fe40000100a00 */
[----:B------:R-:W0:Y:S02]  /*47420*/  LDSM.16.MT88.4 R4, [R28+0x3e100] ;  /* 0x03e100001c04783b */ /* 0x000e240000004200 */
[----:B0-----:R-:W-:Y:S02]  /*47430*/  MOV R0, R5 ;  /* 0x0000000500007202 */ /* 0x001fe40000000f00 */
[----:B------:R-:W-:Y:S01]  /*47440*/  IMAD.MOV.U32 R2, RZ, RZ, R6 ;  /* 0x000000ffff027224 */ /* 0x000fe200078e0006 */
[----:B------:R-:W-:Y:S01]  /*47450*/  STL [R1+0x90], R4 ;  /* 0x0000900401007387 */ /* 0x000fe20000100800 */
[----:B------:R-:W-:-:S02]  /*47460*/  MOV R3, R7 ;  /* 0x0000000700037202 */ /* 0x000fc40000000f00 */
[----:B------:R-:W0:Y:S04]  /*47470*/  LDSM.16.MT88.4 R4, [R28+0x3e180] ;  /* 0x03e180001c04783b */ /* 0x000e280000004200 */
[----:B------:R-:W-:Y:S02]  /*47480*/  BAR.SYNC.DEFER_BLOCKING 0x0 ;  /* 0x0000000000007b1d */ /* 0x000fe40000010000 */
[----:B0-----:R-:W-:Y:S01]  /*47490*/  IMAD.MOV.U32 R28, RZ, RZ, R6 ;  /* 0x000000ffff1c7224 */ /* 0x001fe200078e0006 */
[----:B------:R-:W-:Y:S01]  /*474a0*/  MOV R9, R7 ;  /* 0x0000000700097202 */ /* 0x000fe20000000f00 */
[----:B------:R-:W-:Y:S01]  /*474b0*/  IMAD.MOV.U32 R8, RZ, RZ, R4 ;  /* 0x000000ffff087224 */ /* 0x000fe200078e0004 */
[----:B------:R-:W-:Y:S01]  /*474c0*/  MOV R29, R5 ;  /* 0x00000005001d7202 */ /* 0x000fe20000000f00 */
[----:B------:R-:W3:Y:S01]  /*474d0*/  LDL.LU.64 R6, [R1+0x1570] ;  /* 0x0015700001067983 */ /* 0x000ee20000300a00 */
[----:B------:R-:W3:Y:S02]  /*474e0*/  LDL.LU.64 R4, [R1+0x1568] ;  /* 0x0015680001047983 */ /* 0x000ee40000300a00 */
        /* <DEDUP_REMOVED lines=30> */
[----:B0-----:R-:W3:Y:S01]  /*476d0*/  LDL.LU.64 R6, [R1+0x14f0] ;  /* 0x0014f00001067983 */ /* 0x001ee20000300a00 */
[----:B------:R-:W3:Y:S02]  /*476e0*/  LDL.LU.64 R4, [R1+0x14e8] ;  /* 0x0014e80001047983 */ /* 0x000ee40000300a00 */
[-C--:B---3--:R-:W-:Y:S01]  /*476f0*/  HMMA.16816.F32.BF16 R4, R4, R10.reuse, R12 ;  /* 0x0000000a0404723c */ /* 0x088fe2000004180c */
[----:B------:R-:W3:Y:S01]  /*47700*/  LDL.LU.64 R14, [R1+0x14e0] ;  /* 0x0014e000010e7983 */ /* 0x000ee20000300a00 */
[----:B------:R-:W3:Y:S11]  /*47710*/  LDL.LU.64 R12, [R1+0x14d8] ;  /* 0x0014d800010c7983 */ /* 0x000ef60000300a00 */
[----:B------:R-:W-:Y:S10]  /*47720*/  @!UPT UIADD3 URZ, URZ, URZ, URZ ;  /* 0x0000003f3f3ff290 */ /* 0x000ff4000fffe03f */
[----:B------:R0:W-:Y:S01]  /*47730*/  STL.64 [R1+0x30], R4 ;  /* 0x0000300401007387 */ /* 0x0001e20000100a00 */
[----:B------:R1:W-:Y:S03]  /*47740*/  STL.64 [R1+0x38], R6 ;  /* 0x0000380601007387 */ /* 0x0003e60000100a00 */
[----:B0-----:R-:W2:Y:S01]  /*47750*/  LDL.LU R4, [R1+0x160] ;  /* 0x0001600001047983 */ /* 0x001ea20000300800 */
[----:B------:R-:W2:Y:S02]  /*47760*/  LDL.LU R5, [R1+0x164] ;  /* 0x0001640001057983 */ /* 0x000ea40000300800 */
[----:B-1----:R-:W2:Y:S02]  /*47770*/  LDL.LU R6, [R1+0x168] ;  /* 0x0001680001067983 */ /* 0x002ea40000300800 */
[----:B------:R-:W2:Y:S01]  /*47780*/  LDL.LU R7, [R1+0x16c] ;  /* 0x00016c0001077983 */ /* 0x000ea20000300800 */
[-C--:B---3--:R-:W-:Y:S01]  /*47790*/  HMMA.16816.F32.BF16 R12, R12, R10.reuse, R16 ;  /* 0x0000000a0c0c723c */ /* 0x088fe20000041810 */
[----:B------:R-:W3:Y:S01]  /*477a0*/  LDL.LU.64 R18, [R1+0x14d0] ;  /* 0x0014d00001127983 */ /* 0x000ee20000300a00 */
[----:B------:R-:W3:Y:S11]  /*477b0*/  LDL.LU.64 R16, [R1+0x14c8] ;  /* 0x0014c80001107983 */ /* 0x000ef60000300a00 */
[----:B------:R-:W-:Y:S10]  /*477c0*/  @!UPT UIADD3 URZ, URZ, URZ, URZ ;  /* 0x0000003f3f3ff290 */ /* 0x000ff4000fffe03f */
[----:B------:R0:W-:Y:S01]  /*477d0*/  STL.64 [R1+0x20], R12 ;  /* 0x0000200c01007387 */ /* 0x0001e20000100a00 */
[----:B------:R1:W-:Y:S03]  /*477e0*/  STL.64 [R1+0x28], R14 ;  /* 0x0000280e01007387 */ /* 0x0003e60000100a00 */
[----:B0-----:R-:W3:Y:S01]  /*477f0*/  LDL.LU R12, [R1+0x170] ;  /* 0x00017000010c7983 */ /* 0x001ee20000300800 */
[----:B------:R-:W3:Y:S02]  /*47800*/  LDL.LU R13, [R1+0x174] ;  /* 0x00017400010d7983 */ /* 0x000ee40000300800 */
[----:B-1----:R-:W3:Y:S02]  /*47810*/  LDL.LU R14, [R1+0x178] ;  /* 0x00017800010e7983 */ /* 0x002ee40000300800 */
[----:B------:R-:W3:Y:S02]  /*47820*/  LDL.LU R15, [R1+0x17c] ;  /* 0x00017c00010f7983 */ /* 0x000ee40000300800 */
[-C--:B---3--:R-:W-:Y:S01]  /*47830*/  HMMA.16816.F32.BF16 R12, R16, R10.reuse, R12 ;  /* 0x0000000a100c723c */ /* 0x088fe2000004180c */
[----:B------:R-:W3:Y:S11]  /*47840*/  LDL.LU R16, [R1+0x80] ;  /* 0x0000800001107983 */ /* 0x000ef60000300800 */
[----:B------:R-:W-:Y:S11]  /*47850*/  @!UPT UIADD3 URZ, URZ, URZ, URZ ;  /* 0x0000003f3f3ff290 */ /* 0x000ff6000fffe03f */
[----:B------:R-:W-:Y:S01]  /*47860*/  STL.64 [R1+0x10], R12 ;  /* 0x0000100c01007387 */ /* 0x000fe20000100a00 */
[----:B------:R2:W-:Y:S02]  /*47870*/  STL.64 [R1+0x18], R14 ;  /* 0x0000180e01007387 */ /* 0x0005e40000100a00 */
[----:B------:R-:W3:Y:S02]  /*47880*/  LDL.LU R17, [R1+0x84] ;  /* 0x0000840001117983 */ /* 0x000ee40000300800 */
[----:B------:R-:W4:Y:S01]  /*47890*/  LDL.LU R18, [R1+0x88] ;  /* 0x0000880001127983 */ /* 0x000f220000300800 */
[----:B------:R-:W4:Y:S01]  /*478a0*/  LDL.LU R19, [R1+0x8c] ;  /* 0x00008c0001137983 */ /* 0x000f220000300800 */
[----:B--2---:R-:W-:Y:S07]  /*478b0*/  HMMA.16816.F32.BF16 R12, R20, R10, R4 ;  /* 0x0000000a140c723c */ /* 0x004fee0000041804 */
[----:B------:R-:W-:-:S02]  /*478c0*/  IMAD.MOV.U32 R4, RZ, RZ, R27 ;  /* 0x000000ffff047224 */ /* 0x000fc400078e001b */
[----:B------:R-:W-:Y:S01]  /*478d0*/  IMAD.MOV.U32 R6, RZ, RZ, R25 ;  /* 0x000000ffff067224 */ /* 0x000fe200078e0019 */
[----:B------:R-:W-:Y:S02]  /*478e0*/  MOV R7, R24 ;  /* 0x0000001800077202 */ /* 0x000fe40000000f00 */
[----:B------:R-:W-:Y:S01]  /*478f0*/  MOV R5, R26 ;  /* 0x0000001a00057202 */ /* 0x000fe20000000f00 */
[----:B----4-:R-:W-:Y:S01]  /*47900*/  STL.64 [R1+0x1438], R18 ;  /* 0x0014381201007387 */ /* 0x010fe20000100a00 */
[----:B---3--:R-:W-:Y:S02]  /*47910*/  STL.64 [R1+0x1430], R16 ;  /* 0x0014301001007387 */ /* 0x008fe40000100a00 */
[----:B------:R-:W2:Y:S07]  /*47920*/  LDL.LU R27, [R1+0x14c4] ;  /* 0x0014c400011b7983 */ /* 0x000eae0000300800 */
[----:B------:R-:W-:Y:S01]  /*47930*/  STL.64 [R1+0x160], R12 ;  /* 0x0001600c01007387 */ /* 0x000fe20000100a00 */
[----:B------:R-:W-:Y:S01]  /*47940*/  STL.64 [R1+0x168], R14 ;  /* 0x0001680e01007387 */ /* 0x000fe20000100a00 */
[----:B------:R-:W3:Y:S02]  /*47950*/  LDL.LU R26, [R1+0x14c0] ;  /* 0x0014c000011a7983 */ /* 0x000ee40000300800 */
[----:B------:R-:W4:Y:S02]  /*47960*/  LDL.LU R25, [R1+0x14bc] ;  /* 0x0014bc0001197983 */ /* 0x000f240000300800 */
[----:B------:R-:W4:Y:S01]  /*47970*/  LDL.LU R24, [R1+0x14b8] ;  /* 0x0014b80001187983 */ /* 0x000f220000300800 */
[----:B------:R-:W-:Y:S01]  /*47980*/  STL.64 [R1+0x1448], R6 ;  /* 0x0014480601007387 */ /* 0x000fe20000100a00 */
[----:B------:R0:W-:Y:S03]  /*47990*/  STL.64 [R1+0x1440], R4 ;  /* 0x0014400401007387 */ /* 0x0001e60000100a00 */
[----:B0-----:R-:W4:Y:S01]  /*479a0*/  LDL.LU R4, [R1+0x70] ;  /* 0x0000700001047983 */ /* 0x001f220000300800 */
[----:B------:R-:W4:Y:S02]  /*479b0*/  LDL.LU R5, [R1+0x74] ;  /* 0x0000740001057983 */ /* 0x000f240000300800 */
[----:B------:R-:W4:Y:S02]  /*479c0*/  LDL.LU R6, [R1+0x78] ;  /* 0x0000780001067983 */ /* 0x000f240000300800 */
[----:B------:R-:W4:Y:S01]  /*479d0*/  LDL.LU R7, [R1+0x7c] ;  /* 0x00007c0001077983 */ /* 0x000f220000300800 */
[----:B------:R-:W4:Y:S01]  /*479e0*/  LDL.LU R12, [R1+0x40] ;  /* 0x00004000010c7983 */ /* 0x000f220000300800 */
[----:B------:R-:W4:Y:S02]  /*479f0*/  LDL.LU R13, [R1+0x44] ;  /* 0x00004400010d7983 */ /* 0x000f240000300800 */
[----:B------:R-:W4:Y:S02]  /*47a00*/  LDL.LU R14, [R1+0x48] ;  /* 0x00004800010e7983 */ /* 0x000f240000300800 */
[----:B------:R-:W4:Y:S01]  /*47a10*/  LDL.LU R15, [R1+0x4c] ;  /* 0x00004c00010f7983 */ /* 0x000f220000300800 */
[----:B--2---:R-:W-:Y:S01]  /*47a20*/  MOV R23, R27 ;  /* 0x0000001b00177202 */ /* 0x004fe20000000f00 */
[----:B---3--:R-:W-:Y:S01]  /*47a30*/  IMAD.MOV.U32 R22, RZ, RZ, R26 ;  /* 0x000000ffff167224 */ /* 0x008fe200078e001a */
[----:B----4-:R-:W-:Y:S01]  /*47a40*/  MOV R21, R25 ;  /* 0x0000001900157202 */ /* 0x010fe20000000f00 */
[----:B------:R-:W-:Y:S01]  /*47a50*/  IMAD.MOV.U32 R20, RZ, RZ, R24 ;  /* 0x000000ffff147224 */ /* 0x000fe200078e0018 */
[----:B------:R-:W-:Y:S01]  /*47a60*/  STL.64 [R1+0x14a0], R14 ;  /* 0x0014a00e01007387 */ /* 0x000fe20000100a00 */
[----:B------:R0:W-:Y:S03]  /*47a70*/  STL.64 [R1+0x1498], R12 ;  /* 0x0014980c01007387 */ /* 0x0001e60000100a00 */
[----:B0-----:R-:W2:Y:S01]  /*47a80*/  LDL.LU R12, [R1+0x150] ;  /* 0x00015000010c7983 */ /* 0x001ea20000300800 */
[----:B------:R-:W2:Y:S02]  /*47a90*/  LDL.LU R13, [R1+0x154] ;  /* 0x00015400010d7983 */ /* 0x000ea40000300800 */
[----:B------:R-:W2:Y:S02]  /*47aa0*/  LDL.LU R14, [R1+0x158] ;  /* 0x00015800010e7983 */ /* 0x000ea40000300800 */
[----:B------:R-:W2:Y:S01]  /*47ab0*/  LDL.LU R15, [R1+0x15c] ;  /* 0x00015c00010f7983 */ /* 0x000ea20000300800 */
[----:B------:R-:W-:Y:S01]  /*47ac0*/  STL.64 [R1+0x1470], R6 ;  /* 0x0014700601007387 */ /* 0x000fe20000100a00 */
[----:B------:R-:W-:Y:S02]  /*47ad0*/  STL.64 [R1+0x1468], R4 ;  /* 0x0014680401007387 */ /* 0x000fe40000100a00 */
[----:B------:R-:W2:Y:S02]  /*47ae0*/  LDL.LU R24, [R1+0x14b4] ;  /* 0x0014b40001187983 */ /* 0x000ea40000300800 */
[----:B------:R-:W2:Y:S01]  /*47af0*/  LDL.LU R25, [R1+0x14b0] ;  /* 0x0014b00001197983 */ /* 0x000ea20000300800 */
[----:B------:R-:W2:Y:S01]  /*47b00*/  LDL.LU R26, [R1+0x14ac] ;  /* 0x0014ac00011a7983 */ /* 0x000ea20000300800 */
[----:B------:R-:W2:Y:S02]  /*47b10*/  LDL.LU R27, [R1+0x14a8] ;  /* 0x0014a800011b7983 */ /* 0x000ea40000300800 */
[----:B------:R-:W-:Y:S02]  /*47b20*/  STL.64 [R1+0x1480], R22 ;  /* 0x0014801601007387 */ /* 0x000fe40000100a00 */
[----:B------:R0:W-:Y:S02]  /*47b30*/  STL.64 [R1+0x1478], R20 ;  /* 0x0014781401007387 */ /* 0x0001e40000100a00 */
[----:B0-----:R-:W3:Y:S01]  /*47b40*/  LDL.LU R20, [R1+0x140] ;  /* 0x0001400001147983 */ /* 0x001ee20000300800 */
        /* <DEDUP_REMOVED lines=9> */
[----:B------:R-:W3:Y:S02]  /*47be0*/  LDL.LU R18, [R1+0x118] ;  /* 0x0001180001127983 */ /* 0x000ee40000300800 */
[----:B------:R-:W3:Y:S01]  /*47bf0*/  LDL.LU R19, [R1+0x11c] ;  /* 0x00011c0001137983 */ /* 0x000ee20000300800 */
[----:B--2---:R-:W-:Y:S01]  /*47c00*/  HMMA.16816.F32.BF16 R24, R24, R10, R12 ;  /* 0x0000000a1818723c */ /* 0x004fe2000004180c */
[----:B---3--:R-:W-:Y:S01]  /*47c10*/  STL.64 [R1+0x1458], R18 ;  /* 0x0014581201007387 */ /* 0x008fe20000100a00 */
[----:B------:R0:W-:Y:S03]  /*47c20*/  STL.64 [R1+0x1450], R16 ;  /* 0x0014501001007387 */ /* 0x0001e60000100a00 */
[----:B0-----:R-:W2:Y:S01]  /*47c30*/  LDL.LU R16, [R1+0x120] ;  /* 0x0001200001107983 */ /* 0x001ea20000300800 */
[----:B------:R-:W2:Y:S02]  /*47c40*/  LDL.LU R17, [R1+0x124] ;  /* 0x0001240001117983 */ /* 0x000ea40000300800 */
[----:B------:R-:W2:Y:S02]  /*47c50*/  LDL.LU R18, [R1+0x128] ;  /* 0x0001280001127983 */ /* 0x000ea40000300800 */
[----:B------:R-:W2:Y:S01]  /*47c60*/  LDL.LU R19, [R1+0x12c] ;  /* 0x00012c0001137983 */ /* 0x000ea20000300800 */
[----:B------:R-:W3:Y:S01]  /*47c70*/  LDL.LU.64 R14, [R1+0x14a0] ;  /* 0x0014a000010e7983 */ /* 0x000ee20000300a00 */
[----:B------:R-:W3:Y:S11]  /*47c80*/  LDL.LU.64 R12, [R1+0x1498] ;  /* 0x00149800010c7983 */ /* 0x000ef60000300a00 */
[----:B------:R0:W-:Y:S02]  /*47c90*/  STL.64 [R1], R24 ;  /* 0x0000001801007387 */ /* 0x0001e40000100a00 */
[----:B------:R1:W-:Y:S01]  /*47ca0*/  STL.64 [R1+0x8], R26 ;  /* 0x0000081a01007387 */ /* 0x0003e20000100a00 */
[----:B0-----:R-:W2:Y:S01]  /*47cb0*/  LDL.LU R24, [R1+0x90] ;  /* 0x0000900001187983 */ /* 0x001ea20000300800 */
[----:B-1----:R-:W-:Y:S01]  /*47cc0*/  MOV R26, R2 ;  /* 0x00000002001a7202 */ /* 0x002fe20000000f00 */
[----:B------:R-:W-:-:S02]  /*47cd0*/  IMAD.MOV.U32 R27, RZ, RZ, R3 ;  /* 0x000000ffff1b7224 */ /* 0x000fc400078e0003 */
[----:B------:R-:W-:Y:S02]  /*47ce0*/  IMAD.MOV.U32 R25, RZ, RZ, R0 ;  /* 0x000000ffff197224 */ /* 0x000fe400078e0000 */
[----:B------:R-:W4:Y:S01]  /*47cf0*/  LDL.LU R0, [R1+0x1490] ;  /* 0x0014900001007983 */ /* 0x000f220000300800 */
[----:B------:R-:W4:Y:S02]  /*47d00*/  LDL.LU R2, [R1+0x148c] ;  /* 0x00148c0001027983 */ /* 0x000f240000300800 */
[----:B------:R-:W4:Y:S02]  /*47d10*/  LDL.LU R3, [R1+0x1488] ;  /* 0x0014880001037983 */ /* 0x000f240000300800 */
[----:B------:R-:W-:Y:S01]  /*47d20*/  STL.64 [R1+0x1428], R26 ;  /* 0x0014281a01007387 */ /* 0x000fe20000100a00 */
[-C--:B---3--:R-:W-:Y:S01]  /*47d30*/  HMMA.16816.F32.BF16 R12, R12, R10.reuse, R20 ;  /* 0x0000000a0c0c723c */ /* 0x088fe20000041814 */
[----:B--2---:R0:W-:Y:S04]  /*47d40*/  STL.64 [R1+0x1420], R24 ;  /* 0x0014201801007387 */ /* 0x0041e80000100a00 */
[----:B0-----:R-:W2:Y:S01]  /*47d50*/  LDL.LU R24, [R1+0x100] ;  /* 0x0001000001187983 */ /* 0x001ea20000300800 */
[----:B------:R-:W2:Y:S02]  /*47d60*/  LDL.LU R25, [R1+0x104] ;  /* 0x0001040001197983 */ /* 0x000ea40000300800 */
[----:B------:R-:W2:Y:S02]  /*47d70*/  LDL.LU R26, [R1+0x108] ;  /* 0x00010800011a7983 */ /* 0x000ea40000300800 */
[----:B------:R-:W2:Y:S01]  /*47d80*/  LDL.LU R27, [R1+0x10c] ;  /* 0x00010c00011b7983 */ /* 0x000ea20000300800 */
[----:B------:R-:W4:Y:S01]  /*47d90*/  LDL.LU.64 R22, [R1+0x1480] ;  /* 0x0014800001167983 */ /* 0x000f220000300a00 */
[----:B------:R-:W4:Y:S11]  /*47da0*/  LDL.LU.64 R20, [R1+0x1478] ;  /* 0x0014780001147983 */ /* 0x000f360000300a00 */
[----:B------:R-:W-:Y:S02]  /*47db0*/  STL [R1+0x1418], R13 ;  /* 0x0014180d01007387 */ /* 0x000fe40000100800 */
[----:B------:R-:W-:Y:S01]  /*47dc0*/  STL [R1+0x1414], R14 ;  /* 0x0014140e01007387 */ /* 0x000fe20000100800 */
[----:B------:R-:W-:Y:S01]  /*47dd0*/  STL [R1+0x1410], R15 ;  /* 0x0014100f01007387 */ /* 0x000fe20000100800 */
[----:B------:R0:W-:Y:S03]  /*47de0*/  STL [R1+0x141c], R12 ;  /* 0x00141c0c01007387 */ /* 0x0001e60000100800 */
[----:B0-----:R-:W3:Y:S01]  /*47df0*/  LDL.LU R12, [R1+0xe0] ;  /* 0x0000e000010c7983 */ /* 0x001ee20000300800 */
[----:B------:R-:W3:Y:S02]  /*47e00*/  LDL.LU R13, [R1+0xe4] ;  /* 0x0000e400010d7983 */ /* 0x000ee40000300800 */
[----:B------:R-:W3:Y:S02]  /*47e10*/  LDL.LU R14, [R1+0xe8] ;  /* 0x0000e800010e7983 */ /* 0x000ee40000300800 */
[----:B------:R-:W3:Y:S01]  /*47e20*/  LDL.LU R15, [R1+0xec] ;  /* 0x0000ec00010f7983 */ /* 0x000ee20000300800 */
[-C--:B----4-:R-:W-:Y:S01]  /*47e30*/  HMMA.16816.F32.BF16 R20, R20, R10.reuse, R4 ;  /* 0x0000000a1414723c */ /* 0x090fe20000041804 */
[----:B------:R-:W4:Y:S01]  /*47e40*/  LDL.LU.64 R6, [R1+0x1470] ;  /* 0x0014700001067983 */ /* 0x000f220000300a00 */
[----:B------:R-:W4:Y:S11]  /*47e50*/  LDL.LU.64 R4, [R1+0x1468] ;  /* 0x0014680001047983 */ /* 0x000f360000300a00 */
[----:B------:R-:W-:Y:S10]  /*47e60*/  @!UPT UIADD3 URZ, URZ, URZ, URZ ;  /* 0x0000003f3f3ff290 */ /* 0x000ff4000fffe03f */
[----:B------:R0:W-:Y:S01]  /*47e70*/  STL [R1+0x13cc], R20 ;  /* 0x0013cc1401007387 */ /* 0x0001e20000100800 */
[----:B------:R-:W-:Y:S02]  /*47e80*/  STL [R1+0x13c8], R21 ;  /* 0x0013c81501007387 */ /* 0x000fe40000100800 */
[----:B------:R-:W-:Y:S02]  /*47e90*/  STL [R1+0x13c4], R22 ;  /* 0x0013c41601007387 */ /* 0x000fe40000100800 */
[----:B------:R-:W-:Y:S01]  /*47ea0*/  STL [R1+0x13c0], R23 ;  /* 0x0013c01701007387 */ /* 0x000fe20000100800 */
[----:B0-----:R-:W-:Y:S02]  /*47eb0*/  MOV R20, R8 ;  /* 0x0000000800147202 */ /* 0x001fe40000000f00 */
[----:B------:R-:W2:Y:S01]  /*47ec0*/  LDL.LU R8, [R1+0x1460] ;  /* 0x0014600001087983 */ /* 0x000ea20000300800 */
[-C--:B----4-:R-:W-:Y:S03]  /*47ed0*/  HMMA.16816.F32.BF16 R4, R4, R10.reuse, R16 ;  /* 0x0000000a0404723c */ /* 0x090fe60000041810 */
[----:B------:R-:W4:Y:S01]  /*47ee0*/  LDL.LU.64 R18, [R1+0x1458] ;  /* 0x0014580001127983 */ /* 0x000f220000300a00 */
[----:B------:R-:W4:Y:S11]  /*47ef0*/  LDL.LU.64 R16, [R1+0x1450] ;  /* 0x0014500001107983 */ /* 0x000f360000300a00 */
[----:B------:R-:W-:Y:S08]  /*47f00*/  @!UPT UIADD3 URZ, URZ, URZ, URZ ;  /* 0x0000003f3f3ff290 */ /* 0x000ff0000fffe03f */
[----:B------:R-:W-:Y:S01]  /*47f10*/  STL.64 [R1+0x40], R4 ;  /* 0x0000400401007387 */ /* 0x000fe20000100a00 */
[----:B------:R0:W-:Y:S03]  /*47f20*/  STL.64 [R1+0x48], R6 ;  /* 0x0000480601007387 */ /* 0x0001e60000100a00 */
[----:B0-----:R-:W4:Y:S01]  /*47f30*/  LDL.LU.64 R6, [R1+0x1448] ;  /* 0x0014480001067983 */ /* 0x001f220000300a00 */
[----:B------:R-:W4:Y:S02]  /*47f40*/  LDL.LU.64 R4, [R1+0x1440] ;  /* 0x0014400001047983 */ /* 0x000f240000300a00 */
[-C--:B----4-:R-:W-:Y:S01]  /*47f50*/  HMMA.16816.F32.BF16 R4, R4, R10.reuse, R16 ;  /* 0x0000000a0404723c */ /* 0x090fe20000041810 */
[----:B------:R-:W2:Y:S01]  /*47f60*/  LDL.LU.64 R18, [R1+0x1438] ;  /* 0x0014380001127983 */ /* 0x000ea20000300a00 */
[----:B------:R-:W2:Y:S06]  /*47f70*/  LDL.LU.64 R16, [R1+0x1430] ;  /* 0x0014300001107983 */ /* 0x000eac0000300a00 */
[----:B--2---:R-:W-:Y:S01]  /*47f80*/  HMMA.16816.F32.BF16 R16, R16, R10, R24 ;  /* 0x0000000a1010723c */ /* 0x004fe20000041818 */
[----:B------:R-:W3:Y:S01]  /*47f90*/  LDL.LU.64 R26, [R1+0x1428] ;  /* 0x00142800011a7983 */ /* 0x000ee20000300a00 */
[----:B------:R-:W3:Y:S02]  /*47fa0*/  LDL.LU.64 R24, [R1+0x1420] ;  /* 0x0014200001187983 */ /* 0x000ee40000300a00 */
[----:B------:R-:W-:-:S02]  /*47fb0*/  IMAD.MOV.U32 R21, RZ, RZ, R29 ;  /* 0x000000ffff157224 */ /* 0x000fc400078e001d */
[----:B------:R-:W0:Y:S01]  /*47fc0*/  S2R R29, SR_CTAID.X ;  /* 0x00000000001d7919 */ /* 0x000e220000002500 */
[----:B------:R-:W-:Y:S01]  /*47fd0*/  MOV R22, R28 ;  /* 0x0000001c00167202 */ /* 0x000fe20000000f00 */
[----:B0-----:R-:W-:Y:S02]  /*47fe0*/  IMAD.SHL.U32 R28, R29, 0x100, RZ ;  /* 0x000001001d1c7824 */ /* 0x001fe400078e00ff */
[----:B------:R-:W0:Y:S01]  /*47ff0*/  S2R R29, SR_TID.X ;  /* 0x00000000001d7919 */ /* 0x000e220000002100 */
[----:B------:R-:W-:Y:S01]  /*48000*/  IMAD.MOV.U32 R23, RZ, RZ, R9 ;  /* 0x000000ffff177224 */ /* 0x000fe200078e0009 */
[----:B0-----:R-:W-:Y:S01]  /*48010*/  LOP3.LUT R29, R29, 0x1c, RZ, 0xc0, !PT ;  /* 0x0000001c1d1d7812 */ /* 0x001fe200078ec0ff */
[----:B---3--:R-:W-:Y:S01]  /*48020*/  HMMA.16816.F32.BF16 R24, R24, R10, R12 ;  /* 0x0000000a1818723c */ /* 0x008fe2000004180c */
[----:B------:R-:W2:Y:S11]  /*48030*/  LDL.LU R12, [R1+0x141c] ;  /* 0x00141c00010c7983 */ /* 0x000eb60000300800 */
[----:B------:R-:W-:Y:S11]  /*48040*/  @!UPT UIADD3 URZ, URZ, URZ, URZ ;  /* 0x0000003f3f3ff290 */ /* 0x000ff6000fffe03f */
[----:B------:R-:W-:Y:S01]  /*48050*/  STL [R1+0x13dc], R24 ;  /* 0x0013dc1801007387 */ /* 0x000fe20000100800 */
[----:B------:R0:W-:Y:S02]  /*48060*/  STL [R1+0x13d8], R25 ;  /* 0x0013d81901007387 */ /* 0x0001e40000100800 */
[----:B0-----:R-:W-:Y:S02]  /*48070*/  IMAD.MOV.U32 R25, RZ, RZ, R3 ;  /* 0x000000ffff197224 */ /* 0x001fe400078e0003 */
[----:B------:R-:W0:Y:S04]  /*48080*/  S2R R3, SR_TID.X ;  /* 0x0000000000037919 */ /* 0x000e280000002100 */
[----:B------:R1:W-:Y:S01]  /*48090*/  STL [R1+0x13d4], R26 ;  /* 0x0013d41a01007387 */ /* 0x0003e20000100800 */
[----:B------:R3:W-:Y:S01]  /*480a0*/  STL [R1+0x13d0], R27 ;  /* 0x0013d01b01007387 */ /* 0x0007e20000100800 */
[----:B-1----:R-:W-:Y:S01]  /*480b0*/  MOV R26, R2 ;  /* 0x00000002001a7202 */ /* 0x002fe20000000f00 */
[----:B---3--:R-:W-:Y:S01]  /*480c0*/  IMAD.MOV.U32 R27, RZ, RZ, R0 ;  /* 0x000000ffff1b7224 */ /* 0x008fe200078e0000 */
[----:B0-----:R-:W-:-:S02]  /*480d0*/  LOP3.LUT R2, R3, 0x3, RZ, 0xc0, !PT ;  /* 0x0000000303027812 */ /* 0x001fc400078ec0ff */
[C---:B------:R-:W-:Y:S01]  /*480e0*/  LOP3.LUT R0, R3.reuse, 0x1e0, RZ, 0xc0, !PT ;  /* 0x000001e003007812 */ /* 0x040fe200078ec0ff */
[----:B------:R-:W-:Y:S01]  /*480f0*/  LOP3.LUT R3, R3, 0x1c, RZ, 0xc0, !PT ;  /* 0x0000001c03037812 */ /* 0x000fe200078ec0ff */
[----:B------:R-:W-:-:S03]  /*48100*/  SHF.L.U32 R2, R2, 0x1, RZ ;  /* 0x0000000102027819 */ /* 0x000fc600000006ff */
[----:B------:R-:W-:Y:S02]  /*48110*/  LEA.HI R3, R3, 0xb8, RZ, 0x1e ;  /* 0x000000b803037811 */ /* 0x000fe400078ff0ff */
[----:B------:R-:W-:Y:S02]  /*48120*/  LEA.HI R0, R0, R2, RZ, 0x1e ;  /* 0x0000000200007211 */ /* 0x000fe400078ff0ff */
[----:B------:R-:W0:Y:S01]  /*48130*/  S2R R2, SR_CTAID.X ;  /* 0x0000000000027919 */ /* 0x000e220000002500 */
[----:B------:R-:W-:Y:S02]  /*48140*/  IADD3 R3, R28, R3, RZ ;  /* 0x000000031c037210 */ /* 0x000fe40007ffe0ff */
[----:B------:R-:W-:Y:S01]  /*48150*/  IADD3 R0, P1, R0, UR4, RZ ;  /* 0x0000000400007c10 */ /* 0x000fe2000ff3e0ff */
[----:B------:R-:W1:Y:S01]  /*48160*/  S2R R14, SR_TID.X ;  /* 0x00000000000e7919 */ /* 0x000e620000002100 */
[----:B------:R-:W-:Y:S02]  /*48170*/  LEA.HI R13, R29, 0xb0, RZ, 0x1e ;  /* 0x000000b01d0d7811 */ /* 0x000fe400078ff0ff */
[----:B------:R-:W3:Y:S01]  /*48180*/  S2R R29, SR_TID.X ;  /* 0x00000000001d7919 */ /* 0x000ee20000002100 */
[----:B------:R-:W-:-:S02]  /*48190*/  ISETP.GT.U32.AND P0, PT, R0, R3, PT ;  /* 0x000000030000720c */ /* 0x000fc40003f04070 */
[----:B------:R-:W4:Y:S01]  /*481a0*/  S2R R3, SR_CTAID.X ;  /* 0x0000000000037919 */ /* 0x000f220000002500 */
[----:B------:R-:W-:-:S07]  /*481b0*/  MOV R24, R8 ;  /* 0x0000000800187202 */ /* 0x000fce0000000f00 */
[----:B------:R-:W-:Y:S01]  /*481c0*/  HMMA.16816.F32.BF16 R8, R20, R10, R24 ;  /* 0x0000000a1408723c */ /* 0x000fe20000041818 */
[----:B0-----:R-:W-:Y:S01]  /*481d0*/  IMAD.SHL.U32 R2, R2, 0x100, RZ ;  /* 0x0000010002027824 */ /* 0x001fe200078e00ff */
[----:B-1----:R-:W-:-:S04]  /*481e0*/  LOP3.LUT R15, R14, 0x1c, RZ, 0xc0, !PT ;  /* 0x0000001c0e0f7812 */ /* 0x002fc800078ec0ff */
[----:B------:R-:W-:Y:S01]  /*481f0*/  IADD3 R13, R2, R13, RZ ;  /* 0x0000000d020d7210 */ /* 0x000fe20007ffe0ff */
[----:B------:R-:W-:Y:S01]  /*48200*/  IMAD.X R2, RZ, RZ, UR5, P1 ;  /* 0x00000005ff027e24 */ /* 0x000fe200088e06ff */
[----:B---3--:R-:W-:Y:S02]  /*48210*/  LOP3.LUT R29, R29, 0x1c, RZ, 0xc0, !PT ;  /* 0x0000001c1d1d7812 */ /* 0x008fe400078ec0ff */
[----:B------:R-:W-:Y:S02]  /*48220*/  LEA.HI R22, R15, 0xa0, RZ, 0x1e ;  /* 0x000000a00f167811 */ /* 0x000fe400078ff0ff */
[----:B------:R-:W-:Y:S01]  /*48230*/  ISETP.GT.U32.AND P1, PT, R0, R13, PT ;  /* 0x0000000d0000720c */ /* 0x000fe20003f24070 */
[C---:B----4-:R-:W-:Y:S02]  /*48240*/  SHF.L.U32 R13, R3.reuse, 0x8, RZ ;  /* 0x00000008030d7819 */ /* 0x050fe400000006ff */
[----:B------:R-:W-:Y:S01]  /*48250*/  IMAD.SHL.U32 R3, R3, 0x100, RZ ;  /* 0x0000010003037824 */ /* 0x000fe200078e00ff */
[----:B------:R-:W-:-:S02]  /*48260*/  LEA.HI R20, R29, 0xa8, RZ, 0x1e ;  /* 0x000000a81d147811 */ /* 0x000fc400078ff0ff */
[C---:B------:R-:W-:Y:S02]  /*48270*/  ISETP.GT.U32.AND.EX P0, PT, R2.reuse, RZ, PT, P0 ;  /* 0x000000ff0200720c */ /* 0x040fe40003f04100 */
[----:B------:R-:W-:Y:S01]  /*48280*/  ISETP.GT.U32.AND.EX P1, PT, R2, RZ, PT, P1 ;  /* 0x000000ff0200720c */ /* 0x000fe20003f24110 */
[----:B------:R-:W-:Y:S01]  /*48290*/  IMAD.IADD R22, R13, 0x1, R22 ;  /* 0x000000010d167824 */ /* 0x000fe200078e0216 */
[----:B------:R-:W-:Y:S02]  /*482a0*/  IADD3 R20, R3, R20, RZ ;  /* 0x0000001403147210 */ /* 0x000fe40007ffe0ff */
[----:B------:R-:W-:Y:S02]  /*482b0*/  SEL R28, RZ, 0x1, !P0 ;  /* 0x00000001ff1c7807 */ /* 0x000fe40004000000 */
[----:B------:R-:W-:Y:S02]  /*482c0*/  SEL R3, RZ, 0x1fffe, !P1 ;  /* 0x0001fffeff037807 */ /* 0x000fe40004800000 */
[----:B------:R-:W-:-:S02]  /*482d0*/  ISETP.GT.U32.AND P0, PT, R0, R20, PT ;  /* 0x000000140000720c */ /* 0x000fc40003f04070 */
[----:B------:R-:W-:Y:S02]  /*482e0*/  ISETP.GT.U32.AND P1, PT, R0, R22, PT ;  /* 0x000000160000720c */ /* 0x000fe40003f24070 */
[----:B------:R-:W-:Y:S02]  /*482f0*/  IADD3 R3, R28, R3, RZ ;  /* 0x000000031c037210 */ /* 0x000fe40007ffe0ff */
[C---:B------:R-:W-:Y:S02]  /*48300*/  ISETP.GT.U32.AND.EX P0, PT, R2.reuse, RZ, PT, P0 ;  /* 0x000000ff0200720c */ /* 0x040fe40003f04100 */
[----:B------:R-:W-:Y:S02]  /*48310*/  ISETP.GT.U32.AND.EX P1, PT, R2, RZ, PT, P1 ;  /* 0x000000ff0200720c */ /* 0x000fe40003f24110 */
[----:B------:R-:W-:Y:S02]  /*48320*/  LOP3.LUT R3, R3, 0x3, RZ, 0xc0, !PT ;  /* 0x0000000303037812 */ /* 0x000fe400078ec0ff */
[----:B------:R-:W-:-:S02]  /*48330*/  SEL R29, RZ, 0x4, !P0 ;  /* 0x00000004ff1d7807 */ /* 0x000fc40004000000 */
[----:B------:R-:W-:Y:S01]  /*48340*/  SEL R28, RZ, 0x7fff8, !P1 ;  /* 0x0007fff8ff1c7807 */ /* 0x000fe20004800000 */
[----:B------:R-:W-:Y:S01]  /*48350*/  STL [R1+0x13e0], R8 ;  /* 0x0013e00801007387 */ /* 0x000fe20000100800 */
[----:B------:R0:W-:Y:S01]  /*48360*/  STL [R1+0x13b0], R9 ;  /* 0x0013b00901007387 */ /* 0x0001e20000100800 */
[----:B------:R-:W-:Y:S02]  /*48370*/  LEA.HI R27, R15, 0x90, RZ, 0x1e ;  /* 0x000000900f1b7811 */ /* 0x000fe400078ff0ff */
[----:B0-----:R-:W-:-:S03]  /*48380*/  IADD3 R9, R3, R28, R29 ;  /* 0x0000001c03097210 */ /* 0x001fc60007ffe01d */
[----:B------:R-:W-:Y:S02]  /*48390*/  IMAD.IADD R27, R13, 0x1, R27 ;  /* 0x000000010d1b7824 */ /* 0x000fe400078e021b */
[----:B------:R0:W-:Y:S03]  /*483a0*/  STL [R1+0x13e4], R9 ;  /* 0x0013e40901007387 */ /* 0x0001e60000100800 */
[----:B------:R-:W-:Y:S02]  /*483b0*/  ISETP.GT.U32.AND P1, PT, R0, R27, PT ;  /* 0x0000001b0000720c */ /* 0x000fe40003f24070 */
[C---:B------:R-:W-:Y:S02]  /*483c0*/  LEA.HI R26, R15.reuse, 0x88, RZ, 0x1e ;  /* 0x000000880f1a7811 */ /* 0x040fe400078ff0ff */
[----:B0-----:R-:W-:-:S04]  /*483d0*/  LEA.HI R9, R15, 0x98, RZ, 0x1e ;  /* 0x000000980f097811 */ /* 0x001fc800078ff0ff */
[----:B------:R-:W-:Y:S02]  /*483e0*/  IADD3 R9, R13, R9, RZ ;  /* 0x000000090d097210 */ /* 0x000fe40007ffe0ff */
[----:B------:R-:W-:Y:S02]  /*483f0*/  LEA.HI R23, R15, 0x80, RZ, 0x1e ;  /* 0x000000800f177811 */ /* 0x000fe400078ff0ff */
[----:B------:R-:W-:Y:S02]  /*48400*/  ISETP.GT.U32.AND P0, PT, R0, R9, PT ;  /* 0x000000090000720c */ /* 0x000fe40003f04070 */
[C---:B------:R-:W-:Y:S01]  /*48410*/  ISETP.GT.U32.AND.EX P1, PT, R2.reuse, RZ, PT, P1 ;  /* 0x000000ff0200720c */ /* 0x040fe20003f24110 */
[C---:B------:R-:W-:Y:S01]  /*48420*/  IMAD.IADD R26, R13.reuse, 0x1, R26 ;  /* 0x000000010d1a7824 */ /* 0x040fe200078e021a */
[----:B------:R-:W-:Y:S02]  /*48430*/  ISETP.GT.U32.AND.EX P0, PT, R2, RZ, PT, P0 ;  /* 0x000000ff0200720c */ /* 0x000fe40003f04100 */
[----:B------:R-:W-:-:S02]  /*48440*/  IADD3 R23, R13, R23, RZ ;  /* 0x000000170d177210 */ /* 0x000fc40007ffe0ff */
[----:B------:R-:W-:Y:S02]  /*48450*/  SEL R3, RZ, 0x1fffe, !P1 ;  /* 0x0001fffeff037807 */ /* 0x000fe40004800000 */
[----:B------:R-:W-:Y:S02]  /*48460*/  SEL R28, RZ, 0x1, !P0 ;  /* 0x00000001ff1c7807 */ /* 0x000fe40004000000 */
[C---:B------:R-:W-:Y:S02]  /*48470*/  ISETP.GT.U32.AND P2, PT, R0.reuse, R26, PT ;  /* 0x0000001a0000720c */ /* 0x040fe40003f44070 */
[----:B------:R-:W-:Y:S01]  /*48480*/  ISETP.GT.U32.AND P1, PT, R0, R23, PT ;  /* 0x000000170000720c */ /* 0x000fe20003f24070 */
[----:B------:R-:W-:Y:S01]  /*48490*/  IMAD.IADD R3, R28, 0x1, R3 ;  /* 0x000000011c037824 */ /* 0x000fe200078e0203 */
[C---:B------:R-:W-:Y:S02]  /*484a0*/  ISETP.GT.U32.AND.EX P0, PT, R2.reuse, RZ, PT, P2 ;  /* 0x000000ff0200720c */ /* 0x040fe40003f04120 */
[----:B------:R-:W-:-:S02]  /*484b0*/  ISETP.GT.U32.AND.EX P1, PT, R2, RZ, PT, P1 ;  /* 0x000000ff0200720c */ /* 0x000fc40003f24110 */
[----:B------:R-:W-:Y:S02]  /*484c0*/  LOP3.LUT R3, R3, 0x3, RZ, 0xc0, !PT ;  /* 0x0000000303037812 */ /* 0x000fe400078ec0ff */
[----:B------:R-:W-:Y:S02]  /*484d0*/  SEL R29, RZ, 0x4, !P0 ;  /* 0x00000004ff1d7807 */ /* 0x000fe40004000000 */
[----:B------:R-:W-:Y:S02]  /*484e0*/  SEL R28, RZ, 0x7fff8, !P1 ;  /* 0x0007fff8ff1c7807 */ /* 0x000fe40004800000 */
[----:B------:R-:W-:Y:S02]  /*484f0*/  LEA.HI R24, R15, 0xf0, RZ, 0x1e ;  /* 0x000000f00f187811 */ /* 0x000fe400078ff0ff */
[----:B------:R-:W-:Y:S02]  /*48500*/  IADD3 R20, R3, R28, R29 ;  /* 0x0000001c03147210 */ /* 0x000fe40007ffe01d */
[----:B------:R-:W-:Y:S01]  /*48510*/  LEA.HI R25, R15, 0xf8, RZ, 0x1e ;  /* 0x000000f80f197811 */ /* 0x000fe200078ff0ff */
[----:B------:R-:W-:-:S02]  /*48520*/  IMAD.IADD R24, R13, 0x1, R24 ;  /* 0x000000010d187824 */ /* 0x000fc400078e0218 */
[----:B------:R0:W-:Y:S01]  /*48530*/  STL [R1+0x13e8], R20 ;  /* 0x0013e81401007387 */ /* 0x0001e20000100800 */
[----:B------:R-:W-:Y:S02]  /*48540*/  IADD3 R25, R13, R25, RZ ;  /* 0x000000190d197210 */ /* 0x000fe40007ffe0ff */
[----:B------:R-:W-:Y:S02]  /*48550*/  ISETP.GT.U32.AND P0, PT, R0, R24, PT ;  /* 0x000000180000720c */ /* 0x000fe40003f04070 */
[----:B0-----:R-:W-:Y:S02]  /*48560*/  LOP3.LUT R20, R14, 0x1c, RZ, 0xc0, !PT ;  /* 0x0000001c0e147812 */ /* 0x001fe400078ec0ff */
[----:B------:R-:W-:Y:S02]  /*48570*/  ISETP.GT.U32.AND P2, PT, R0, R25, PT ;  /* 0x000000190000720c */ /* 0x000fe40003f44070 */
[C---:B------:R-:W-:Y:S02]  /*48580*/  LEA.HI R8, R20.reuse, 0xe0, RZ, 0x1e ;  /* 0x000000e014087811 */ /* 0x040fe400078ff0ff */
[----:B------:R-:W-:-:S02]  /*48590*/  LEA.HI R21, R20, 0xe8, RZ, 0x1e ;  /* 0x000000e814157811 */ /* 0x000fc400078ff0ff */
[C---:B------:R-:W-:Y:S02]  /*485a0*/  ISETP.GT.U32.AND.EX P2, PT, R2.reuse, RZ, PT, P2 ;  /* 0x000000ff0200720c */ /* 0x040fe40003f44120 */
[----:B------:R-:W-:Y:S02]  /*485b0*/  ISETP.GT.U32.AND.EX P0, PT, R2, RZ, PT, P0 ;  /* 0x000000ff0200720c */ /* 0x000fe40003f04100 */
[C---:B------:R-:W-:Y:S01]  /*485c0*/  IADD3 R21, R13.reuse, R21, RZ ;  /* 0x000000150d157210 */ /* 0x040fe20007ffe0ff */
[----:B------:R-:W-:Y:S01]  /*485d0*/  IMAD.IADD R8, R13, 0x1, R8 ;  /* 0x000000010d087824 */ /* 0x000fe200078e0208 */
        /* <DEDUP_REMOVED lines=9> */
[----:B------:R-:W-:-:S04]  /*48670*/  SEL R28, RZ, 0x7fff8, !P1 ;  /* 0x0007fff8ff1c7807 */ /* 0x000fc80004800000 */
[----:B------:R-:W-:Y:S02]  /*48680*/  IADD3 R14, R3, R28, R29 ;  /* 0x0000001c030e7210 */ /* 0x000fe40007ffe01d */
[----:B------:R-:W0:Y:S04]  /*48690*/  S2R R29, SR_TID.X ;  /* 0x00000000001d7919 */ /* 0x000e280000002100 */
[----:B------:R-:W1:Y:S01]  /*486a0*/  S2R R28, SR_CTAID.X ;  /* 0x00000000001c7919 */ /* 0x000e620000002500 */
[----:B0-----:R-:W-:-:S04]  /*486b0*/  LOP3.LUT R29, R29, 0x1c, RZ, 0xc0, !PT ;  /* 0x0000001c1d1d7812 */ /* 0x001fc800078ec0ff */
[C---:B------:R-:W-:Y:S01]  /*486c0*/  LEA.HI R3, R29.reuse, 0xd8, RZ, 0x1e ;  /* 0x000000d81d037811 */ /* 0x040fe200078ff0ff */
[----:B------:R-:W-:-:S04]  /*486d0*/  LEA.HI R29, R29, 0xd0, RZ, 0x1e ;  /* 0x000000d01d1d7811 */ /* 0x000fc800078ff0ff */
[C---:B------:R-:W-:Y:S01]  /*486e0*/  IADD3 R29, R13.reuse, R29, RZ ;  /* 0x0000001d0d1d7210 */ /* 0x040fe20007ffe0ff */
[----:B------:R-:W-:Y:S02]  /*486f0*/  IMAD.IADD R3, R13, 0x1, R3 ;  /* 0x000000010d037824 */ /* 0x000fe400078e0203 */
[----:B-1----:R-:W-:Y:S01]  /*48700*/  IMAD.SHL.U32 R28, R28, 0x100, RZ ;  /* 0x000001001c1c7824 */ /* 0x002fe200078e00ff */
[C---:B------:R-:W-:Y:S02]  /*48710*/  ISETP.GE.U32.AND P4, PT, R0.reuse, R25, PT ;  /* 0x000000190000720c */ /* 0x040fe40003f86070 */
[C---:B------:R-:W-:Y:S01]  /*48720*/  ISETP.GT.U32.AND P1, PT, R0.reuse, R29, PT ;  /* 0x0000001d0000720c */ /* 0x040fe20003f24070 */
[C---:B------:R-:W-:Y:S01]  /*48730*/  LEA.HI R29, R15.reuse, 0xc8, RZ, 0x1e ;  /* 0x000000c80f1d7811 */ /* 0x040fe200078ff0ff */
[----:B------:R-:W-:Y:S02]  /*48740*/  LEA.HI R15, R15, 0xc0, RZ, 0x1e ;  /* 0x000000c00f0f7811 */ /* 0x000fe400078ff0ff */
[----:B------:R-:W-:-:S02]  /*48750*/  ISETP.GT.U32.AND P0, PT, R0, R3, PT ;  /* 0x000000030000720c */ /* 0x000fc40003f04070 */
[----:B------:R-:W-:Y:S02]  /*48760*/  ISETP.GT.U32.AND.EX P1, PT, R2, RZ, PT, P1 ;  /* 0x000000ff0200720c */ /* 0x000fe40003f24110 */
[C---:B------:R-:W-:Y:S01]  /*48770*/  IADD3 R29, R28.reuse, R29, RZ ;  /* 0x0000001d1c1d7210 */ /* 0x040fe20007ffe0ff */
[----:B------:R-:W3:Y:S01]  /*48780*/  LDL.LU R13, [R1+0x1418] ;  /* 0x00141800010d7983 */ /* 0x000ee20000300800 */
[----:B------:R-:W-:Y:S01]  /*48790*/  IMAD.IADD R15, R28, 0x1, R15 ;  /* 0x000000011c0f7824 */ /* 0x000fe200078e020f */
[----:B------:R-:W-:Y:S02]  /*487a0*/  ISETP.GT.U32.AND.EX P0, PT, R2, RZ, PT, P0 ;  /* 0x000000ff0200720c */ /* 0x000fe40003f04100 */
[----:B------:R-:W-:Y:S02]  /*487b0*/  SEL R3, RZ, 0x1fffe, !P1 ;  /* 0x0001fffeff037807 */ /* 0x000fe40004800000 */
[C---:B------:R-:W-:Y:S02]  /*487c0*/  ISETP.GT.U32.AND P3, PT, R0.reuse, R29, PT ;  /* 0x0000001d0000720c */ /* 0x040fe40003f64070 */
[----:B------:R-:W-:-:S02]  /*487d0*/  ISETP.GT.U32.AND P1, PT, R0, R15, PT ;  /* 0x0000000f0000720c */ /* 0x000fc40003f24070 */
[----:B------:R-:W-:Y:S01]  /*487e0*/  SEL R28, RZ, 0x1, !P0 ;  /* 0x00000001ff1c7807 */ /* 0x000fe20004000000 */
[C---:B------:R-:W-:Y:S01]  /*487f0*/  ISETP.GT.U32.AND.EX P0, PT, R2.reuse, RZ, PT, P3 ;  /* 0x000000ff0200720c */ /* 0x040fe20003f04130 */
[----:B------:R-:W-:Y:S02]  /*48800*/  ISETP.GT.U32.AND.EX P1, PT, R2, RZ, PT, P1 ;  /* 0x000000ff0200720c */ /* 0x000fe40003f24110 */
[----:B------:R-:W-:Y:S02]  /*48810*/  IADD3 R3, R28, R3, RZ ;  /* 0x000000031c037210 */ /* 0x000fe40007ffe0ff */
[----:B------:R-:W-:Y:S02]  /*48820*/  SEL R29, RZ, 0x4, !P0 ;  /* 0x00000004ff1d7807 */ /* 0x000fe40004000000 */
[----:B------:R-:W-:Y:S02]  /*48830*/  SEL R28, RZ, 0x7fff8, !P1 ;  /* 0x0007fff8ff1c7807 */ /* 0x000fe40004800000 */
[----:B------:R-:W-:-:S04]  /*48840*/  LOP3.LUT R3, R3, 0x3, RZ, 0xc0, !PT ;  /* 0x0000000303037812 */ /* 0x000fc800078ec0ff */
[----:B------:R-:W-:Y:S02]  /*48850*/  IADD3 R15, R3, R28, R29 ;  /* 0x0000001c030f7210 */ /* 0x000fe40007ffe01d */
[----:B------:R-:W0:Y:S04]  /*48860*/  S2R R28, SR_TID.X ;  /* 0x00000000001c7919 */ /* 0x000e280000002100 */
[----:B------:R-:W1:Y:S01]  /*48870*/  S2R R29, SR_CTAID.X ;  /* 0x00000000001d7919 */ /* 0x000e620000002500 */
[----:B0-----:R-:W-:Y:S01]  /*48880*/  LOP3.LUT R3, R28, 0x1c, RZ, 0xc0, !PT ;  /* 0x0000001c1c037812 */ /* 0x001fe200078ec0ff */
[----:B-1----:R-:W-:Y:S02]  /*48890*/  IMAD.SHL.U32 R28, R29, 0x100, RZ ;  /* 0x000001001d1c7824 */ /* 0x002fe400078e00ff */
[----:B------:R-:W0:Y:S01]  /*488a0*/  S2R R29, SR_CTAID.X ;  /* 0x00000000001d7919 */ /* 0x000e220000002500 */
[----:B------:R-:W-:-:S04]  /*488b0*/  LEA.HI R3, R3, 0xb8, RZ, 0x1e ;  /* 0x000000b803037811 */ /* 0x000fc800078ff0ff */
[----:B------:R-:W-:-:S04]  /*488c0*/  IADD3 R3, R28, R3, RZ ;  /* 0x000000031c037210 */ /* 0x000fc80007ffe0ff */
[----:B------:R-:W-:Y:S01]  /*488d0*/  ISETP.GE.U32.AND P0, PT, R0, R3, PT ;  /* 0x000000030000720c */ /* 0x000fe20003f06070 */
[----:B0-----:R-:W-:Y:S01]  /*488e0*/  IMAD.SHL.U32 R28, R29, 0x100, RZ ;  /* 0x000001001d1c7824 */ /* 0x001fe200078e00ff */
[----:B------:R-:W-:-:S04]  /*488f0*/  LEA.HI R29, R20, 0xb0, RZ, 0x1e ;  /* 0x000000b0141d7811 */ /* 0x000fc800078ff0ff */
[----:B------:R-:W-:Y:S01]  /*48900*/  IADD3 R29, R28, R29, RZ ;  /* 0x0000001d1c1d7210 */ /* 0x000fe20007ffe0ff */
[----:B------:R-:W-:-:S03]  /*48910*/  LEA.HI R20, R20, 0xa8, RZ, 0x1e ;  /* 0x000000a814147811 */ /* 0x000fc600078ff0ff */
[----:B------:R-:W-:-:S04]  /*48920*/  ISETP.GE.U32.AND P1, PT, R0, R29, PT ;  /* 0x0000001d0000720c */ /* 0x000fc80003f26070 */
[----:B------:R-:W-:Y:S01]  /*48930*/  ISETP.GE.U32.AND.EX P1, PT, R2, RZ, PT, P1 ;  /* 0x000000ff0200720c */ /* 0x000fe20003f26110 */
[----:B------:R-:W-:Y:S01]  /*48940*/  IMAD.IADD R20, R28, 0x1, R20 ;  /* 0x000000011c147824 */ /* 0x000fe200078e0214 */
[----:B------:R-:W-:Y:S02]  /*48950*/  ISETP.GE.U32.AND.EX P0, PT, R2, RZ, PT, P0 ;  /* 0x000000ff0200720c */ /* 0x000fe40003f06100 */
[----:B------:R-:W-:Y:S01]  /*48960*/  SEL R3, RZ, 0x1fffe, P1 ;  /* 0x0001fffeff037807 */ /* 0x000fe20000800000 */
[C---:B------:R-:W-:Y:S01]  /*48970*/  ISETP.GE.U32.AND P1, PT, R0.reuse, R22, PT ;  /* 0x000000160000720c */ /* 0x040fe20003f26070 */
[----:B------:R-:W-:Y:S02]  /*48980*/  ISETP.GE.U32.AND P3, PT, R0, R20, PT ;  /* 0x000000140000720c */ /* 0x000fe40003f66070 */
[----:B------:R-:W-:Y:S02]  /*48990*/  SEL R28, RZ, 0x1, P0 ;  /* 0x00000001ff1c7807 */ /* 0x000fe40000000000 */
[----:B------:R-:W-:-:S02]  /*489a0*/  ISETP.GE.U32.AND.EX P1, PT, R2, RZ, PT, P1 ;  /* 0x000000ff0200720c */ /* 0x000fc40003f26110 */
[----:B------:R-:W-:Y:S02]  /*489b0*/  ISETP.GE.U32.AND.EX P0, PT, R2, RZ, PT, P3 ;  /* 0x000000ff0200720c */ /* 0x000fe40003f06130 */
[----:B------:R-:W-:Y:S02]  /*489c0*/  IADD3 R3, R28, R3, RZ ;  /* 0x000000031c037210 */ /* 0x000fe40007ffe0ff */
[----:B------:R-:W-:Y:S01]  /*489d0*/  SEL R28, RZ, 0x7fff8, P1 ;  /* 0x0007fff8ff1c7807 */ /* 0x000fe20000800000 */
[C---:B------:R-:W-:Y:S01]  /*489e0*/  ISETP.GE.U32.AND P1, PT, R0.reuse, R27, PT ;  /* 0x0000001b0000720c */ /* 0x040fe20003f26070 */
[----:B------:R-:W-:Y:S02]  /*489f0*/  SEL R29, RZ, 0x4, P0 ;  /* 0x00000004ff1d7807 */ /* 0x000fe40000000000 */
[----:B------:R-:W-:Y:S01]  /*48a00*/  LOP3.LUT R3, R3, 0x3, RZ, 0xc0, !PT ;  /* 0x0000000303037812 */ /* 0x000fe200078ec0ff */
[----:B------:R-:W-:Y:S01]  /*48a10*/  ISETP.GE.U32.AND P0, PT, R0, R9, PT ;  /* 0x000000090000720c */ /* 0x000fe20003f06070 */
[----:B------:R-:W-:-:S02]  /*48a20*/  ISETP.GE.U32.AND.EX P1, PT, R2, RZ, PT, P1 ;  /* 0x000000ff0200720c */ /* 0x000fc40003f26110 */
[----:B------:R-:W-:Y:S02]  /*48a30*/  IADD3 R22, R3, R28, R29 ;  /* 0x0000001c03167210 */ /* 0x000fe40007ffe01d */
[----:B------:R-:W-:Y:S02]  /*48a40*/  ISETP.GE.U32.AND.EX P0, PT, R2, RZ, PT, P0 ;  /* 0x000000ff0200720c */ /* 0x000fe40003f06100 */
[----:B------:R-:W-:Y:S01]  /*48a50*/  SEL R3, RZ, 0x1fffe, P1 ;  /* 0x0001fffeff037807 */ /* 0x000fe20000800000 */
[----:B------:R-:W-:Y:S01]  /*48a60*/  ISETP.GE.U32.AND P1, PT, R0, R23, PT ;  /* 0x000000170000720c */ /* 0x000fe20003f26070 */
[----:B------:R-:W-:-:S03]  /*48a70*/  SEL R28, RZ, 0x1, P0 ;  /* 0x00000001ff1c7807 */ /* 0x000fc60000000000 */
[----:B------:R-:W-:Y:S02]  /*48a80*/  ISETP.GE.U32.AND.EX P1, PT, R2, RZ, PT, P1 ;  /* 0x000000ff0200720c */ /* 0x000fe40003f26110 */
[----:B------:R-:W-:Y:S01]  /*48a90*/  ISETP.GE.U32.AND P3, PT, R0, R26, PT ;  /* 0x0000001a0000720c */ /* 0x000fe20003f66070 */
[----:B------:R-:W-:Y:S01]  /*48aa0*/  IMAD.IADD R3, R28, 0x1, R3 ;  /* 0x000000011c037824 */ /* 0x000fe200078e0203 */
[----:B------:R-:W-:Y:S01]  /*48ab0*/  SEL R28, RZ, 0x7fff8, P1 ;  /* 0x0007fff8ff1c7807 */ /* 0x000fe20000800000 */
[----:B------:R-:W-:Y:S01]  /*48ac0*/  ISETP.GE.U32.AND P1, PT, R0, R21, PT ;  /* 0x000000150000720c */ /* 0x000fe20003f26070 */
[----:B------:R-:W-:Y:S01]  /*48ad0*/  ISETP.GE.U32.AND.EX P0, PT, R2, RZ, PT, P3 ;  /* 0x000000ff0200720c */ /* 0x000fe20003f06130 */
[----:B------:R-:W0:Y:S03]  /*48ae0*/  S2R R21, SR_TID.X ;  /* 0x0000000000157919 */ /* 0x000e260000002100 */
[----:B------:R-:W-:Y:S01]  /*48af0*/  SEL R29, RZ, 0x4, P0 ;  /* 0x00000004ff1d7807 */ /* 0x000fe20000000000 */
[----:B------:R-:W-:Y:S01]  /*48b00*/  ISETP.GE.U32.AND P0, PT, R0, R24, PT ;  /* 0x000000180000720c */ /* 0x000fe20003f06070 */
[----:B------:R-:W-:-:S02]  /*48b10*/  LOP3.LUT R3, R3, 0x3, RZ, 0xc0, !PT ;  /* 0x0000000303037812 */ /* 0x000fc400078ec0ff */
[C---:B------:R-:W-:Y:S02]  /*48b20*/  ISETP.GE.U32.AND.EX P4, PT, R2.reuse, RZ, PT, P4 ;  /* 0x000000ff0200720c */ /* 0x040fe40003f86140 */
[----:B------:R-:W-:Y:S02]  /*48b30*/  ISETP.GE.U32.AND.EX P0, PT, R2, RZ, PT, P0 ;  /* 0x000000ff0200720c */ /* 0x000fe40003f06100 */
[----:B------:R-:W-:Y:S01]  /*48b40*/  IADD3 R23, R3, R28, R29 ;  /* 0x0000001c03177210 */ /* 0x000fe20007ffe01d */
[----:B------:R-:W-:Y:S01]  /*48b50*/  SEL R28, RZ, 0x1, P4 ;  /* 0x00000001ff1c7807 */ /* 0x000fe20002000000 */
[----:B------:R-:W-:Y:S02]  /*48b60*/  ISETP.GE.U32.AND P3, PT, R0, R8, PT ;  /* 0x000000080000720c */ /* 0x000fe40003f66070 */
[----:B------:R-:W-:Y:S01]  /*48b70*/  SEL R3, RZ, 0x1fffe, P0 ;  /* 0x0001fffeff037807 */ /* 0x000fe20000000000 */
[C---:B------:R-:W-:Y:S01]  /*48b80*/  ISETP.GE.U32.AND.EX P0, PT, R2.reuse, RZ, PT, P1 ;  /* 0x000000ff0200720c */ /* 0x040fe20003f06110 */
[----:B------:R-:W-:-:S02]  /*48b90*/  ISETP.GE.U32.AND.EX P1, PT, R2, RZ, PT, P3 ;  /* 0x000000ff0200720c */ /* 0x000fc40003f26130 */
[----:B------:R-:W-:Y:S02]  /*48ba0*/  IADD3 R3, R28, R3, RZ ;  /* 0x000000031c037210 */ /* 0x000fe40007ffe0ff */
[----:B------:R-:W-:Y:S01]  /*48bb0*/  SEL R29, RZ, 0x4, P0 ;  /* 0x00000004ff1d7807 */ /* 0x000fe20000000000 */
[----:B------:R1:W-:Y:S01]  /*48bc0*/  STL [R1+0x13ec], R22 ;  /* 0x0013ec1601007387 */ /* 0x0003e20000100800 */
[----:B------:R-:W-:Y:S02]  /*48bd0*/  SEL R28, RZ, 0x7fff8, P1 ;  /* 0x0007fff8ff1c7807 */ /* 0x000fe40000800000 */
[----:B------:R-:W-:Y:S01]  /*48be0*/  LOP3.LUT R3, R3, 0x3, RZ, 0xc0, !PT ;  /* 0x0000000303037812 */ /* 0x000fe200078ec0ff */
[----:B------:R0:W-:Y:S01]  /*48bf0*/  STL [R1+0x13f0], R23 ;  /* 0x0013f01701007387 */ /* 0x0001e20000100800 */
[----:B-1----:R-:W4:Y:S01]  /*48c00*/  LDL.LU R22, [R1+0xd0] ;  /* 0x0000d00001167983 */ /* 0x002f220000300800 */
[----:B------:R-:W2:Y:S02]  /*48c10*/  LDL.LU R26, [R1+0xd4] ;  /* 0x0000d400011a7983 */ /* 0x000ea40000300800 */
[----:B------:R-:W3:Y:S01]  /*48c20*/  LDL.LU R20, [R1+0xd8] ;  /* 0x0000d80001147983 */ /* 0x000ee20000300800 */
[----:B0-----:R-:W-:Y:S01]  /*48c30*/  LOP3.LUT R23, R21, 0x1c, RZ, 0xc0, !PT ;  /* 0x0000001c15177812 */ /* 0x001fe200078ec0ff */
[----:B------:R-:W-:Y:S01]  /*48c40*/  IADD3 R21, R3, R28, R29 ;  /* 0x0000001c03157210 */ /* 0x000fe20007ffe01d */
[----:B------:R-:W3:Y:S04]  /*48c50*/  LDL.LU R25, [R1+0xdc] ;  /* 0x0000dc0001197983 */ /* 0x000ee80000300800 */
[----:B------:R-:W0:Y:S01]  /*48c60*/  S2R R29, SR_CTAID.X ;  /* 0x00000000001d7919 */ /* 0x000e220000002500 */
[----:B------:R-:W3:Y:S02]  /*48c70*/  LDL.LU R9, [R1+0x20] ;  /* 0x0000200001097983 */ /* 0x000ee40000300800 */
[----:B------:R-:W3:Y:S02]  /*48c80*/  LDL.LU R24, [R1+0x24] ;  /* 0x0000240001187983 */ /* 0x000ee40000300800 */
[----:B------:R-:W3:Y:S01]  /*48c90*/  LDL.LU R8, [R1+0x28] ;  /* 0x0000280001087983 */ /* 0x000ee20000300800 */
[----:B------:R-:W3:Y:S01]  /*48ca0*/  LDL.LU R27, [R1+0x2c] ;  /* 0x00002c00011b7983 */ /* 0x000ee20000300800 */
[----:B------:R0:W-:Y:S01]  /*48cb0*/  STL [R1+0x13f4], R21 ;  /* 0x0013f41501007387 */ /* 0x0001e20000100800 */
[----:B------:R-:W-:-:S02]  /*48cc0*/  LEA.HI R3, R23, 0xd8, RZ, 0x1e ;  /* 0x000000d817037811 */ /* 0x000fc400078ff0ff */
[----:B------:R-:W1:Y:S01]  /*48cd0*/  S2R R28, SR_CTAID.X ;  /* 0x00000000001c7919 */ /* 0x000e620000002500 */
[----:B0-----:R-:W-:Y:S01]  /*48ce0*/  IMAD.SHL.U32 R21, R29, 0x100, RZ ;  /* 0x000001001d157824 */ /* 0x001fe200078e00ff */
[----:B------:R-:W-:Y:S02]  /*48cf0*/  LEA.HI R29, R23, 0xd0, RZ, 0x1e ;  /* 0x000000d0171d7811 */ /* 0x000fe400078ff0ff */
[----:B------:R-:W0:Y:S03]  /*48d00*/  S2R R23, SR_TID.X ;  /* 0x0000000000177919 */ /* 0x000e260000002100 */
[C---:B------:R-:W-:Y:S01]  /*48d10*/  IMAD.IADD R29, R21.reuse, 0x1, R29 ;  /* 0x00000001151d7824 */ /* 0x040fe200078e021d */
[----:B------:R-:W-:Y:S02]  /*48d20*/  IADD3 R3, R21, R3, RZ ;  /* 0x0000000315037210 */ /* 0x000fe40007ffe0ff */
[----:B-1----:R-:W-:-:S02]  /*48d30*/  SHF.L.U32 R28, R28, 0x8, RZ ;  /* 0x000000081c1c7819 */ /* 0x002fc400000006ff */
[C---:B------:R-:W-:Y:S02]  /*48d40*/  ISETP.GE.U32.AND P3, PT, R0.reuse, R29, PT ;  /* 0x0000001d0000720c */ /* 0x040fe40003f66070 */
[----:B------:R-:W-:Y:S02]  /*48d50*/  ISETP.GE.U32.AND P1, PT, R0, R3, PT ;  /* 0x000000030000720c */ /* 0x000fe40003f26070 */
[C---:B------:R-:W-:Y:S02]  /*48d60*/  ISETP.GE.U32.AND.EX P3, PT, R2.reuse, RZ, PT, P3 ;  /* 0x000000ff0200720c */ /* 0x040fe40003f66130 */
[----:B------:R-:W-:Y:S02]  /*48d70*/  ISETP.GE.U32.AND.EX P1, PT, R2, RZ, PT, P1 ;  /* 0x000000ff0200720c */ /* 0x000fe40003f26110 */
[----:B0-----:R-:W-:-:S04]  /*48d80*/  LOP3.LUT R23, R23, 0x1c, RZ, 0xc0, !PT ;  /* 0x0000001c17177812 */ /* 0x001fc800078ec0ff */
[C---:B------:R-:W-:Y:S01]  /*48d90*/  LEA.HI R29, R23.reuse, 0xc8, RZ, 0x1e ;  /* 0x000000c8171d7811 */ /* 0x040fe200078ff0ff */
[----:B------:R-:W-:Y:S01]  /*48da0*/  LEA.HI R23, R23, 0xc0, RZ, 0x1e ;  /* 0x000000c017177811 */ /* 0x000fe200078ff0ff */
[----:B------:R-:W-:-:S03]  /*48db0*/  SEL R3, RZ, 0x1fffe, P3 ;  /* 0x0001fffeff037807 */ /* 0x000fc60001800000 */
[C---:B------:R-:W-:Y:S01]  /*48dc0*/  IMAD.IADD R29, R28.reuse, 0x1, R29 ;  /* 0x000000011c1d7824 */ /* 0x040fe200078e021d */
[----:B------:R-:W-:Y:S01]  /*48dd0*/  IADD3 R23, R28, R23, RZ ;  /* 0x000000171c177210 */ /* 0x000fe20007ffe0ff */
[----:B------:R-:W-:-:S03]  /*48de0*/  SEL R28, RZ, 0x1, P1 ;  /* 0x00000001ff1c7807 */ /* 0x000fc60000800000 */
[C---:B------:R-:W-:Y:S02]  /*48df0*/  ISETP.GE.U32.AND P0, PT, R0.reuse, R29, PT ;  /* 0x0000001d0000720c */ /* 0x040fe40003f06070 */
[----:B------:R-:W-:Y:S01]  /*48e00*/  ISETP.GE.U32.AND P1, PT, R0, R23, PT ;  /* 0x000000170000720c */ /* 0x000fe20003f26070 */
[----:B------:R-:W-:Y:S01]  /*48e10*/  IMAD.IADD R3, R28, 0x1, R3 ;  /* 0x000000011c037824 */ /* 0x000fe200078e0203 */
[C---:B------:R-:W-:Y:S02]  /*48e20*/  ISETP.GE.U32.AND.EX P0, PT, R2.reuse, RZ, PT, P0 ;  /* 0x000000ff0200720c */ /* 0x040fe40003f06100 */
[----:B------:R-:W-:Y:S02]  /*48e30*/  ISETP.GE.U32.AND.EX P1, PT, R2, RZ, PT, P1 ;  /* 0x000000ff0200720c */ /* 0x000fe40003f26110 */
[----:B------:R-:W-:Y:S02]  /*48e40*/  LOP3.LUT R3, R3, 0x3, RZ, 0xc0, !PT ;  /* 0x0000000303037812 */ /* 0x000fe400078ec0ff */
[----:B------:R-:W-:-:S02]  /*48e50*/  SEL R29, RZ, 0x4, P0 ;  /* 0x00000004ff1d7807 */ /* 0x000fc40000000000 */
[----:B------:R-:W-:-:S04]  /*48e60*/  SEL R28, RZ, 0x7fff8, P1 ;  /* 0x0007fff8ff1c7807 */ /* 0x000fc80000800000 */
[----:B------:R-:W-:Y:S01]  /*48e70*/  IADD3 R29, R3, R28, R29 ;  /* 0x0000001c031d7210 */ /* 0x000fe20007ffe01d */
[----:B------:R-:W-:-:S04]  /*48e80*/  LOP3.LUT R3, R14, 0xf, RZ, 0xc0, !PT ;  /* 0x0000000f0e037812 */ /* 0x000fc800078ec0ff */
[----:B------:R-:W-:Y:S01]  /*48e90*/  STL [R1+0x13f8], R29 ;  /* 0x0013f81d01007387 */ /* 0x000fe20000100800 */
[----:B------:R-:W3:Y:S01]  /*48ea0*/  LDL.LU R14, [R1+0x1414] ;  /* 0x00141400010e7983 */ /* 0x000ee20000300800 */
[----:B------:R-:W-:Y:S02]  /*48eb0*/  LEA R28, R15, R3, 0x4 ;  /* 0x000000030f1c7211 */ /* 0x000fe400078e20ff */
[----:B------:R-:W3:Y:S03]  /*48ec0*/  LDL.LU R15, [R1+0x1410] ;  /* 0x00141000010f7983 */ /* 0x000ee60000300800 */
[----:B------:R3:W-:Y:S02]  /*48ed0*/  STL [R1+0x13fc], R28 ;  /* 0x0013fc1c01007387 */ /* 0x0007e40000100800 */
[----:B----4-:R-:W-:Y:S02]  /*48ee0*/  FMUL R3, R22, c[0x0][0x188] ;  /* 0x0000620016037a20 */ /* 0x010fe40000400000 */
[----:B--2---:R-:W-:-:S02]  /*48ef0*/  FMUL R26, R26, c[0x0][0x188] ;  /* 0x000062001a1a7a20 */ /* 0x004fc40000400000 */
[----:B---3--:R-:W-:Y:S02]  /*48f00*/  FMUL R28, R20, c[0x0][0x188] ;  /* 0x00006200141c7a20 */ /* 0x008fe40000400000 */
[----:B------:R-:W-:Y:S01]  /*48f10*/  FMUL R25, R25, c[0x0][0x188] ;  /* 0x0000620019197a20 */ /* 0x000fe20000400000 */
[----:B------:R-:W-:Y:S01]  /*48f20*/  STL [R1+0x1400], R26 ;  /* 0x0014001a01007387 */ /* 0x000fe20000100800 */
[----:B------:R0:W-:Y:S02]  /*48f30*/  STL [R1+0x78], R3 ;  /* 0x0000780301007387 */ /* 0x0001e40000100800 */
[----:B------:R-:W-:Y:S02]  /*48f40*/  FMUL R24, R24, c[0x0][0x188] ;  /* 0x0000620018187a20 */ /* 0x000fe40000400000 */
[----:B------:R-:W-:Y:S01]  /*48f50*/  STL [R1+0x1404], R28 ;  /* 0x0014041c01007387 */ /* 0x000fe20000100800 */
[----:B------:R-:W-:Y:S02]  /*48f60*/  STL [R1+0x1408], R25 ;  /* 0x0014081901007387 */ /* 0x000fe40000100800 */
[----:B------:R-:W-:Y:S02]  /*48f70*/  STL [R1+0x140c], R24 ;  /* 0x00140c1801007387 */ /* 0x000fe40000100800 */
[----:B0-----:R-:W-:Y:S01]  /*48f80*/  FMUL R3, R9, c[0x0][0x188] ;  /* 0x0000620009037a20 */ /* 0x001fe20000400000 */
[----:B------:R-:W0:Y:S04]  /*48f90*/  S2R R22, SR_CTAID.X ;  /* 0x0000000000167919 */ /* 0x000e280000002500 */
[----:B------:R1:W-:Y:S04]  /*48fa0*/  STL [R1+0x54], R3 ;  /* 0x0000540301007387 */ /* 0x0003e80000100800 */
[----:B-1----:R-:W1:Y:S01]  /*48fb0*/  S2R R3, SR_TID.X ;  /* 0x0000000000037919 */ /* 0x002e620000002100 */
[----:B0-----:R-:W-:Y:S01]  /*48fc0*/  IMAD.SHL.U32 R22, R22, 0x100, RZ ;  /* 0x0000010016167824 */ /* 0x001fe200078e00ff */
[----:B-1----:R-:W-:Y:S01]  /*48fd0*/  LOP3.LUT R3, R3, 0x1c, RZ, 0xc0, !PT ;  /* 0x0000001c03037812 */ /* 0x002fe200078ec0ff */
[----:B------:R-:W-:-:S02]  /*48fe0*/  FMUL R26, R8, c[0x0][0x188] ;  /* 0x00006200081a7a20 */ /* 0x000fc40000400000 */
[----:B------:R-:W-:Y:S02]  /*48ff0*/  FMUL R25, R14, c[0x0][0x188] ;  /* 0x000062000e197a20 */ /* 0x000fe40000400000 */
[----:B------:R-:W-:Y:S02]  /*49000*/  FMUL R14, R4, c[0x0][0x188] ;  /* 0x00006200040e7a20 */ /* 0x000fe40000400000 */
[----:B------:R-:W-:Y:S01]  /*49010*/  FMUL R4, R10, c[0x0][0x188] ;  /* 0x000062000a047a20 */ /* 0x000fe20000400000 */
[----:B------:R-:W-:-:S04]  /*49020*/  LEA.HI R10, R3, 0x68, RZ, 0x1e ;  /* 0x00000068030a7811 */ /* 0x000fc800078ff0ff */
[----:B------:R-:W-:Y:S01]  /*49030*/  IADD3 R10, R22, R10, RZ ;  /* 0x0000000a160a7210 */ /* 0x000fe20007ffe0ff */
[----:B------:R-:W-:-:S03]  /*49040*/  FMUL R3, R11, c[0x0][0x188] ;  /* 0x000062000b037a20 */ /* 0x000fc60000400000 */
[----:B------:R-:W-:Y:S01]  /*49050*/  ISETP.GT.U32.AND P3, PT, R0, R10, PT ;  /* 0x0000000a0000720c */ /* 0x000fe20003f64070 */
[----:B------:R-:W0:Y:S04]  /*49060*/  S2R R11, SR_CTAID.X ;  /* 0x00000000000b7919 */ /* 0x000e280000002500 */
[----:B------:R-:W1:Y:S01]  /*49070*/  S2R R10, SR_TID.X ;  /* 0x00000000000a7919 */ /* 0x000e620000002100 */
[----:B------:R-:W-:Y:S01]  /*49080*/  FSEL R4, R4, -INF , !P2 ;  /* 0xff80000004047808 */ /* 0x000fe20005000000 */
[----:B------:R-:W-:Y:S02]  /*49090*/  FMUL R8, R27, c[0x0][0x188] ;  /* 0x000062001b087a20 */ /* 0x000fe40000400000 */
[----:B------:R-:W-:Y:S02]  /*490a0*/  FMUL R27, R5, c[0x0][0x188] ;  /* 0x00006200051b7a20 */ /* 0x000fe40000400000 */
[----:B------:R-:W-:Y:S01]  /*490b0*/  FMUL R5, R18, c[0x0][0x188] ;  /* 0x0000620012057a20 */ /* 0x000fe20000400000 */
[----:B------:R2:W-:Y:S04]  /*490c0*/  STL [R1+0x184], R4 ;  /* 0x0001840401007387 */ /* 0x0005e80000100800 */
[----:B------:R-:W3:Y:S04]  /*490d0*/  S2R R18, SR_TID.X ;  /* 0x0000000000127919 */ /* 0x000ee80000002100 */
[----:B------:R-:W4:Y:S01]  /*490e0*/  S2R R24, SR_CTAID.X ;  /* 0x0000000000187919 */ /* 0x000f220000002500 */
[----:B--2---:R-:W-:-:S02]  /*490f0*/  FSEL R4, R3, -INF , !P4 ;  /* 0xff80000003047808 */ /* 0x004fc40006000000 */
[----:B0-----:R-:W-:Y:S02]  /*49100*/  SHF.L.U32 R3, R11, 0x8, RZ ;  /* 0x000000080b037819 */ /* 0x001fe400000006ff */
[----:B-1----:R-:W-:Y:S01]  /*49110*/  LOP3.LUT R10, R10, 0x1c, RZ, 0xc0, !PT ;  /* 0x0000001c0a0a7812 */ /* 0x002fe200078ec0ff */
[----:B------:R-:W0:Y:S04]  /*49120*/  S2R R11, SR_TID.X ;  /* 0x00000000000b7919 */ /* 0x000e280000002100 */
[----:B------:R1:W-:Y:S02]  /*49130*/  STL [R1+0x188], R4 ;  /* 0x0001880401007387 */ /* 0x0003e40000100800 */
[----:B-1----:R-:W-:Y:S02]  /*49140*/  LEA.HI R4, R10, 0x58, RZ, 0x1e ;  /* 0x000000580a047811 */ /* 0x002fe400078ff0ff */
[----:B------:R-:W1:Y:S01]  /*49150*/  S2R R10, SR_CTAID.X ;  /* 0x00000000000a7919 */ /* 0x000e620000002500 */
[----:B------:R-:W-:-:S02]  /*49160*/  FMUL R20, R15, c[0x0][0x188] ;  /* 0x000062000f147a20 */ /* 0x000fc40000400000 */
[----:B------:R-:W-:Y:S02]  /*49170*/  FMUL R15, R7, c[0x0][0x188] ;  /* 0x00006200070f7a20 */ /* 0x000fe40000400000 */
[----:B------:R-:W-:Y:S02]  /*49180*/  FMUL R7, R19, c[0x0][0x188] ;  /* 0x0000620013077a20 */ /* 0x000fe40000400000 */
[----:B------:R-:W-:Y:S01]  /*49190*/  FMUL R28, R12, c[0x0][0x188] ;  /* 0x000062000c1c7a20 */ /* 0x000fe20000400000 */
[----:B---3--:R-:W-:Y:S01]  /*491a0*/  LOP3.LUT R19, R18, 0x1c, RZ, 0xc0, !PT ;  /* 0x0000001c12137812 */ /* 0x008fe200078ec0ff */
[----:B------:R-:W-:Y:S02]  /*491b0*/  FMUL R12, R6, c[0x0][0x188] ;  /* 0x00006200060c7a20 */ /* 0x000fe40000400000 */
[----:B------:R-:W-:Y:S02]  /*491c0*/  FMUL R6, R16, c[0x0][0x188] ;  /* 0x0000620010067a20 */ /* 0x000fe40000400000 */
[----:B----4-:R-:W-:Y:S01]  /*491d0*/  IMAD.SHL.U32 R16, R24, 0x100, RZ ;  /* 0x0000010018107824 */ /* 0x010fe200078e00ff */
[----:B------:R-:W-:-:S02]  /*491e0*/  LEA.HI R29, R19, 0x78, RZ, 0x1e ;  /* 0x00000078131d7811 */ /* 0x000fc400078ff0ff */
[----:B0-----:R-:W-:Y:S02]  /*491f0*/  LOP3.LUT R11, R11, 0x1c, RZ, 0xc0, !PT ;  /* 0x0000001c0b0b7812 */ /* 0x001fe400078ec0ff */
[----:B------:R-:W-:Y:S02]  /*49200*/  IADD3 R29, R16, R29, RZ ;  /* 0x0000001d101d7210 */ /* 0x000fe40007ffe0ff */
[----:B------:R-:W-:Y:S01]  /*49210*/  LEA.HI R11, R11, 0x50, RZ, 0x1e ;  /* 0x000000500b0b7811 */ /* 0x000fe200078ff0ff */
[----:B------:R-:W-:Y:S01]  /*49220*/  FMUL R9, R13, c[0x0][0x188] ;  /* 0x000062000d097a20 */ /* 0x000fe20000400000 */
[----:B------:R-:W-:Y:S02]  /*49230*/  ISETP.GT.U32.AND P0, PT, R0, R29, PT ;  /* 0x0000001d0000720c */ /* 0x000fe40003f04070 */
[----:B-1----:R-:W-:Y:S01]  /*49240*/  SHF.L.U32 R10, R10, 0x8, RZ ;  /* 0x000000080a0a7819 */ /* 0x002fe200000006ff */
[----:B------:R-:W-:Y:S02]  /*49250*/  FMUL R13, R17, c[0x0][0x188] ;  /* 0x00006200110d7a20 */ /* 0x000fe40000400000 */
[----:B------:R-:W-:-:S02]  /*49260*/  IMAD.IADD R4, R3, 0x1, R4 ;  /* 0x0000000103047824 */ /* 0x000fc400078e0204 */
[----:B------:R-:W-:Y:S01]  /*49270*/  IMAD.IADD R11, R10, 0x1, R11 ;  /* 0x000000010a0b7824 */ /* 0x000fe200078e020b */
[----:B------:R-:W0:Y:S04]  /*49280*/  S2R R17, SR_CTAID.X ;  /* 0x0000000000117919 */ /* 0x000e280000002500 */
[----:B------:R-:W1:Y:S01]  /*49290*/  S2R R10, SR_TID.X ;  /* 0x00000000000a7919 */ /* 0x000e620000002100 */
[----:B------:R-:W-:-:S03]  /*492a0*/  ISETP.GT.U32.AND.EX P0, PT, R2, RZ, PT, P0 ;  /* 0x000000ff0200720c */ /* 0x000fc60003f04100 */
[----:B------:R-:W2:Y:S01]  /*492b0*/  LDL.LU R3, [R1+0x54] ;  /* 0x0000540001037983 */ /* 0x000ea20000300800 */
[C---:B------:R-:W-:Y:S02]  /*492c0*/  ISETP.GT.U32.AND P4, PT, R0.reuse, R4, PT ;  /* 0x000000040000720c */ /* 0x040fe40003f84070 */
[----:B------:R-:W-:Y:S01]  /*492d0*/  FSEL R4, R5, -INF , !P0 ;  /* 0xff80000005047808 */ /* 0x000fe20004000000 */
[----:B------:R-:W-:Y:S01]  /*492e0*/  ISETP.GT.U32.AND P0, PT, R0, R11, PT ;  /* 0x0000000b0000720c */ /* 0x000fe20003f04070 */
[C---:B------:R-:W-:Y:S01]  /*492f0*/  LEA.HI R21, R19.reuse, 0x70, RZ, 0x1e ;  /* 0x0000007013157811 */ /* 0x040fe200078ff0ff */
[----:B------:R-:W3:Y:S04]  /*49300*/  S2R R11, SR_CTAID.X ;  /* 0x00000000000b7919 */ /* 0x000ee80000002500 */
[----:B------:R-:W4:Y:S01]  /*49310*/  LDL.LU R5, [R1+0x78] ;  /* 0x0000780001057983 */ /* 0x000f220000300800 */
[----:B------:R1:W-:Y:S02]  /*49320*/  STL [R1+0x170], R4 ;  /* 0x0001700401007387 */ /* 0x0003e40000100800 */
[----:B------:R-:W-:Y:S01]  /*49330*/  IMAD.IADD R21, R16, 0x1, R21 ;  /* 0x0000000110157824 */ /* 0x000fe200078e0215 */
[----:B------:R-:W-:-:S02]  /*49340*/  LEA.HI R22, R19, 0x60, RZ, 0x1e ;  /* 0x0000006013167811 */ /* 0x000fc400078ff0ff */
[----:B------:R-:W-:Y:S02]  /*49350*/  SHF.L.U32 R24, R24, 0x8, RZ ;  /* 0x0000000818187819 */ /* 0x000fe400000006ff */
[----:B------:R-:W-:Y:S02]  /*49360*/  ISETP.GT.U32.AND P1, PT, R0, R21, PT ;  /* 0x000000150000720c */ /* 0x000fe40003f24070 */
[C---:B-1----:R-:W-:Y:S02]  /*49370*/  LOP3.LUT R4, R10.reuse, 0x1c, RZ, 0xc0, !PT ;  /* 0x0000001c0a047812 */ /* 0x042fe400078ec0ff */
[----:B0-----:R-:W-:Y:S01]  /*49380*/  SHF.L.U32 R23, R17, 0x8, RZ ;  /* 0x0000000811177819 */ /* 0x001fe200000006ff */
[----:B------:R-:W-:Y:S01]  /*49390*/  LOP3.LUT R10, R10, 0x1c, RZ, 0xc0, !PT ;  /* 0x0000001c0a0a7812 */ /* 0x000fe200078ec0ff */
[----:B------:R-:W-:Y:S02]  /*493a0*/  LEA.HI R4, R4, 0x48, RZ, 0x1e ;  /* 0x0000004804047811 */ /* 0x000fe400078ff0ff */
[----:B------:R-:W-:Y:S01]  /*493b0*/  ISETP.GT.U32.AND.EX P1, PT, R2, RZ, PT, P1 ;  /* 0x000000ff0200720c */ /* 0x000fe20003f24110 */
[----:B------:R-:W-:Y:S01]  /*493c0*/  IMAD.IADD R22, R23, 0x1, R22 ;  /* 0x0000000117167824 */ /* 0x000fe200078e0216 */
[----:B------:R-:W-:-:S02]  /*493d0*/  LEA.HI R10, R10, 0x40, RZ, 0x1e ;  /* 0x000000400a0a7811 */ /* 0x000fc400078ff0ff */
[----:B---3--:R-:W-:Y:S01]  /*493e0*/  SHF.L.U32 R11, R11, 0x8, RZ ;  /* 0x000000080b0b7819 */ /* 0x008fe200000006ff */
[----:B------:R-:W-:Y:S01]  /*493f0*/  IMAD.IADD R4, R24, 0x1, R4 ;  /* 0x0000000118047824 */ /* 0x000fe200078e0204 */
[----:B------:R-:W-:Y:S02]  /*49400*/  ISETP.GT.U32.AND.EX P3, PT, R2, RZ, PT, P3 ;  /* 0x000000ff0200720c */ /* 0x000fe40003f64130 */
[----:B------:R-:W-:Y:S02]  /*49410*/  LOP3.LUT R18, R18, 0x1c, RZ, 0xc0, !PT ;  /* 0x0000001c12127812 */ /* 0x000fe400078ec0ff */
[----:B------:R-:W-:Y:S02]  /*49420*/  ISETP.GT.U32.AND P2, PT, R0, R22, PT ;  /* 0x000000160000720c */ /* 0x000fe40003f44070 */
[----:B------:R-:W-:Y:S01]  /*49430*/  FSEL R6, R6, -INF , !P1 ;  /* 0xff80000006067808 */ /* 0x000fe20004800000 */
[----:B------:R-:W-:Y:S02]  /*49440*/  ISETP.GT.U32.AND P1, PT, R0, R4, PT ;  /* 0x000000040000720c */ /* 0x000fe40003f24070 */
[----:B------:R-:W-:Y:S01]  /*49450*/  IMAD.IADD R10, R11, 0x1, R10 ;  /* 0x000000010b0a7824 */ /* 0x000fe200078e020a */
[----:B------:R-:W-:-:S02]  /*49460*/  FSEL R4, R25, -INF , !P3 ;  /* 0xff80000019047808 */ /* 0x000fc40005800000 */
[----:B------:R-:W-:Y:S01]  /*49470*/  LEA.HI R11, R18, 0x38, RZ, 0x1e ;  /* 0x00000038120b7811 */ /* 0x000fe200078ff0ff */
[----:B------:R-:W3:Y:S01]  /*49480*/  LDL.LU R24, [R1+0x140c] ;  /* 0x00140c0001187983 */ /* 0x000ee20000300800 */
[----:B------:R-:W-:Y:S01]  /*49490*/  ISETP.GT.U32.AND.EX P2, PT, R2, RZ, PT, P2 ;  /* 0x000000ff0200720c */ /* 0x000fe20003f44120 */
[----:B------:R0:W-:Y:S02]  /*494a0*/  STL [R1+0x15c], R6 ;  /* 0x00015c0601007387 */ /* 0x0001e40000100800 */
[----:B------:R-:W3:Y:S01]  /*494b0*/  LDL.LU R25, [R1+0x1408] ;  /* 0x0014080001197983 */ /* 0x000ee20000300800 */
[----:B------:R-:W-:Y:S01]  /*494c0*/  ISETP.GT.U32.AND P3, PT, R0, R10, PT ;  /* 0x0000000a0000720c */ /* 0x000fe20003f64070 */
[----:B------:R1:W-:Y:S01]  /*494d0*/  STL [R1+0x154], R4 ;  /* 0x0001540401007387 */ /* 0x0003e20000100800 */
[----:B------:R-:W-:Y:S01]  /*494e0*/  IADD3 R11, R16, R11, RZ ;  /* 0x0000000b100b7210 */ /* 0x000fe20007ffe0ff */
[----:B------:R-:W3:Y:S01]  /*494f0*/  LDL.LU R10, [R1+0x8] ;  /* 0x00000800010a7983 */ /* 0x000ee20000300800 */
[----:B------:R-:W-:-:S02]  /*49500*/  FSEL R16, R28, -INF , !P2 ;  /* 0xff8000001c107808 */ /* 0x000fc40005000000 */
[----:B------:R-:W3:Y:S04]  /*49510*/  LDL.LU R28, [R1+0x1404] ;  /* 0x00140400011c7983 */ /* 0x000ee80000300800 */
[----:B0-----:R-:W0:Y:S01]  /*49520*/  S2R R6, SR_TID.X ;  /* 0x0000000000067919 */ /* 0x001e220000002100 */
[----:B------:R-:W-:Y:S02]  /*49530*/  ISETP.GT.U32.AND P2, PT, R0, R11, PT ;  /* 0x0000000b0000720c */ /* 0x000fe40003f44070 */
[----:B------:R-:W0:Y:S01]  /*49540*/  S2R R11, SR_CTAID.X ;  /* 0x00000000000b7919 */ /* 0x000e220000002500 */
[----:B------:R-:W-:-:S04]  /*49550*/  ISETP.GT.U32.AND.EX P4, PT, R2, RZ, PT, P4 ;  /* 0x000000ff0200720c */ /* 0x000fc80003f84140 */
[----:B------:R-:W-:Y:S02]  /*49560*/  FSEL R18, R26, -INF , !P4 ;  /* 0xff8000001a127808 */ /* 0x000fe40006000000 */
[----:B------:R-:W3:Y:S01]  /*49570*/  LDL.LU R26, [R1+0x1400] ;  /* 0x00140000011a7983 */ /* 0x000ee20000300800 */
[----:B-1----:R-:W3:Y:S02]  /*49580*/  LDL.LU R4, [R1] ;  /* 0x0000000001047983 */ /* 0x002ee40000300800 */
[----:B------:R-:W-:Y:S02]  /*49590*/  STL [R1+0x13c], R16 ;  /* 0x00013c1001007387 */ /* 0x000fe40000100800 */
[----:B------:R1:W-:Y:S01]  /*495a0*/  STL [R1+0x13b4], R16 ;  /* 0x0013b41001007387 */ /* 0x0003e20000100800 */
[----:B0-----:R-:W-:Y:S01]  /*495b0*/  LOP3.LUT R6, R6, 0x1c, RZ, 0xc0, !PT ;  /* 0x0000001c06067812 */ /* 0x001fe200078ec0ff */
[----:B------:R-:W-:-:S03]  /*495c0*/  IMAD.SHL.U32 R11, R11, 0x100, RZ ;  /* 0x000001000b0b7824 */ /* 0x000fc600078e00ff */
[----:B-1----:R-:W-:-:S04]  /*495d0*/  LEA.HI R16, R6, 0x30, RZ, 0x1e ;  /* 0x0000003006107811 */ /* 0x002fc800078ff0ff */
[----:B------:R-:W-:Y:S02]  /*495e0*/  IADD3 R16, R11, R16, RZ ;  /* 0x000000100b107210 */ /* 0x000fe40007ffe0ff */
[----:B------:R-:W0:Y:S04]  /*495f0*/  S2R R11, SR_TID.X ;  /* 0x00000000000b7919 */ /* 0x000e280000002100 */
[----:B------:R-:W1:Y:S01]  /*49600*/  S2R R6, SR_CTAID.X ;  /* 0x0000000000067919 */ /* 0x000e620000002500 */
[----:B------:R-:W-:Y:S02]  /*49610*/  ISETP.GT.U32.AND.EX P0, PT, R2, RZ, PT, P0 ;  /* 0x000000ff0200720c */ /* 0x000fe40003f04100 */
[----:B------:R-:W-:Y:S02]  /*49620*/  ISETP.GT.U32.AND P4, PT, R0, R16, PT ;  /* 0x000000100000720c */ /* 0x000fe40003f84070 */
[----:B0-----:R-:W-:Y:S01]  /*49630*/  LOP3.LUT R11, R11, 0x1c, RZ, 0xc0, !PT ;  /* 0x0000001c0b0b7812 */ /* 0x001fe200078ec0ff */
[----:B-1----:R-:W-:-:S03]  /*49640*/  IMAD.SHL.U32 R6, R6, 0x100, RZ ;  /* 0x0000010006067824 */ /* 0x002fc600078e00ff */
[----:B------:R-:W-:-:S04]  /*49650*/  LEA.HI R11, R11, 0x28, RZ, 0x1e ;  /* 0x000000280b0b7811 */ /* 0x000fc800078ff0ff */
[----:B------:R-:W-:Y:S02]  /*49660*/  IADD3 R11, R6, R11, RZ ;  /* 0x0000000b060b7210 */ /* 0x000fe40007ffe0ff */
[----:B------:R-:W0:Y:S04]  /*49670*/  S2R R6, SR_TID.X ;  /* 0x0000000000067919 */ /* 0x000e280000002100 */
[----:B------:R-:W-:Y:S01]  /*49680*/  STL [R1+0x12c], R18 ;  /* 0x00012c1201007387 */ /* 0x000fe20000100800 */
[----:B------:R-:W-:Y:S01]  /*49690*/  STL [R1+0x13b8], R18 ;  /* 0x0013b81201007387 */ /* 0x000fe20000100800 */
[C---:B------:R-:W-:Y:S02]  /*496a0*/  ISETP.GT.U32.AND.EX P3, PT, R2.reuse, RZ, PT, P3 ;  /* 0x000000ff0200720c */ /* 0x040fe40003f64130 */
[----:B------:R-:W-:-:S02]  /*496b0*/  ISETP.GT.U32.AND.EX P1, PT, R2, RZ, PT, P1 ;  /* 0x000000ff0200720c */ /* 0x000fc40003f24110 */
[C---:B------:R-:W-:Y:S02]  /*496c0*/  ISETP.GT.U32.AND.EX P2, PT, R2.reuse, RZ, PT, P2 ;  /* 0x000000ff0200720c */ /* 0x040fe40003f44120 */
[----:B------:R-:W-:Y:S02]  /*496d0*/  ISETP.GT.U32.AND.EX P4, PT, R2, RZ, PT, P4 ;  /* 0x000000ff0200720c */ /* 0x000fe40003f84140 */
[----:B--2---:R-:W-:Y:S02]  /*496e0*/  FSEL R16, R3, -INF , !P0 ;  /* 0xff80000003107808 */ /* 0x004fe40004000000 */
[----:B------:R-:W1:Y:S01]  /*496f0*/  S2R R3, SR_CTAID.X ;  /* 0x0000000000037919 */ /* 0x000e620000002500 */
[----:B------:R-:W-:Y:S01]  /*49700*/  ISETP.GT.U32.AND P0, PT, R0, R11, PT ;  /* 0x0000000b0000720c */ /* 0x000fe20003f04070 */
[C---:B0-----:R-:W-:Y:S01]  /*49710*/  LOP3.LUT R11, R6.reuse, 0x1c, RZ, 0xc0, !PT ;  /* 0x0000001c060b7812 */ /* 0x041fe200078ec0ff */
[----:B------:R-:W-:Y:S01]  /*49720*/  LOP3.LUT R6, R6, 0x1c, RZ, 0xc0, !PT ;  /* 0x0000001c06067812 */ /* 0x000fe200078ec0ff */
[----:B------:R0:W-:Y:S03]  /*49730*/  STL [R1+0x120], R16 ;  /* 0x0001201001007387 */ /* 0x0001e60000100800 */
[----:B0-----:R-:W-:Y:S01]  /*49740*/  LEA.HI R16, R6, 0x20, RZ, 0x1e ;  /* 0x0000002006107811 */ /* 0x001fe200078ff0ff */
[----:B------:R-:W-:-:S02]  /*49750*/  LEA.HI R6, R11, 0x18, RZ, 0x1e ;  /* 0x000000180b067811 */ /* 0x000fc400078ff0ff */
[----:B-1----:R-:W-:-:S05]  /*49760*/  IMAD.SHL.U32 R3, R3, 0x100, RZ ;  /* 0x0000010003037824 */ /* 0x002fca00078e00ff */
[----:B------:R-:W-:Y:S01]  /*49770*/  IADD3 R16, R3, R16, RZ ;  /* 0x0000001003107210 */ /* 0x000fe20007ffe0ff */
[----:B------:R-:W-:-:S04]  /*49780*/  IMAD.SHL.U32 R3, R17, 0x100, RZ ;  /* 0x0000010011037824 */ /* 0x000fc800078e00ff */
[----:B------:R-:W-:Y:S01]  /*49790*/  IMAD.IADD R3, R3, 0x1, R6 ;  /* 0x0000000103037824 */ /* 0x000fe200078e0206 */
[----:B------:R-:W-:Y:S02]  /*497a0*/  SHF.L.U32 R17, R17, 0x8, RZ ;  /* 0x0000000811117819 */ /* 0x000fe400000006ff */
[----:B------:R-:W-:Y:S02]  /*497b0*/  LEA.HI R11, R11, 0x10, RZ, 0x1e ;  /* 0x000000100b0b7811 */ /* 0x000fe400078ff0ff */
[----:B----4-:R-:W-:Y:S02]  /*497c0*/  FSEL R6, R5, -INF , !P3 ;  /* 0xff80000005067808 */ /* 0x010fe40005800000 */
[----:B------:R-:W-:Y:S02]  /*497d0*/  ISETP.GT.U32.AND P3, PT, R0, R3, PT ;  /* 0x000000030000720c */ /* 0x000fe40003f64070 */
[----:B------:R-:W-:Y:S02]  /*497e0*/  ISETP.GT.U32.AND.EX P0, PT, R2, RZ, PT, P0 ;  /* 0x000000ff0200720c */ /* 0x000fe40003f04100 */
[----:B------:R-:W-:Y:S01]  /*497f0*/  IADD3 R5, R17, R11, RZ ;  /* 0x0000000b11057210 */ /* 0x000fe20007ffe0ff */
[----:B------:R-:W-:-:S02]  /*49800*/  FSEL R11, R12, -INF , !P2 ;  /* 0xff8000000c0b7808 */ /* 0x000fc40005000000 */
[----:B---3--:R-:W-:Y:S01]  /*49810*/  FMUL R3, R10, c[0x0][0x188] ;  /* 0x000062000a037a20 */ /* 0x008fe20000400000 */
[----:B------:R-:W-:Y:S02]  /*49820*/  FSEL R18, R28, -INF , !P1 ;  /* 0xff8000001c127808 */ /* 0x000fe40004800000 */
[----:B------:R-:W-:Y:S01]  /*49830*/  FSEL R10, R14, -INF , !P4 ;  /* 0xff8000000e0a7808 */ /* 0x000fe20006000000 */
[----:B------:R-:W2:Y:S02]  /*49840*/  LDL.LU R28, [R1+0x13fc] ;  /* 0x0013fc00011c7983 */ /* 0x000ea40000300800 */
[----:B------:R-:W-:Y:S01]  /*49850*/  STL [R1+0x11c], R18 ;  /* 0x00011c1201007387 */ /* 0x000fe20000100800 */
[----:B------:R-:W-:Y:S02]  /*49860*/  FSEL R3, R3, -INF , !P0 ;  /* 0xff80000003037808 */ /* 0x000fe40004000000 */
[----:B------:R-:W-:Y:S01]  /*49870*/  ISETP.GT.U32.AND P1, PT, R0, R16, PT ;  /* 0x000000100000720c */ /* 0x000fe20003f24070 */
[----:B------:R-:W-:Y:S01]  /*49880*/  STL [R1+0x114], R6 ;  /* 0x0001140601007387 */ /* 0x000fe20000100800 */
[----:B------:R-:W3:Y:S02]  /*49890*/  LDL.LU R16, [R1+0xf0] ;  /* 0x0000f00001107983 */ /* 0x000ee40000300800 */
[----:B------:R-:W-:Y:S02]  /*498a0*/  STL [R1+0x110], R11 ;  /* 0x0001100b01007387 */ /* 0x000fe40000100800 */
[----:B------:R-:W-:Y:S01]  /*498b0*/  STL [R1+0x10c], R10 ;  /* 0x00010c0a01007387 */ /* 0x000fe20000100800 */
[----:B------:R0:W-:Y:S04]  /*498c0*/  STL [R1+0x108], R3 ;  /* 0x0001080301007387 */ /* 0x0001e80000100800 */
[----:B0-----:R-:W4:Y:S01]  /*498d0*/  LDL.LU R3, [R1+0x38] ;  /* 0x0000380001037983 */ /* 0x001f220000300800 */
[----:B------:R-:W-:Y:S01]  /*498e0*/  FMUL R4, R4, c[0x0][0x188] ;  /* 0x0000620004047a20 */ /* 0x000fe20000400000 */
[----:B------:R-:W-:-:S04]  /*498f0*/  ISETP.GT.U32.AND.EX P1, PT, R2, RZ, PT, P1 ;  /* 0x000000ff0200720c */ /* 0x000fc80003f24110 */
[----:B------:R-:W-:-:S05]  /*49900*/  FSEL R4, R4, -INF , !P1 ;  /* 0xff80000004047808 */ /* 0x000fca0004800000 */
[----:B------:R0:W-:Y:S04]  /*49910*/  STL [R1+0x104], R4 ;  /* 0x0001040401007387 */ /* 0x0001e80000100800 */
[----:B0-----:R-:W2:Y:S01]  /*49920*/  LDL.LU R4, [R1+0x30] ;  /* 0x0000300001047983 */ /* 0x001ea20000300800 */
[----:B------:R-:W-:Y:S02]  /*49930*/  ISETP.GT.U32.AND.EX P3, PT, R2, RZ, PT, P3 ;  /* 0x000000ff0200720c */ /* 0x000fe40003f64130 */
[C---:B------:R-:W-:Y:S02]  /*49940*/  ISETP.GE.U32.AND P1, PT, R0.reuse, R29, PT ;  /* 0x0000001d0000720c */ /* 0x040fe40003f26070 */
[----:B------:R-:W3:Y:S01]  /*49950*/  LDL.LU R29, [R1+0x13f8] ;  /* 0x0013f800011d7983 */ /* 0x000ee20000300800 */
[----:B------:R-:W-:-:S04]  /*49960*/  ISETP.GT.U32.AND P2, PT, R0, R5, PT ;  /* 0x000000050000720c */ /* 0x000fc80003f44070 */
[----:B------:R-:W-:Y:S01]  /*49970*/  ISETP.GT.U32.AND.EX P2, PT, R2, RZ, PT, P2 ;  /* 0x000000ff0200720c */ /* 0x000fe20003f44120 */
[----:B----4-:R-:W-:-:S05]  /*49980*/  FMUL R3, R3, c[0x0][0x188] ;  /* 0x0000620003037a20 */ /* 0x010fca0000400000 */
[----:B------:R-:W-:-:S05]  /*49990*/  FSEL R3, R3, -INF , !P3 ;  /* 0xff80000003037808 */ /* 0x000fca0005800000 */
[----:B------:R0:W-:Y:S04]  /*499a0*/  STL [R1+0x100], R3 ;  /* 0x0001000301007387 */ /* 0x0001e80000100800 */
[----:B0-----:R-:W4:Y:S01]  /*499b0*/  LDL.LU R3, [R1+0xf8] ;  /* 0x0000f80001037983 */ /* 0x001f220000300800 */
[----:B--2---:R-:W-:Y:S01]  /*499c0*/  FMUL R4, R4, c[0x0][0x188] ;  /* 0x0000620004047a20 */ /* 0x004fe20000400000 */
[----:B------:R-:W-:Y:S02]  /*499d0*/  ISETP.GE.U32.AND P3, PT, R0, R21, PT ;  /* 0x000000150000720c */ /* 0x000fe40003f66070 */
[----:B------:R-:W2:Y:S02]  /*499e0*/  LDL.LU R21, [R1+0x13f4] ;  /* 0x0013f40001157983 */ /* 0x000ea40000300800 */
[----:B------:R-:W-:-:S05]  /*499f0*/  FSEL R4, R4, -INF , !P2 ;  /* 0xff80000004047808 */ /* 0x000fca0005000000 */
[----:B------:R0:W-:Y:S04]  /*49a00*/  STL [R1+0xec], R4 ;  /* 0x0000ec0401007387 */ /* 0x0001e80000100800 */
[----:B0-----:R-:W0:Y:S01]  /*49a10*/  S2R R4, SR_TID.X ;  /* 0x0000000000047919 */ /* 0x001e220000002100 */
[----:B------:R-:W-:-:S03]  /*49a20*/  LEA.HI R19, R19, 0x8, RZ, 0x1e ;  /* 0x0000000813137811 */ /* 0x000fc600078ff0ff */
[----:B------:R-:W1:Y:S02]  /*49a30*/  S2R R6, SR_TID.X ;  /* 0x0000000000067919 */ /* 0x000e640000002100 */
[----:B------:R-:W-:Y:S02]  /*49a40*/  IMAD.IADD R18, R17, 0x1, R19 ;  /* 0x0000000111127824 */ /* 0x000fe400078e0213 */
[----:B------:R-:W1:Y:S03]  /*49a50*/  S2R R19, SR_CTAID.X ;  /* 0x0000000000137919 */ /* 0x000e660000002500 */
[----:B------:R-:W-:Y:S02]  /*49a60*/  ISETP.GT.U32.AND P4, PT, R0, R18, PT ;  /* 0x000000120000720c */ /* 0x000fe40003f84070 */
[----:B0-----:R-:W-:-:S04]  /*49a70*/  LOP3.LUT R4, R4, 0x1c, RZ, 0xc0, !PT ;  /* 0x0000001c04047812 */ /* 0x001fc800078ec0ff */
[----:B------:R-:W-:Y:S02]  /*49a80*/  LEA.HI R4, R4, 0x68, RZ, 0x1e ;  /* 0x0000006804047811 */ /* 0x000fe400078ff0ff */
[----:B------:R-:W-:-:S03]  /*49a90*/  ISETP.GT.U32.AND.EX P4, PT, R2, RZ, PT, P4 ;  /* 0x000000ff0200720c */ /* 0x000fc60003f84140 */
[----:B------:R-:W-:Y:S01]  /*49aa0*/  IMAD.IADD R4, R23, 0x1, R4 ;  /* 0x0000000117047824 */ /* 0x000fe200078e0204 */
[----:B-1----:R-:W-:Y:S02]  /*49ab0*/  LOP3.LUT R12, R6, 0x1c, RZ, 0xc0, !PT ;  /* 0x0000001c060c7812 */ /* 0x002fe400078ec0ff */
[----:B------:R-:W-:Y:S01]  /*49ac0*/  SHF.L.U32 R14, R19, 0x8, RZ ;  /* 0x00000008130e7819 */ /* 0x000fe200000006ff */
[----:B------:R-:W2:Y:S01]  /*49ad0*/  LDL.LU R23, [R1+0x13f0] ;  /* 0x0013f00001177983 */ /* 0x000ea20000300800 */
[----:B------:R-:W-:Y:S01]  /*49ae0*/  ISETP.GE.U32.AND P2, PT, R0, R4, PT ;  /* 0x000000040000720c */ /* 0x000fe20003f46070 */
[----:B---3--:R-:W-:Y:S01]  /*49af0*/  FMUL R4, R16, c[0x0][0x188] ;  /* 0x0000620010047a20 */ /* 0x008fe20000400000 */
[----:B------:R-:W-:-:S04]  /*49b00*/  LEA.HI R6, R12, R14, RZ, 0x1e ;  /* 0x0000000e0c067211 */ /* 0x000fc800078ff0ff */
[----:B------:R-:W-:-:S04]  /*49b10*/  ISETP.GT.U32.AND P0, PT, R0, R6, PT ;  /* 0x000000060000720c */ /* 0x000fc80003f04070 */
[----:B------:R-:W-:-:S04]  /*49b20*/  ISETP.GT.U32.AND.EX P0, PT, R2, RZ, PT, P0 ;  /* 0x000000ff0200720c */ /* 0x000fc80003f04100 */
[----:B------:R-:W-:Y:S02]  /*49b30*/  FSEL R4, R4, -INF , !P0 ;  /* 0xff80000004047808 */ /* 0x000fe40004000000 */
[C---:B------:R-:W-:Y:S02]  /*49b40*/  ISETP.GE.U32.AND.EX P1, PT, R2.reuse, RZ, PT, P1 ;  /* 0x000000ff0200720c */ /* 0x040fe40003f26110 */
[C---:B------:R-:W-:Y:S02]  /*49b50*/  ISETP.GE.U32.AND.EX P3, PT, R2.reuse, RZ, PT, P3 ;  /* 0x000000ff0200720c */ /* 0x040fe40003f66130 */
[----:B------:R-:W-:Y:S01]  /*49b60*/  ISETP.GE.U32.AND.EX P2, PT, R2, RZ, PT, P2 ;  /* 0x000000ff0200720c */ /* 0x000fe20003f46120 */
[----:B----4-:R-:W-:-:S05]  /*49b70*/  FMUL R3, R3, c[0x0][0x188] ;  /* 0x0000620003037a20 */ /* 0x010fca0000400000 */
[----:B------:R-:W-:Y:S02]  /*49b80*/  FSEL R16, R3, -INF , !P4 ;  /* 0xff80000003107808 */ /* 0x000fe40006000000 */
[----:B------:R-:W0:Y:S01]  /*49b90*/  S2R R3, SR_CTAID.X ;  /* 0x0000000000037919 */ /* 0x000e220000002500 */
[----:B------:R-:W-:Y:S02]  /*49ba0*/  ISETP.GE.U32.AND P4, PT, R0, R22, PT ;  /* 0x000000160000720c */ /* 0x000fe40003f86070 */
[----:B------:R-:W3:Y:S02]  /*49bb0*/  LDL.LU R22, [R1+0x13ec] ;  /* 0x0013ec0001167983 */ /* 0x000ee40000300800 */
[----:B------:R0:W-:Y:S01]  /*49bc0*/  STL [R1+0xdc], R4 ;  /* 0x0000dc0401007387 */ /* 0x0001e20000100800 */
[----:B------:R-:W-:Y:S01]  /*49bd0*/  STL [R1+0xe4], R16 ;  /* 0x0000e41001007387 */ /* 0x000fe20000100800 */
[----:B0-----:R-:W-:Y:S01]  /*49be0*/  SHF.L.U32 R4, R3, 0x8, RZ ;  /* 0x0000000803047819 */ /* 0x001fe200000006ff */
[C---:B------:R-:W-:Y:S01]  /*49bf0*/  LEA.HI R3, R12.reuse, 0x58, RZ, 0x1e ;  /* 0x000000580c037811 */ /* 0x040fe200078ff0ff */
[----:B------:R-:W-:-:S04]  /*49c00*/  LEA.HI R12, R12, 0x50, RZ, 0x1e ;  /* 0x000000500c0c7811 */ /* 0x000fc800078ff0ff */
[C---:B------:R-:W-:Y:S01]  /*49c10*/  IMAD.IADD R3, R4.reuse, 0x1, R3 ;  /* 0x0000000104037824 */ /* 0x040fe200078e0203 */
[----:B------:R-:W-:-:S04]  /*49c20*/  IADD3 R12, R4, R12, RZ ;  /* 0x0000000c040c7210 */ /* 0x000fc80007ffe0ff */
[C---:B------:R-:W-:Y:S01]  /*49c30*/  ISETP.GE.U32.AND P0, PT, R0.reuse, R3, PT ;  /* 0x000000030000720c */ /* 0x040fe20003f06070 */
[----:B------:R-:W-:Y:S01]  /*49c40*/  FSEL R3, R7, -INF , !P1 ;  /* 0xff80000007037808 */ /* 0x000fe20004800000 */
[----:B------:R-:W-:Y:S02]  /*49c50*/  ISETP.GE.U32.AND P1, PT, R0, R12, PT ;  /* 0x0000000c0000720c */ /* 0x000fe40003f26070 */
[----:B------:R-:W4:Y:S02]  /*49c60*/  LDL.LU R12, [R1+0xc] ;  /* 0x00000c00010c7983 */ /* 0x000f240000300800 */
[----:B------:R0:W-:Y:S02]  /*49c70*/  STL [R1+0x158], R3 ;  /* 0x0001580301007387 */ /* 0x0001e40000100800 */
[----:B0-----:R-:W0:Y:S04]  /*49c80*/  S2R R3, SR_CTAID.X ;  /* 0x0000000000037919 */ /* 0x001e280000002500 */
[----:B------:R-:W1:Y:S01]  /*49c90*/  S2R R4, SR_TID.X ;  /* 0x0000000000047919 */ /* 0x000e620000002100 */
[----:B------:R-:W-:-:S05]  /*49ca0*/  FSEL R7, R13, -INF , !P3 ;  /* 0xff8000000d077808 */ /* 0x000fca0005800000 */
[----:B------:R0:W-:Y:S02]  /*49cb0*/  STL [R1+0x148], R7 ;  /* 0x0001480701007387 */ /* 0x0001e40000100800 */
[----:B0-----:R-:W-:Y:S02]  /*49cc0*/  IMAD.SHL.U32 R7, R3, 0x100, RZ ;  /* 0x0000010003077824 */ /* 0x001fe400078e00ff */
[----:B------:R-:W0:Y:S01]  /*49cd0*/  S2R R3, SR_CTAID.X ;  /* 0x0000000000037919 */ /* 0x000e220000002500 */
[----:B-1----:R-:W-:-:S04]  /*49ce0*/  LOP3.LUT R13, R4, 0x1c, RZ, 0xc0, !PT ;  /* 0x0000001c040d7812 */ /* 0x002fc800078ec0ff */
[----:B------:R-:W-:-:S04]  /*49cf0*/  LEA.HI R13, R13, 0x48, RZ, 0x1e ;  /* 0x000000480d0d7811 */ /* 0x000fc800078ff0ff */
[----:B------:R-:W-:Y:S01]  /*49d00*/  IADD3 R13, R7, R13, RZ ;  /* 0x0000000d070d7210 */ /* 0x000fe20007ffe0ff */
[----:B0-----:R-:W-:Y:S02]  /*49d10*/  IMAD.SHL.U32 R7, R3, 0x100, RZ ;  /* 0x0000010003077824 */ /* 0x001fe400078e00ff */
[----:B------:R-:W0:Y:S01]  /*49d20*/  S2R R3, SR_TID.X ;  /* 0x0000000000037919 */ /* 0x000e220000002100 */
[----:B------:R-:W-:-:S04]  /*49d30*/  LOP3.LUT R4, R4, 0x1c, RZ, 0xc0, !PT ;  /* 0x0000001c04047812 */ /* 0x000fc800078ec0ff */
[----:B------:R-:W-:-:S04]  /*49d40*/  LEA.HI R4, R4, 0x40, RZ, 0x1e ;  /* 0x0000004004047811 */ /* 0x000fc800078ff0ff */
[----:B------:R-:W-:Y:S01]  /*49d50*/  IADD3 R4, R7, R4, RZ ;  /* 0x0000000407047210 */ /* 0x000fe20007ffe0ff */
[----:B------:R-:W-:Y:S01]  /*49d60*/  FSEL R7, R20, -INF , !P2 ;  /* 0xff80000014077808 */ /* 0x000fe20005000000 */
[----:B------:R-:W-:Y:S01]  /*49d70*/  ISETP.GE.U32.AND.EX P4, PT, R2, RZ, PT, P4 ;  /* 0x000000ff0200720c */ /* 0x000fe20003f86140 */
[----:B------:R-:W2:Y:S01]  /*49d80*/  LDL.LU R20, [R1+0x13e8] ;  /* 0x0013e80001147983 */ /* 0x000ea20000300800 */
[----:B------:R-:W-:Y:S02]  /*49d90*/  ISETP.GE.U32.AND P2, PT, R0, R4, PT ;  /* 0x000000040000720c */ /* 0x000fe40003f46070 */
[----:B------:R1:W-:Y:S01]  /*49da0*/  STL [R1+0x138], R7 ;  /* 0x0001380701007387 */ /* 0x0003e20000100800 */
[----:B0-----:R-:W-:-:S04]  /*49db0*/  LOP3.LUT R3, R3, 0x1c, RZ, 0xc0, !PT ;  /* 0x0000001c03037812 */ /* 0x001fc800078ec0ff */
[----:B------:R-:W-:-:S05]  /*49dc0*/  LEA.HI R4, R3, 0x38, RZ, 0x1e ;  /* 0x0000003803047811 */ /* 0x000fca00078ff0ff */
[----:B------:R-:W-:Y:S01]  /*49dd0*/  IMAD.IADD R4, R17, 0x1, R4 ;  /* 0x0000000111047824 */ /* 0x000fe200078e0204 */
[----:B------:R-:W-:Y:S02]  /*49de0*/  FSEL R17, R9, -INF , !P4 ;  /* 0xff80000009117808 */ /* 0x000fe40006000000 */
[----:B------:R-:W2:Y:S04]  /*49df0*/  LDL.LU R9, [R1+0x13e4] ;  /* 0x0013e40001097983 */ /* 0x000ea80000300800 */
[----:B------:R-:W0:Y:S01]  /*49e00*/  S2R R3, SR_TID.X ;  /* 0x0000000000037919 */ /* 0x000e220000002100 */
[----:B------:R-:W-:Y:S02]  /*49e10*/  ISETP.GE.U32.AND P4, PT, R0, R4, PT ;  /* 0x000000040000720c */ /* 0x000fe40003f86070 */
[----:B0-----:R-:W-:Y:S01]  /*49e20*/  LOP3.LUT R4, R3, 0x1c, RZ, 0xc0, !PT ;  /* 0x0000001c03047812 */ /* 0x001fe200078ec0ff */
[----:B------:R-:W-:-:S03]  /*49e30*/  SHF.L.U32 R3, R19, 0x8, RZ ;  /* 0x0000000813037819 */ /* 0x000fc600000006ff */
[----:B-1----:R-:W-:-:S05]  /*49e40*/  LEA.HI R7, R4, 0x30, RZ, 0x1e ;  /* 0x0000003004077811 */ /* 0x002fca00078ff0ff */
[----:B------:R-:W-:Y:S02]  /*49e50*/  IMAD.IADD R7, R3, 0x1, R7 ;  /* 0x0000000103077824 */ /* 0x000fe400078e0207 */
[----:B------:R-:W0:Y:S04]  /*49e60*/  S2R R3, SR_CTAID.X ;  /* 0x0000000000037919 */ /* 0x000e280000002500 */
[----:B------:R-:W1:Y:S01]  /*49e70*/  S2R R4, SR_TID.X ;  /* 0x0000000000047919 */ /* 0x000e620000002100 */
[----:B------:R-:W-:-:S04]  /*49e80*/  ISETP.GE.U32.AND.EX P0, PT, R2, RZ, PT, P0 ;  /* 0x000000ff0200720c */ /* 0x000fc80003f06100 */
[----:B------:R-:W-:Y:S01]  /*49e90*/  FSEL R19, R8, -INF , !P0 ;  /* 0xff80000008137808 */ /* 0x000fe20004000000 */
[----:B------:R-:W-:Y:S01]  /*49ea0*/  ISETP.GE.U32.AND P0, PT, R0, R7, PT ;  /* 0x000000070000720c */ /* 0x000fe20003f06070 */
[----:B------:R-:W-:Y:S02]  /*49eb0*/  ISETP.GE.U32.AND.EX P1, PT, R2, RZ, PT, P1 ;  /* 0x000000ff0200720c */ /* 0x000fe40003f26110 */
[----:B------:R-:W-:Y:S01]  /*49ec0*/  ISETP.GE.U32.AND P3, PT, R0, R13, PT ;  /* 0x0000000d0000720c */ /* 0x000fe20003f66070 */
[----:B------:R-:W3:Y:S01]  /*49ed0*/  LDL.LU R8, [R1+0x13e0] ;  /* 0x0013e00001087983 */ /* 0x000ee20000300800 */
[----:B0-----:R-:W-:-:S03]  /*49ee0*/  SHF.L.U32 R7, R3, 0x8, RZ ;  /* 0x0000000803077819 */ /* 0x001fc600000006ff */
[----:B------:R-:W0:Y:S01]  /*49ef0*/  S2R R3, SR_TID.X ;  /* 0x0000000000037919 */ /* 0x000e220000002100 */
[----:B-1----:R-:W-:-:S04]  /*49f00*/  LOP3.LUT R4, R4, 0x1c, RZ, 0xc0, !PT ;  /* 0x0000001c04047812 */ /* 0x002fc800078ec0ff */
[----:B------:R-:W-:-:S05]  /*49f10*/  LEA.HI R4, R4, 0x28, RZ, 0x1e ;  /* 0x0000002804047811 */ /* 0x000fca00078ff0ff */
[----:B------:R-:W-:Y:S01]  /*49f20*/  IMAD.IADD R4, R7, 0x1, R4 ;  /* 0x0000000107047824 */ /* 0x000fe200078e0204 */
[----:B------:R-:W-:-:S04]  /*49f30*/  FSEL R7, R24, -INF , !P1 ;  /* 0xff80000018077808 */ /* 0x000fc80004800000 */
[----:B------:R-:W-:Y:S02]  /*49f40*/  ISETP.GE.U32.AND P1, PT, R0, R4, PT ;  /* 0x000000040000720c */ /* 0x000fe40003f26070 */
[----:B------:R-:W-:Y:S02]  /*49f50*/  ISETP.GE.U32.AND.EX P3, PT, R2, RZ, PT, P3 ;  /* 0x000000ff0200720c */ /* 0x000fe40003f66130 */
[----:B0-----:R-:W-:-:S04]  /*49f60*/  LOP3.LUT R3, R3, 0x1c, RZ, 0xc0, !PT ;  /* 0x0000001c03037812 */ /* 0x001fc800078ec0ff */
[C---:B------:R-:W-:Y:S01]  /*49f70*/  LEA.HI R4, R3.reuse, 0x18, RZ, 0x1e ;  /* 0x0000001803047811 */ /* 0x040fe200078ff0ff */
[----:B------:R-:W-:Y:S01]  /*49f80*/  LEA.HI R3, R3, 0x20, RZ, 0x1e ;  /* 0x0000002003037811 */ /* 0x000fe200078ff0ff */
[----:B------:R-:W-:Y:S01]  /*49f90*/  STL [R1+0x124], R17 ;  /* 0x0001241101007387 */ /* 0x000fe20000100800 */
[----:B------:R-:W-:Y:S02]  /*49fa0*/  STL [R1+0x13bc], R17 ;  /* 0x0013bc1101007387 */ /* 0x000fe40000100800 */
[C---:B------:R-:W-:Y:S01]  /*49fb0*/  IADD3 R3, R14.reuse, R3, RZ ;  /* 0x000000030e037210 */ /* 0x040fe20007ffe0ff */
[----:B------:R-:W-:Y:S01]  /*49fc0*/  IMAD.IADD R14, R14, 0x1, R4 ;  /* 0x000000010e0e7824 */ /* 0x000fe200078e0204 */
[----:B------:R-:W-:Y:S01]  /*49fd0*/  FSEL R4, R25, -INF , !P3 ;  /* 0xff80000019047808 */ /* 0x000fe20005800000 */
[----:B------:R-:W-:Y:S01]  /*49fe0*/  STL [R1+0xf8], R19 ;  /* 0x0000f81301007387 */ /* 0x000fe20000100800 */
[C---:B------:R-:W-:Y:S01]  /*49ff0*/  ISETP.GE.U32.AND.EX P2, PT, R2.reuse, RZ, PT, P2 ;  /* 0x000000ff0200720c */ /* 0x040fe20003f46120 */
[----:B------:R-:W3:Y:S01]  /*4a000*/  LDL.LU R24, [R1+0x13dc] ;  /* 0x0013dc0001187983 */ /* 0x000ee20000300800 */
[----:B------:R-:W-:Y:S01]  /*4a010*/  ISETP.GE.U32.AND.EX P4, PT, R2, RZ, PT, P4 ;  /* 0x000000ff0200720c */ /* 0x000fe20003f86140 */
[----:B------:R-:W-:Y:S01]  /*4a020*/  STL [R1+0xf0], R7 ;  /* 0x0000f00701007387 */ /* 0x000fe20000100800 */
[----:B------:R-:W3:Y:S01]  /*4a030*/  LDL.LU R25, [R1+0x13d8] ;  /* 0x0013d80001197983 */ /* 0x000ee20000300800 */
[----:B------:R-:W-:Y:S01]  /*4a040*/  ISETP.GE.U32.AND P3, PT, R0, R3, PT ;  /* 0x000000030000720c */ /* 0x000fe20003f66070 */
[----:B------:R-:W-:Y:S01]  /*4a050*/  FSEL R3, R26, -INF , !P2 ;  /* 0xff8000001a037808 */ /* 0x000fe20005000000 */
[----:B------:R0:W-:Y:S01]  /*4a060*/  STL [R1+0xe8], R4 ;  /* 0x0000e80401007387 */ /* 0x0001e20000100800 */
[----:B------:R-:W3:Y:S03]  /*4a070*/  LDL.LU R26, [R1+0x13d4] ;  /* 0x0013d400011a7983 */ /* 0x000ee60000300800 */
[----:B------:R2:W-:Y:S01]  /*4a080*/  STL [R1+0xe0], R3 ;  /* 0x0000e00301007387 */ /* 0x0005e20000100800 */
[----:B0-----:R-:W-:-:S05]  /*4a090*/  FSEL R4, R15, -INF , !P4 ;  /* 0xff8000000f047808 */ /* 0x001fca0006000000 */
[----:B------:R4:W-:Y:S01]  /*4a0a0*/  STL [R1+0xd8], R4 ;  /* 0x0000d80401007387 */ /* 0x0009e20000100800 */
[----:B--2---:R-:W-:-:S03]  /*4a0b0*/  SHF.L.U32 R3, R9, 0x8, RZ ;  /* 0x0000000809037819 */ /* 0x004fc600000006ff */
[----:B------:R-:W2:Y:S01]  /*4a0c0*/  LDL.LU R9, [R1+0x4] ;  /* 0x0000040001097983 */ /* 0x000ea20000300800 */
[----:B------:R-:W-:Y:S01]  /*4a0d0*/  ISETP.GE.U32.AND.EX P0, PT, R2, RZ, PT, P0 ;  /* 0x000000ff0200720c */ /* 0x000fe20003f06100 */
[----:B----4-:R-:W-:Y:S01]  /*4a0e0*/  FMUL R4, R12, c[0x0][0x188] ;  /* 0x000062000c047a20 */ /* 0x010fe20000400000 */
[----:B------:R-:W-:Y:S02]  /*4a0f0*/  ISETP.GE.U32.AND P4, PT, R0, R5, PT ;  /* 0x000000050000720c */ /* 0x000fe40003f86070 */
[----:B------:R-:W-:Y:S01]  /*4a100*/  ISETP.GE.U32.AND.EX P1, PT, R2, RZ, PT, P1 ;  /* 0x000000ff0200720c */ /* 0x000fe20003f26110 */
[----:B------:R-:W4:Y:S01]  /*4a110*/  LDL.LU R5, [R1+0x3c] ;  /* 0x00003c0001057983 */ /* 0x000f220000300800 */
[----:B------:R-:W-:Y:S02]  /*4a120*/  FSEL R7, R27, -INF , !P0 ;  /* 0xff8000001b077808 */ /* 0x000fe40004000000 */
[----:B------:R-:W-:Y:S02]  /*4a130*/  LOP3.LUT R3, R3, 0xf00, RZ, 0xe2, !PT ;  /* 0x00000f0003037812 */ /* 0x000fe400078ee2ff */
[----:B------:R-:W-:Y:S01]  /*4a140*/  FSEL R4, R4, -INF , !P1 ;  /* 0xff80000004047808 */ /* 0x000fe20004800000 */
[----:B------:R-:W4:Y:S01]  /*4a150*/  LDL.LU R27, [R1+0x13d0] ;  /* 0x0013d000011b7983 */ /* 0x000f220000300800 */
[----:B------:R-:W4:Y:S02]  /*4a160*/  LDL.LU R13, [R1+0x34] ;  /* 0x00003400010d7983 */ /* 0x000f240000300800 */
[----:B------:R0:W-:Y:S02]  /*4a170*/  STL [R1+0xd4], R7 ;  /* 0x0000d40701007387 */ /* 0x0001e40000100800 */
[----:B------:R-:W-:Y:S01]  /*4a180*/  IMAD R3, R20, 0x1000, R3 ;  /* 0x0000100014037824 */ /* 0x000fe200078e0203 */
[----:B------:R1:W-:Y:S01]  /*4a190*/  STL [R1+0xd0], R4 ;  /* 0x0000d00401007387 */ /* 0x0003e20000100800 */
[----:B------:R-:W4:Y:S01]  /*4a1a0*/  LDL.LU R20, [R1+0x13cc] ;  /* 0x0013cc0001147983 */ /* 0x000f220000300800 */
[----:B------:R-:W-:-:S02]  /*4a1b0*/  ISETP.GE.U32.AND P2, PT, R0, R14, PT ;  /* 0x0000000e0000720c */ /* 0x000fc40003f46070 */
[C---:B------:R-:W-:Y:S02]  /*4a1c0*/  ISETP.GE.U32.AND P0, PT, R0.reuse, R18, PT ;  /* 0x000000120000720c */ /* 0x040fe40003f06070 */
[----:B------:R-:W-:Y:S01]  /*4a1d0*/  ISETP.GE.U32.AND P1, PT, R0, R6, PT ;  /* 0x000000060000720c */ /* 0x000fe20003f26070 */
[----:B------:R-:W-:Y:S01]  /*4a1e0*/  LOP3.LUT R0, R21, 0xf, RZ, 0xc0, !PT ;  /* 0x0000000f15007812 */ /* 0x000fe200078ec0ff */
[----:B0-----:R-:W4:Y:S01]  /*4a1f0*/  LDL.LU R7, [R1+0xf4] ;  /* 0x0000f40001077983 */ /* 0x001f220000300800 */
[----:B------:R-:W4:Y:S01]  /*4a200*/  LDL.LU R21, [R1+0x13c8] ;  /* 0x0013c80001157983 */ /* 0x000f220000300800 */
[----:B-1----:R-:W-:Y:S01]  /*4a210*/  LOP3.LUT R4, R28, 0xff, RZ, 0xc0, !PT ;  /* 0x000000ff1c047812 */ /* 0x002fe200078ec0ff */
[----:B------:R-:W4:Y:S04]  /*4a220*/  LDL.LU R14, [R1+0xfc] ;  /* 0x0000fc00010e7983 */ /* 0x000f280000300800 */
[----:B------:R-:W-:Y:S01]  /*4a230*/  IMAD.IADD R3, R3, 0x1, R4 ;  /* 0x0000000103037824 */ /* 0x000fe200078e0204 */
[----:B---3--:R-:W-:-:S02]  /*4a240*/  SHF.L.U32 R4, R22, 0x8, RZ ;  /* 0x0000000816047819 */ /* 0x008fc400000006ff */
[----:B------:R-:W3:Y:S01]  /*4a250*/  LDL.LU R22, [R1+0x13c4] ;  /* 0x0013c40001167983 */ /* 0x000ee20000300800 */
[----:B------:R-:W3:Y:S01]  /*4a260*/  LDL.LU R18, [R1+0xa0] ;  /* 0x0000a00001127983 */ /* 0x000ee20000300800 */
[----:B------:R-:W-:Y:S01]  /*4a270*/  LOP3.LUT R4, R4, 0xf00, RZ, 0xe2, !PT ;  /* 0x00000f0004047812 */ /* 0x000fe200078ee2ff */
[----:B------:R-:W3:Y:S01]  /*4a280*/  LDL.LU R12, [R1+0xa8] ;  /* 0x0000a800010c7983 */ /* 0x000ee20000300800 */
[C---:B------:R-:W-:Y:S02]  /*4a290*/  ISETP.GE.U32.AND.EX P3, PT, R2.reuse, RZ, PT, P3 ;  /* 0x000000ff0200720c */ /* 0x040fe40003f66130 */
[C---:B------:R-:W-:Y:S02]  /*4a2a0*/  ISETP.GE.U32.AND.EX P2, PT, R2.reuse, RZ, PT, P2 ;  /* 0x000000ff0200720c */ /* 0x040fe40003f46120 */
[C---:B------:R-:W-:Y:S02]  /*4a2b0*/  ISETP.GE.U32.AND.EX P4, PT, R2.reuse, RZ, PT, P4 ;  /* 0x000000ff0200720c */ /* 0x040fe40003f86140 */
[----:B------:R-:W-:-:S02]  /*4a2c0*/  ISETP.GE.U32.AND.EX P0, PT, R2, RZ, PT, P0 ;  /* 0x000000ff0200720c */ /* 0x000fc40003f06100 */
[----:B------:R-:W-:Y:S01]  /*4a2d0*/  ISETP.GE.U32.AND.EX P1, PT, R2, RZ, PT, P1 ;  /* 0x000000ff0200720c */ /* 0x000fe20003f26110 */
[----:B------:R-:W-:Y:S02]  /*4a2e0*/  IMAD R2, R23, 0x1000, R4 ;  /* 0x0000100017027824 */ /* 0x000fe400078e0204 */
[----:B------:R-:W3:Y:S01]  /*4a2f0*/  LDL.LU R23, [R1+0x13c0] ;  /* 0x0013c00001177983 */ /* 0x000ee20000300800 */
[----:B------:R-:W3:Y:S02]  /*4a300*/  LDL.LU R6, [R1+0x10] ;  /* 0x0000100001067983 */ /* 0x000ee40000300800 */
[----:B--2---:R-:W-:Y:S02]  /*4a310*/  FMUL R4, R9, c[0x0][0x188] ;  /* 0x0000620009047a20 */ /* 0x004fe40000400000 */
[----:B------:R-:W2:Y:S01]  /*4a320*/  LDL.LU R9, [R1+0x18] ;  /* 0x0000180001097983 */ /* 0x000ea20000300800 */
[----:B------:R-:W-:Y:S02]  /*4a330*/  LEA R0, R29, R0, 0x4 ;  /* 0x000000001d007211 */ /* 0x000fe400078e20ff */
[----:B------:R-:W-:Y:S01]  /*4a340*/  LOP3.LUT R3, R3, 0xffff, RZ, 0xc0, !PT ;  /* 0x0000ffff03037812 */ /* 0x000fe200078ec0ff */
[----:B----4-:R-:W-:Y:S01]  /*4a350*/  FMUL R5, R5, c[0x0][0x188] ;  /* 0x0000620005057a20 */ /* 0x010fe20000400000 */
[----:B------:R-:W-:-:S02]  /*4a360*/  LOP3.LUT R0, R0, 0xff, RZ, 0xc0, !PT ;  /* 0x000000ff00007812 */ /* 0x000fc400078ec0ff */
[----:B------:R-:W-:Y:S02]  /*4a370*/  FSEL R15, R4, -INF , !P3 ;  /* 0xff800000040f7808 */ /* 0x000fe40005800000 */
[----:B------:R-:W-:Y:S01]  /*4a380*/  IADD3 R0, R2, R0, RZ ;  /* 0x0000000002007210 */ /* 0x000fe20007ffe0ff */
[--C-:B------:R-:W-:Y:S01]  /*4a390*/  SHF.R.U32.HI R2, RZ, 0xf, R3.reuse ;  /* 0x0000000fff027819 */ /* 0x100fe20000011603 */
[----:B------:R-:W-:Y:S02]  /*4a3a0*/  FSEL R5, R5, -INF , !P2 ;  /* 0xff80000005057808 */ /* 0x000fe40005000000 */
[--C-:B------:R-:W-:Y:S02]  /*4a3b0*/  SHF.R.U32.HI R4, RZ, 0xe, R3.reuse ;  /* 0x0000000eff047819 */ /* 0x100fe40000011603 */
[----:B------:R-:W-:Y:S01]  /*4a3c0*/  LOP3.LUT P3, RZ, R2, 0x1, RZ, 0xc0, !PT ;  /* 0x0000000102ff7812 */ /* 0x000fe2000786c0ff */
[----:B------:R-:W-:Y:S01]  /*4a3d0*/  FMUL R2, R13, c[0x0][0x188] ;  /* 0x000062000d027a20 */ /* 0x000fe20000400000 */
[----:B------:R-:W-:Y:S01]  /*4a3e0*/  STL [R1+0xc0], R15 ;  /* 0x0000c00f01007387 */ /* 0x000fe20000100800 */
[----:B------:R-:W-:Y:S01]  /*4a3f0*/  LOP3.LUT P2, RZ, R4, 0x1, RZ, 0xc0, !PT ;  /* 0x0000000104ff7812 */ /* 0x000fe2000784c0ff */
[----:B------:R0:W-:Y:S01]  /*4a400*/  STL [R1+0xbc], R5 ;  /* 0x0000bc0501007387 */ /* 0x0001e20000100800 */
[--C-:B------:R-:W-:Y:S01]  /*4a410*/  SHF.R.U32.HI R4, RZ, 0xd, R3.reuse ;  /* 0x0000000dff047819 */ /* 0x100fe20000011603 */
[----:B0-----:R-:W-:Y:S01]  /*4a420*/  FMUL R5, R7, c[0x0][0x188] ;  /* 0x0000620007057a20 */ /* 0x001fe20000400000 */
[----:B------:R-:W-:Y:S01]  /*4a430*/  FSEL R7, R2, -INF , !P4 ;  /* 0xff80000002077808 */ /* 0x000fe20006000000 */
[--C-:B------:R-:W-:Y:S01]  /*4a440*/  SHF.R.U32.HI R2, RZ, 0xc, R3.reuse ;  /* 0x0000000cff027819 */ /* 0x100fe20000011603 */
[----:B------:R-:W-:Y:S01]  /*4a450*/  LOP3.LUT P4, RZ, R4, 0x1, RZ, 0xc0, !PT ;  /* 0x0000000104ff7812 */ /* 0x000fe2000788c0ff */
[----:B------:R-:W-:Y:S01]  /*4a460*/  FMUL R4, R14, c[0x0][0x188] ;  /* 0x000062000e047a20 */ /* 0x000fe20000400000 */
[----:B------:R-:W-:Y:S01]  /*4a470*/  FSEL R17, R5, -INF , !P1 ;  /* 0xff80000005117808 */ /* 0x000fe20004800000 */
[----:B---3--:R-:W-:Y:S01]  /*4a480*/  FMUL R5, R18, c[0x0][0x188] ;  /* 0x0000620012057a20 */ /* 0x008fe20000400000 */
[----:B------:R-:W-:Y:S01]  /*4a490*/  LOP3.LUT P1, RZ, R2, 0x1, RZ, 0xc0, !PT ;  /* 0x0000000102ff7812 */ /* 0x000fe2000782c0ff */
[----:B------:R-:W-:Y:S01]  /*4a4a0*/  SHF.R.U32.HI R2, RZ, 0xb, R3 ;  /* 0x0000000bff027819 */ /* 0x000fe20000011603 */
[----:B------:R-:W-:-:S02]  /*4a4b0*/  FSEL R18, R4, -INF , !P0 ;  /* 0xff80000004127808 */ /* 0x000fc40004000000 */
[----:B------:R-:W-:Y:S02]  /*4a4c0*/  FSEL R5, R5, -INF , !P3 ;  /* 0xff80000005057808 */ /* 0x000fe40005800000 */
[----:B------:R-:W-:Y:S01]  /*4a4d0*/  LOP3.LUT P0, RZ, R2, 0x1, RZ, 0xc0, !PT ;  /* 0x0000000102ff7812 */ /* 0x000fe2000780c0ff */
[----:B------:R-:W-:Y:S01]  /*4a4e0*/  STL [R1+0xb8], R7 ;  /* 0x0000b80701007387 */ /* 0x000fe20000100800 */
[----:B------:R-:W-:Y:S02]  /*4a4f0*/  FMUL R2, R12, c[0x0][0x188] ;  /* 0x000062000c027a20 */ /* 0x000fe40000400000 */
[----:B------:R-:W-:Y:S02]  /*4a500*/  STL [R1+0xb4], R17 ;  /* 0x0000b41101007387 */ /* 0x000fe40000100800 */
[----:B------:R-:W-:Y:S01]  /*4a510*/  STL [R1+0xb0], R18 ;  /* 0x0000b01201007387 */ /* 0x000fe20000100800 */
[----:B------:R0:W-:Y:S01]  /*4a520*/  STL [R1+0xcc], R5 ;  /* 0x0000cc0501007387 */ /* 0x0001e20000100800 */
[----:B------:R-:W-:Y:S01]  /*4a530*/  SHF.R.U32.HI R4, RZ, 0xa, R3 ;  /* 0x0000000aff047819 */ /* 0x000fe20000011603 */
[----:B------:R-:W3:Y:S03]  /*4a540*/  LDL.LU R29, [R1+0x1a0] ;  /* 0x0001a000011d7983 */ /* 0x000ee60000300800 */
[----:B------:R-:W-:Y:S01]  /*4a550*/  LOP3.LUT P3, RZ, R4, 0x1, RZ, 0xc0, !PT ;  /* 0x0000000104ff7812 */ /* 0x000fe2000786c0ff */
[----:B0-----:R-:W-:Y:S01]  /*4a560*/  FMUL R5, R6, c[0x0][0x188] ;  /* 0x0000620006057a20 */ /* 0x001fe20000400000 */
[----:B------:R-:W-:-:S02]  /*4a570*/  FSEL R6, R2, -INF , !P2 ;  /* 0xff80000002067808 */ /* 0x000fc40005000000 */
[----:B------:R-:W-:-:S03]  /*4a580*/  SHF.R.U32.HI R4, RZ, 0x9, R3 ;  /* 0x00000009ff047819 */ /* 0x000fc60000011603 */
[----:B------:R0:W-:Y:S01]  /*4a590*/  STL [R1+0xc8], R6 ;  /* 0x0000c80601007387 */ /* 0x0001e20000100800 */
[----:B------:R-:W4:Y:S01]  /*4a5a0*/  LDL.LU R12, [R1+0x1a8] ;  /* 0x0001a800010c7983 */ /* 0x000f220000300800 */
[----:B------:R-:W-:Y:S01]  /*4a5b0*/  LOP3.LUT P2, RZ, R4, 0x1, RZ, 0xc0, !PT ;  /* 0x0000000104ff7812 */ /* 0x000fe2000784c0ff */
[----:B--2---:R-:W-:Y:S02]  /*4a5c0*/  FMUL R4, R9, c[0x0][0x188] ;  /* 0x0000620009047a20 */ /* 0x004fe40000400000 */
[----:B------:R-:W2:Y:S01]  /*4a5d0*/  LDL.LU R9, [R1+0x160] ;  /* 0x0001600001097983 */ /* 0x000ea20000300800 */
[----:B------:R-:W-:Y:S02]  /*4a5e0*/  FSEL R5, R5, -INF , !P4 ;  /* 0xff80000005057808 */ /* 0x000fe40006000000 */
[--C-:B------:R-:W-:Y:S02]  /*4a5f0*/  SHF.R.U32.HI R2, RZ, 0x8, R3.reuse ;  /* 0x00000008ff027819 */ /* 0x100fe40000011603 */
[----:B0-----:R-:W-:Y:S01]  /*4a600*/  FSEL R6, R4, -INF , !P1 ;  /* 0xff80000004067808 */ /* 0x001fe20004800000 */
[----:B------:R0:W-:Y:S01]  /*4a610*/  STL [R1+0x128], R5 ;  /* 0x0001280501007387 */ /* 0x0001e20000100800 */
[----:B------:R-:W-:Y:S01]  /*4a620*/  LOP3.LUT P4, RZ, R2, 0x1, RZ, 0xc0, !PT ;  /* 0x0000000102ff7812 */ /* 0x000fe2000788c0ff */
[----:B------:R-:W-:-:S02]  /*4a630*/  SHF.R.U32.HI R2, RZ, 0x7, R3 ;  /* 0x00000007ff027819 */ /* 0x000fc40000011603 */
[----:B------:R-:W-:Y:S01]  /*4a640*/  STL [R1+0x130], R6 ;  /* 0x0001300601007387 */ /* 0x000fe20000100800 */
[----:B------:R-:W3:Y:S01]  /*4a650*/  LDL.LU R28, [R1+0x168] ;  /* 0x00016800011c7983 */ /* 0x000ee20000300800 */
[----:B------:R-:W3:Y:S02]  /*4a660*/  LDL.LU R15, [R1+0x40] ;  /* 0x00004000010f7983 */ /* 0x000ee40000300800 */
[----:B0-----:R-:W-:Y:S01]  /*4a670*/  FMUL R5, R20, c[0x0][0x188] ;  /* 0x0000620014057a20 */ /* 0x001fe20000400000 */
[----:B------:R-:W-:-:S04]  /*4a680*/  LOP3.LUT P1, RZ, R2, 0x1, RZ, 0xc0, !PT ;  /* 0x0000000102ff7812 */ /* 0x000fc8000782c0ff */
[----:B------:R-:W-:Y:S01]  /*4a690*/  FSEL R5, R5, -INF , !P0 ;  /* 0xff80000005057808 */ /* 0x000fe20004000000 */
[----:B------:R-:W-:-:S04]  /*4a6a0*/  FMUL R2, R22, c[0x0][0x188] ;  /* 0x0000620016027a20 */ /* 0x000fc80000400000 */
[----:B------:R0:W-:Y:S01]  /*4a6b0*/  STL [R1+0x134], R5 ;  /* 0x0001340501007387 */ /* 0x0001e20000100800 */
[----:B------:R-:W-:Y:S01]  /*4a6c0*/  FSEL R7, R2, -INF , !P3 ;  /* 0xff80000002077808 */ /* 0x000fe20005800000 */
[----:B------:R-:W3:Y:S02]  /*4a6d0*/  LDL.LU R13, [R1+0x48] ;  /* 0x00004800010d7983 */ /* 0x000ee40000300800 */
[----:B0-----:R-:W-:Y:S02]  /*4a6e0*/  FMUL R5, R24, c[0x0][0x188] ;  /* 0x0000620018057a20 */ /* 0x001fe40000400000 */
[----:B------:R-:W-:Y:S01]  /*4a6f0*/  FMUL R6, R26, c[0x0][0x188] ;  /* 0x000062001a067a20 */ /* 0x000fe20000400000 */
[----:B------:R-:W-:Y:S02]  /*4a700*/  SHF.R.U32.HI R2, RZ, 0x4, R3 ;  /* 0x00000004ff027819 */ /* 0x000fe40000011603 */
[----:B------:R-:W-:Y:S01]  /*4a710*/  FSEL R5, R5, -INF , !P2 ;  /* 0xff80000005057808 */ /* 0x000fe20005000000 */
[----:B------:R0:W-:Y:S01]  /*4a720*/  STL [R1+0x140], R7 ;  /* 0x0001400701007387 */ /* 0x0001e20000100800 */
[----:B------:R-:W-:-:S03]  /*4a730*/  LOP3.LUT P2, RZ, R2, 0x1, RZ, 0xc0, !PT ;  /* 0x0000000102ff7812 */ /* 0x000fc6000784c0ff */
[----:B------:R4:W-:Y:S01]  /*4a740*/  STL [R1+0x14c], R5 ;  /* 0x00014c0501007387 */ /* 0x0009e20000100800 */
[----:B------:R-:W-:-:S03]  /*4a750*/  FSEL R2, R6, -INF , !P4 ;  /* 0xff80000006027808 */ /* 0x000fc60006000000 */
[----:B0-----:R-:W3:Y:S01]  /*4a760*/  LDL.LU R7, [R1+0xa4] ;  /* 0x0000a40001077983 */ /* 0x001ee20000300800 */
[----:B------:R-:W3:Y:S02]  /*4a770*/  LDL.LU R14, [R1+0xac] ;  /* 0x0000ac00010e7983 */ /* 0x000ee40000300800 */
[----:B------:R0:W-:Y:S02]  /*4a780*/  STL [R1+0x150], R2 ;  /* 0x0001500201007387 */ /* 0x0001e40000100800 */
[----:B----4-:R-:W-:Y:S02]  /*4a790*/  FMUL R5, R12, c[0x0][0x188] ;  /* 0x000062000c057a20 */ /* 0x010fe40000400000 */
[----:B------:R-:W4:Y:S01]  /*4a7a0*/  LDL.LU R12, [R1+0x14] ;  /* 0x00001400010c7983 */ /* 0x000f220000300800 */
[----:B--2---:R-:W-:-:S03]  /*4a7b0*/  FMUL R6, R9, c[0x0][0x188] ;  /* 0x0000620009067a20 */ /* 0x004fc60000400000 */
[----:B------:R-:W2:Y:S01]  /*4a7c0*/  LDL.LU R9, [R1+0x1c] ;  /* 0x00001c0001097983 */ /* 0x000ea20000300800 */
[----:B------:R-:W-:-:S04]  /*4a7d0*/  SHF.R.U32.HI R4, RZ, 0x6, R3 ;  /* 0x00000006ff047819 */ /* 0x000fc80000011603 */
[----:B------:R-:W-:Y:S01]  /*4a7e0*/  LOP3.LUT P0, RZ, R4, 0x1, RZ, 0xc0, !PT ;  /* 0x0000000104ff7812 */ /* 0x000fe2000780c0ff */
[----:B------:R-:W-:-:S04]  /*4a7f0*/  SHF.R.U32.HI R4, RZ, 0x5, R3 ;  /* 0x00000005ff047819 */ /* 0x000fc80000011603 */
[----:B------:R-:W-:Y:S01]  /*4a800*/  LOP3.LUT P3, RZ, R4, 0x1, RZ, 0xc0, !PT ;  /* 0x0000000104ff7812 */ /* 0x000fe2000786c0ff */
[----:B------:R-:W-:-:S04]  /*4a810*/  SHF.R.U32.HI R4, RZ, 0x3, R3 ;  /* 0x00000003ff047819 */ /* 0x000fc80000011603 */
[----:B------:R-:W-:Y:S01]  /*4a820*/  LOP3.LUT P4, RZ, R4, 0x1, RZ, 0xc0, !PT ;  /* 0x0000000104ff7812 */ /* 0x000fe2000788c0ff */
[----:B---3--:R-:W-:Y:S01]  /*4a830*/  FMUL R4, R29, c[0x0][0x188] ;  /* 0x000062001d047a20 */ /* 0x008fe20000400000 */
[----:B0-----:R-:W-:-:S04]  /*4a840*/  SHF.R.U32.HI R2, RZ, 0x2, R3 ;  /* 0x00000002ff027819 */ /* 0x001fc80000011603 */
[----:B------:R-:W-:Y:S01]  /*4a850*/  FSEL R4, R4, -INF , !P1 ;  /* 0xff80000004047808 */ /* 0x000fe20004800000 */
[----:B------:R-:W-:-:S04]  /*4a860*/  SHF.R.U32.HI R3, RZ, 0x1, R3 ;  /* 0x00000001ff037819 */ /* 0x000fc80000011603 */
[----:B------:R0:W-:Y:S01]  /*4a870*/  STL [R1+0x144], R4 ;  /* 0x0001440401007387 */ /* 0x0001e20000100800 */
[----:B------:R-:W-:Y:S02]  /*4a880*/  LOP3.LUT R0, R0, 0xffff, RZ, 0xc0, !PT ;  /* 0x0000ffff00007812 */ /* 0x000fe400078ec0ff */
[----:B------:R-:W-:Y:S02]  /*4a890*/  LOP3.LUT P1, RZ, R2, 0x1, RZ, 0xc0, !PT ;  /* 0x0000000102ff7812 */ /* 0x000fe4000782c0ff */
[----:B0-----:R-:W-:Y:S01]  /*4a8a0*/  FSEL R4, R5, -INF , !P0 ;  /* 0xff80000005047808 */ /* 0x001fe20004000000 */
[----:B------:R-:W-:Y:S01]  /*4a8b0*/  LOP3.LUT P0, RZ, R3, 0x1, RZ, 0xc0, !PT ;  /* 0x0000000103ff7812 */ /* 0x000fe2000780c0ff */
[----:B------:R-:W-:Y:S02]  /*4a8c0*/  FSEL R3, R6, -INF , !P3 ;  /* 0xff80000006037808 */ /* 0x000fe40005800000 */
[----:B------:R-:W-:Y:S01]  /*4a8d0*/  SHF.R.U32.HI R2, RZ, 0xf, R0 ;  /* 0x0000000fff027819 */ /* 0x000fe20000011600 */
[----:B------:R0:W-:Y:S01]  /*4a8e0*/  STL [R1+0x160], R4 ;  /* 0x0001600401007387 */ /* 0x0001e20000100800 */
[----:B------:R-:W-:-:S02]  /*4a8f0*/  FMUL R5, R15, c[0x0][0x188] ;  /* 0x000062000f057a20 */ /* 0x000fc40000400000 */
[----:B------:R1:W-:Y:S01]  /*4a900*/  STL [R1+0x174], R3 ;  /* 0x0001740301007387 */ /* 0x0003e20000100800 */
[----:B------:R-:W-:Y:S01]  /*4a910*/  LOP3.LUT P3, RZ, R2, 0x1, RZ, 0xc0, !PT ;  /* 0x0000000102ff7812 */ /* 0x000fe2000786c0ff */
[--C-:B------:R-:W-:Y:S02]  /*4a920*/  SHF.R.U32.HI R2, RZ, 0xe, R0.reuse ;  /* 0x0000000eff027819 */ /* 0x100fe40000011600 */
[----:B0-----:R-:W-:Y:S01]  /*4a930*/  FMUL R4, R28, c[0x0][0x188] ;  /* 0x000062001c047a20 */ /* 0x001fe20000400000 */
[--C-:B-1----:R-:W-:Y:S01]  /*4a940*/  SHF.R.U32.HI R3, RZ, 0xd, R0.reuse ;  /* 0x0000000dff037819 */ /* 0x102fe20000011600 */
[----:B------:R-:W-:Y:S01]  /*4a950*/  FMUL R6, R13, c[0x0][0x188] ;  /* 0x000062000d067a20 */ /* 0x000fe20000400000 */
[----:B------:R-:W-:Y:S02]  /*4a960*/  FSEL R5, R5, -INF , !P4 ;  /* 0xff80000005057808 */ /* 0x000fe40006000000 */
[----:B------:R-:W-:Y:S02]  /*4a970*/  FSEL R4, R4, -INF , !P2 ;  /* 0xff80000004047808 */ /* 0x000fe40005000000 */
[----:B------:R-:W-:Y:S01]  /*4a980*/  LOP3.LUT P4, RZ, R3, 0x1, RZ, 0xc0, !PT ;  /* 0x0000000103ff7812 */ /* 0x000fe2000788c0ff */
[----:B------:R-:W-:Y:S01]  /*4a990*/  FMUL R3, R8, c[0x0][0x188] ;  /* 0x0000620008037a20 */ /* 0x000fe20000400000 */
[----:B------:R-:W-:Y:S01]  /*4a9a0*/  LOP3.LUT P2, RZ, R2, 0x1, RZ, 0xc0, !PT ;  /* 0x0000000102ff7812 */ /* 0x000fe2000784c0ff */
[----:B------:R-:W-:Y:S01]  /*4a9b0*/  SHF.R.U32.HI R2, RZ, 0xc, R0 ;  /* 0x0000000cff027819 */ /* 0x000fe20000011600 */
[----:B------:R0:W-:Y:S01]  /*4a9c0*/  STL [R1+0x168], R4 ;  /* 0x0001680401007387 */ /* 0x0001e20000100800 */
[----:B------:R1:W-:Y:S01]  /*4a9d0*/  STL [R1+0x178], R5 ;  /* 0x0001780501007387 */ /* 0x0003e20000100800 */
[----:B------:R-:W-:-:S02]  /*4a9e0*/  FSEL R3, R3, -INF , !P0 ;  /* 0xff80000003037808 */ /* 0x000fc40004000000 */
[----:B0-----:R-:W-:Y:S01]  /*4a9f0*/  FSEL R4, R6, -INF , !P1 ;  /* 0xff80000006047808 */ /* 0x001fe20004800000 */
[----:B------:R-:W-:Y:S02]  /*4aa00*/  FMUL R6, R7, c[0x0][0x188] ;  /* 0x0000620007067a20 */ /* 0x000fe40000400000 */
[----:B-1----:R-:W-:Y:S01]  /*4aa10*/  FMUL R5, R14, c[0x0][0x188] ;  /* 0x000062000e057a20 */ /* 0x002fe20000400000 */
[----:B------:R-:W-:Y:S01]  /*4aa20*/  LOP3.LUT P1, RZ, R2, 0x1, RZ, 0xc0, !PT ;  /* 0x0000000102ff7812 */ /* 0x000fe2000782c0ff */
[--C-:B------:R-:W-:Y:S01]  /*4aa30*/  SHF.R.U32.HI R2, RZ, 0xb, R0.reuse ;  /* 0x0000000bff027819 */ /* 0x100fe20000011600 */
[----:B------:R0:W-:Y:S01]  /*4aa40*/  STL [R1+0x17c], R4 ;  /* 0x00017c0401007387 */ /* 0x0001e20000100800 */
[----:B------:R-:W-:Y:S01]  /*4aa50*/  FSEL R6, R6, -INF , P3 ;  /* 0xff80000006067808 */ /* 0x000fe20001800000 */
[----:B------:R1:W-:Y:S01]  /*4aa60*/  STL [R1+0x180], R3 ;  /* 0x0001800301007387 */ /* 0x0003e20000100800 */
[----:B------:R-:W-:Y:S01]  /*4aa70*/  LOP3.LUT P0, RZ, R2, 0x1, RZ, 0xc0, !PT ;  /* 0x0000000102ff7812 */ /* 0x000fe2000780c0ff */
[----:B------:R-:W-:-:S02]  /*4aa80*/  SHF.R.U32.HI R2, RZ, 0x9, R0 ;  /* 0x00000009ff027819 */ /* 0x000fc40000011600 */
[----:B------:R3:W-:Y:S01]  /*4aa90*/  STL [R1+0x9c], R6 ;  /* 0x00009c0601007387 */ /* 0x0007e20000100800 */
[--C-:B0-----:R-:W-:Y:S02]  /*4aaa0*/  SHF.R.U32.HI R4, RZ, 0xa, R0.reuse ;  /* 0x0000000aff047819 */ /* 0x101fe40000011600 */
[----:B-1----:R-:W-:Y:S01]  /*4aab0*/  FSEL R3, R5, -INF , P2 ;  /* 0xff80000005037808 */ /* 0x002fe20001000000 */
[----:B----4-:R-:W-:Y:S01]  /*4aac0*/  FMUL R5, R12, c[0x0][0x188] ;  /* 0x000062000c057a20 */ /* 0x010fe20000400000 */
[----:B------:R-:W-:Y:S02]  /*4aad0*/  LOP3.LUT P3, RZ, R4, 0x1, RZ, 0xc0, !PT ;  /* 0x0000000104ff7812 */ /* 0x000fe4000786c0ff */
[----:B---3--:R-:W-:Y:S02]  /*4aae0*/  SHF.R.U32.HI R6, RZ, 0x8, R0 ;  /* 0x00000008ff067819 */ /* 0x008fe40000011600 */
[----:B------:R-:W-:Y:S01]  /*4aaf0*/  LOP3.LUT P2, RZ, R2, 0x1, RZ, 0xc0, !PT ;  /* 0x0000000102ff7812 */ /* 0x000fe2000784c0ff */
[----:B------:R0:W-:Y:S01]  /*4ab00*/  STL [R1+0xa4], R3 ;  /* 0x0000a40301007387 */ /* 0x0001e20000100800 */
[----:B------:R-:W-:-:S02]  /*4ab10*/  FSEL R5, R5, -INF , P4 ;  /* 0xff80000005057808 */ /* 0x000fc40002000000 */
[----:B------:R-:W-:Y:S01]  /*4ab20*/  SHF.R.U32.HI R2, RZ, 0x7, R0 ;  /* 0x00000007ff027819 */ /* 0x000fe20000011600 */
[----:B------:R-:W-:Y:S02]  /*4ab30*/  LOP3.LUT P4, RZ, R6, 0x1, RZ, 0xc0, !PT ;  /* 0x0000000106ff7812 */ /* 0x000fe4000788c0ff */
[----:B------:R-:W-:Y:S02]  /*4ab40*/  FMUL R6, R23, c[0x0][0x188] ;  /* 0x0000620017067a20 */ /* 0x000fe40000400000 */
[----:B0-----:R-:W-:-:S03]  /*4ab50*/  FMUL R3, R21, c[0x0][0x188] ;  /* 0x0000620015037a20 */ /* 0x001fc60000400000 */
[----:B------:R-:W-:Y:S01]  /*4ab60*/  FSEL R6, R6, -INF , P3 ;  /* 0xff80000006067808 */ /* 0x000fe20001800000 */
[----:B--2---:R-:W-:Y:S02]  /*4ab70*/  FMUL R4, R9, c[0x0][0x188] ;  /* 0x0000620009047a20 */ /* 0x004fe40000400000 */
[----:B------:R-:W2:Y:S01]  /*4ab80*/  LDL.LU R9, [R1+0x1a4] ;  /* 0x0001a40001097983 */ /* 0x000ea20000300800 */
[----:B------:R-:W3:Y:S02]  /*4ab90*/  LDL R21, [R1+0x100] ;  /* 0x0001000001157983 */ /* 0x000ee40000100800 */
[----:B------:R0:W-:Y:S01]  /*4aba0*/  STL [R1+0xa0], R5 ;  /* 0x0000a00501007387 */ /* 0x0001e20000100800 */
[----:B------:R-:W-:Y:S01]  /*4abb0*/  FSEL R4, R4, -INF , P1 ;  /* 0xff80000004047808 */ /* 0x000fe20000800000 */
[----:B------:R-:W-:Y:S01]  /*4abc0*/  LOP3.LUT P1, RZ, R2, 0x1, RZ, 0xc0, !PT ;  /* 0x0000000102ff7812 */ /* 0x000fe2000782c0ff */
[----:B------:R-:W-:Y:S01]  /*4abd0*/  FSEL R2, R3, -INF , P0 ;  /* 0xff80000003027808 */ /* 0x000fe20000000000 */
[----:B------:R-:W4:Y:S04]  /*4abe0*/  LDL R8, [R1+0xc0] ;  /* 0x0000c00001087983 */ /* 0x000f280000100800 */
[----:B------:R-:W4:Y:S04]  /*4abf0*/  LDL R7, [R1+0x104] ;  /* 0x0001040001077983 */ /* 0x000f280000100800 */
[----:B------:R-:W3:Y:S04]  /*4ac00*/  LDL R26, [R1+0xd0] ;  /* 0x0000d000011a7983 */ /* 0x000ee80000100800 */
[----:B------:R-:W3:Y:S04]  /*4ac10*/  LDL R24, [R1+0x108] ;  /* 0x0001080001187983 */ /* 0x000ee80000100800 */
[----:B------:R-:W3:Y:S04]  /*4ac20*/  LDL R22, [R1+0xd4] ;  /* 0x0000d40001167983 */ /* 0x000ee80000100800 */
[----:B------:R-:W3:Y:S01]  /*4ac30*/  LDL R20, [R1+0xd8] ;  /* 0x0000d80001147983 */ /* 0x000ee20000100800 */
[----:B0-----:R-:W-:-:S03]  /*4ac40*/  SHF.R.U32.HI R5, RZ, 0x6, R0 ;  /* 0x00000006ff057819 */ /* 0x001fc60000011600 */
[----:B------:R-:W3:Y:S04]  /*4ac50*/  LDL R29, [R1+0xe0] ;  /* 0x0000e000011d7983 */ /* 0x000ee80000100800 */
[----:B------:R-:W3:Y:S04]  /*4ac60*/  LDL R12, [R1+0x114] ;  /* 0x00011400010c7983 */ /* 0x000ee80000100800 */
[----:B------:R-:W3:Y:S04]  /*4ac70*/  LDL R28, [R1+0xe8] ;  /* 0x0000e800011c7983 */ /* 0x000ee80000100800 */
[----:B------:R-:W3:Y:S04]  /*4ac80*/  LDL R13, [R1+0x11c] ;  /* 0x00011c00010d7983 */ /* 0x000ee80000100800 */
[----:B------:R-:W3:Y:S04]  /*4ac90*/  LDL R15, [R1+0xf0] ;  /* 0x0000f000010f7983 */ /* 0x000ee80000100800 */
[----:B------:R-:W3:Y:S01]  /*4aca0*/  LDL R14, [R1+0x120] ;  /* 0x00012000010e7983 */ /* 0x000ee20000100800 */
[----:B------:R0:W-:Y:S01]  /*4acb0*/  STL [R1+0x98], R4 ;  /* 0x0000980401007387 */ /* 0x0001e20000100800 */
[----:B------:R-:W-:Y:S01]  /*4acc0*/  LOP3.LUT P0, RZ, R5, 0x1, RZ, 0xc0, !PT ;  /* 0x0000000105ff7812 */ /* 0x000fe2000780c0ff */
[----:B------:R-:W-:Y:S02]  /*4acd0*/  STL [R1+0x94], R2 ;  /* 0x0000940201007387 */ /* 0x000fe40000100800 */
[----:B------:R-:W-:Y:S01]  /*4ace0*/  FMUL R5, R25, c[0x0][0x188] ;  /* 0x0000620019057a20 */ /* 0x000fe20000400000 */
[----:B------:R-:W3:Y:S04]  /*4acf0*/  LDL R23, [R1+0xbc] ;  /* 0x0000bc0001177983 */ /* 0x000ee80000100800 */
[----:B------:R-:W3:Y:S01]  /*4ad00*/  LDL R25, [R1+0xec] ;  /* 0x0000ec0001197983 */ /* 0x000ee20000100800 */
[----:B0-----:R-:W-:-:S03]  /*4ad10*/  FMUL R4, R27, c[0x0][0x188] ;  /* 0x000062001b047a20 */ /* 0x001fc60000400000 */
[----:B------:R-:W3:Y:S01]  /*4ad20*/  LDL R27, [R1+0xb8] ;  /* 0x0000b800011b7983 */ /* 0x000ee20000100800 */
[----:B------:R0:W-:Y:S03]  /*4ad30*/  STL [R1+0xc4], R6 ;  /* 0x0000c40601007387 */ /* 0x0001e60000100800 */
[----:B0-----:R-:W3:Y:S01]  /*4ad40*/  LDL R6, [R1+0xdc] ;  /* 0x0000dc0001067983 */ /* 0x001ee20000100800 */
[----:B------:R-:W-:Y:S02]  /*4ad50*/  SHF.R.U32.HI R3, RZ, 0x4, R0 ;  /* 0x00000004ff037819 */ /* 0x000fe40000011600 */
[----:B------:R-:W-:Y:S02]  /*4ad60*/  FSEL R5, R5, -INF , P2 ;  /* 0xff80000005057808 */ /* 0x000fe40001000000 */
[----:B------:R-:W-:Y:S01]  /*4ad70*/  LOP3.LUT P2, RZ, R3, 0x1, RZ, 0xc0, !PT ;  /* 0x0000000103ff7812 */ /* 0x000fe2000784c0ff */
[----:B------:R-:W-:-:S02]  /*4ad80*/  FSEL R3, R4, -INF , P4 ;  /* 0xff80000004037808 */ /* 0x000fc40002000000 */
[----:B------:R-:W-:Y:S01]  /*4ad90*/  STL [R1+0xac], R5 ;  /* 0x0000ac0501007387 */ /* 0x000fe20000100800 */
[----:B------:R-:W-:-:S03]  /*4ada0*/  FMNMX R4, R16, R18, !PT ;  /* 0x0000001210047209 */ /* 0x000fc60007800000 */
[----:B------:R3:W-:Y:S01]  /*4adb0*/  STL [R1+0xa8], R3 ;  /* 0x0000a80301007387 */ /* 0x0007e20000100800 */
[----:B------:R-:W-:-:S04]  /*4adc0*/  SHF.R.U32.HI R2, RZ, 0x5, R0 ;  /* 0x00000005ff027819 */ /* 0x000fc80000011600 */
[----:B------:R-:W-:Y:S01]  /*4add0*/  LOP3.LUT P3, RZ, R2, 0x1, RZ, 0xc0, !PT ;  /* 0x0000000102ff7812 */ /* 0x000fe2000786c0ff */
[----:B------:R-:W-:-:S04]  /*4ade0*/  SHF.R.U32.HI R2, RZ, 0x3, R0 ;  /* 0x00000003ff027819 */ /* 0x000fc80000011600 */
[----:B------:R-:W-:Y:S01]  /*4adf0*/  LOP3.LUT P4, RZ, R2, 0x1, RZ, 0xc0, !PT ;  /* 0x0000000102ff7812 */ /* 0x000fe2000788c0ff */
[----:B------:R-:W-:Y:S02]  /*4ae00*/  SHF.R.U32.HI R2, RZ, 0x2, R0 ;  /* 0x00000002ff027819 */ /* 0x000fe40000011600 */
[----:B--2---:R-:W-:-:S05]  /*4ae10*/  FMUL R9, R9, c[0x0][0x188] ;  /* 0x0000620009097a20 */ /* 0x004fca0000400000 */
[----:B------:R-:W-:Y:S01]  /*4ae20*/  FSEL R9, R9, -INF , P1 ;  /* 0xff80000009097808 */ /* 0x000fe20000800000 */
[----:B------:R-:W-:Y:S01]  /*4ae30*/  LOP3.LUT P1, RZ, R2, 0x1, RZ, 0xc0, !PT ;  /* 0x0000000102ff7812 */ /* 0x000fe2000782c0ff */
[----:B---3--:R-:W-:Y:S02]  /*4ae40*/  FMNMX R3, R6, R17, !PT ;  /* 0x0000001106037209 */ /* 0x008fe40007800000 */
[----:B------:R-:W2:Y:S01]  /*4ae50*/  LDL.LU R17, [R1+0x13bc] ;  /* 0x0013bc0001117983 */ /* 0x000ea20000300800 */
[----:B------:R-:W3:Y:S02]  /*4ae60*/  LDL.LU R18, [R1+0x13b8] ;  /* 0x0013b80001127983 */ /* 0x000ee40000300800 */
[----:B------:R-:W2:Y:S02]  /*4ae70*/  LDL.LU R16, [R1+0x13b4] ;  /* 0x0013b40001107983 */ /* 0x000ea40000300800 */
[----:B------:R0:W-:Y:S02]  /*4ae80*/  STL [R1+0x90], R9 ;  /* 0x0000900901007387 */ /* 0x0001e40000100800 */
[----:B0-----:R-:W3:Y:S01]  /*4ae90*/  LDL.LU R9, [R1+0x13b0] ;  /* 0x0013b00001097983 */ /* 0x001ee20000300800 */
[----:B------:R-:W3:Y:S01]  /*4aea0*/  LDL.LU R2, [R1+0x1ac] ;  /* 0x0001ac0001027983 */ /* 0x000ee20000300800 */
[----:B------:R-:W-:-:S02]  /*4aeb0*/  FMNMX R5, R25, R27, !PT ;  /* 0x0000001b19057209 */ /* 0x000fc40007800000 */
[----:B------:R-:W-:Y:S02]  /*4aec0*/  FMNMX R14, R14, R15, !PT ;  /* 0x0000000f0e0e7209 */ /* 0x000fe40007800000 */
[----:B------:R-:W-:Y:S02]  /*4aed0*/  FMNMX R6, R21, R23, !PT ;  /* 0x0000001715067209 */ /* 0x000fe40007800000 */
[----:B----4-:R-:W-:Y:S01]  /*4aee0*/  FMNMX R7, R7, R8, !PT ;  /* 0x0000000807077209 */ /* 0x010fe20007800000 */
[----:B------:R-:W-:Y:S01]  /*4aef0*/  FMNMX R8, R24, R26, !PT ;  /* 0x0000001a18087209 */ /* 0x000fe20007800000 */
[----:B------:R-:W-:Y:S02]  /*4af00*/  FMNMX R11, R11, R20, !PT ;  /* 0x000000140b0b7209 */ /* 0x000fe40007800000 */
[----:B------:R-:W-:Y:S01]  /*4af10*/  FMNMX R10, R10, R22, !PT ;  /* 0x000000160a0a7209 */ /* 0x000fe20007800000 */
[----:B------:R-:W-:Y:S04]  /*4af20*/  SHFL.BFLY PT, R20, R6, 0x2, 0x1f ;  /* 0x0c401f0006147f89 */ /* 0x000fe800000e0000 */
[----:B------:R-:W-:Y:S04]  /*4af30*/  SHFL.BFLY PT, R21, R7, 0x2, 0x1f ;  /* 0x0c401f0007157f89 */ /* 0x000fe800000e0000 */
[----:B------:R-:W-:Y:S01]  /*4af40*/  SHFL.BFLY PT, R22, R8, 0x2, 0x1f ;  /* 0x0c401f0008167f89 */ /* 0x000fe200000e0000 */
[----:B------:R-:W-:-:S03]  /*4af50*/  FMNMX R12, R12, R29, !PT ;  /* 0x0000001d0c0c7209 */ /* 0x000fc60007800000 */
[----:B------:R-:W-:Y:S01]  /*4af60*/  SHFL.BFLY PT, R23, R10, 0x2, 0x1f ;  /* 0x0c401f000a177f89 */ /* 0x000fe200000e0000 */
[----:B------:R-:W-:-:S03]  /*4af70*/  FMNMX R13, R13, R28, !PT ;  /* 0x0000001c0d0d7209 */ /* 0x000fc60007800000 */
[----:B------:R-:W-:Y:S04]  /*4af80*/  SHFL.BFLY PT, R24, R11, 0x2, 0x1f ;  /* 0x0c401f000b187f89 */ /* 0x000fe800000e0000 */
[----:B------:R-:W-:Y:S04]  /*4af90*/  SHFL.BFLY PT, R25, R12, 0x2, 0x1f ;  /* 0x0c401f000c197f89 */ /* 0x000fe800000e0000 */
[----:B------:R-:W-:Y:S04]  /*4afa0*/  SHFL.BFLY PT, R26, R13, 0x2, 0x1f ;  /* 0x0c401f000d1a7f89 */ /* 0x000fe800000e0000 */
[----:B------:R-:W-:Y:S01]  /*4afb0*/  SHFL.BFLY PT, R27, R14, 0x2, 0x1f ;  /* 0x0c401f000e1b7f89 */ /* 0x000fe200000e0000 */
[----:B------:R-:W-:-:S02]  /*4afc0*/  SHF.R.U32.HI R0, RZ, 0x1, R0 ;  /* 0x00000001ff007819 */ /* 0x000fc40000011600 */
[----:B--2---:R-:W-:Y:S02]  /*4afd0*/  FMNMX R16, R16, R17, !PT ;  /* 0x0000001110107209 */ /* 0x004fe40007800000 */
[----:B---3--:R-:W-:Y:S01]  /*4afe0*/  FMNMX R15, R18, R19, !PT ;  /* 0x00000013120f7209 */ /* 0x008fe20007800000 */
[----:B------:R-:W0:Y:S04]  /*4aff0*/  SHFL.BFLY PT, R17, R3, 0x2, 0x1f ;  /* 0x0c401f0003117f89 */ /* 0x000e2800000e0000 */
[----:B------:R-:W1:Y:S04]  /*4b000*/  SHFL.BFLY PT, R18, R4, 0x2, 0x1f ;  /* 0x0c401f0004127f89 */ /* 0x000e6800000e0000 */
[----:B------:R-:W2:Y:S04]  /*4b010*/  SHFL.BFLY PT, R19, R5, 0x2, 0x1f ;  /* 0x0c401f0005137f89 */ /* 0x000ea800000e0000 */
[----:B------:R-:W3:Y:S01]  /*4b020*/  SHFL.BFLY PT, R28, R15, 0x2, 0x1f ;  /* 0x0c401f000f1c7f89 */ /* 0x000ee200000e0000 */
[----:B------:R-:W-:-:S05]  /*4b030*/  FMUL R2, R2, c[0x0][0x188] ;  /* 0x0000620002027a20 */ /* 0x000fca0000400000 */
[----:B------:R-:W-:Y:S01]  /*4b040*/  FSEL R2, R2, -INF , P0 ;  /* 0xff80000002027808 */ /* 0x000fe20000000000 */
[----:B------:R-:W-:-:S04]  /*4b050*/  LOP3.LUT P0, RZ, R0, 0x1, RZ, 0xc0, !PT ;  /* 0x0000000100ff7812 */ /* 0x000fc8000780c0ff */
[----:B------:R2:W-:Y:S01]  /*4b060*/  STL [R1+0x118], R2 ;  /* 0x0001180201007387 */ /* 0x0005e20000100800 */
[----:B0-----:R-:W-:Y:S02]  /*4b070*/  FMNMX R3, R3, R17, !PT ;  /* 0x0000001103037209 */ /* 0x001fe40007800000 */
[----:B-1----:R-:W-:-:S03]  /*4b080*/  FMNMX R0, R4, R18, !PT ;  /* 0x0000001204007209 */ /* 0x002fc60007800000 */
[----:B------:R0:W-:Y:S01]  /*4b090*/  STL [R1+0x2c], R3 ;  /* 0x00002c0301007387 */ /* 0x0001e20000100800 */
[----:B--2---:R-:W-:Y:S01]  /*4b0a0*/  FMNMX R2, R5, R19, !PT ;  /* 0x0000001305027209 */ /* 0x004fe20007800000 */
[----:B------:R1:W-:Y:S04]  /*4b0b0*/  STL [R1+0x28], R0 ;  /* 0x0000280001007387 */ /* 0x0003e80000100800 */
        /* <DEDUP_REMOVED lines=15> */
[----:B------:R-:W-:Y:S01]  /*4b1b0*/  STL [R1+0x58], R3 ;  /* 0x0000580301007387 */ /* 0x000fe20000100800 */
[----:B---3--:R-:W-:Y:S01]  /*4b1c0*/  FMNMX R2, R15, R28, !PT ;  /* 0x0000001c0f027209 */ /* 0x008fe20007800000 */
[----:B------:R-:W2:Y:S02]  /*4b1d0*/  LDL.LU R4, [R1+0x164] ;  /* 0x0001640001047983 */ /* 0x000ea40000300800 */
[----:B------:R0:W-:Y:S02]  /*4b1e0*/  STL [R1+0x54], R0 ;  /* 0x0000540001007387 */ /* 0x0001e40000100800 */
[----:B0-----:R-:W3:Y:S01]  /*4b1f0*/  LDL.LU R0, [R1+0x16c] ;  /* 0x00016c0001007983 */ /* 0x001ee20000300800 */
[----:B------:R0:W-:Y:S03]  /*4b200*/  STL [R1+0x50], R2 ;  /* 0x0000500201007387 */ /* 0x0001e60000100800 */
[----:B0-----:R-:W4:Y:S01]  /*4b210*/  LDL.LU R2, [R1+0x44] ;  /* 0x0000440001027983 */ /* 0x001f220000300800 */
[----:B------:R-:W2:Y:S02]  /*4b220*/  LDL.LU R3, [R1+0x4c] ;  /* 0x00004c0001037983 */ /* 0x000ea40000300800 */
[----:B------:R-:W2:Y:S02]  /*4b230*/  LDL R27, [R1+0x15c] ;  /* 0x00015c00011b7983 */ /* 0x000ea40000100800 */
[----:B------:R-:W3:Y:S01]  /*4b240*/  LDL R28, [R1+0x154] ;  /* 0x00015400011c7983 */ /* 0x000ee20000100800 */
[----:B--2---:R0:W-:Y:S01]  /*4b250*/  STL [R1+0x13ac], R27 ;  /* 0x0013ac1b01007387 */ /* 0x0041e20000100800 */
[----:B------:R-:W2:Y:S03]  /*4b260*/  LDL R26, [R1+0x170] ;  /* 0x00017000011a7983 */ /* 0x000ea60000100800 */
[----:B0-----:R-:W3:Y:S04]  /*4b270*/  LDL R27, [R1+0x138] ;  /* 0x00013800011b7983 */ /* 0x001ee80000100800 */
        /* <DEDUP_REMOVED lines=17> */
[----:B0-----:R-:W4:Y:S04]  /*4b390*/  LDL R14, [R1+0x98] ;  /* 0x00009800010e7983 */ /* 0x001f280000100800 */
[----:B------:R-:W0:Y:S04]  /*4b3a0*/  SHFL.BFLY PT, R29, R16, 0x2, 0x1f ;  /* 0x0c401f00101d7f89 */ /* 0x000e2800000e0000 */
[----:B--2---:R1:W-:Y:S01]  /*4b3b0*/  STL [R1+0x1390], R13 ;  /* 0x0013900d01007387 */ /* 0x0043e20000100800 */
[----:B------:R-:W2:Y:S01]  /*4b3c0*/  LDL R8, [R1+0x14c] ;  /* 0x00014c0001087983 */ /* 0x000ea20000100800 */
[----:B0-----:R-:W-:Y:S01]  /*4b3d0*/  FMNMX R5, R16, R29, !PT ;  /* 0x0000001d10057209 */ /* 0x001fe20007800000 */
[----:B------:R-:W-:-:S02]  /*4b3e0*/  FMUL R4, R4, c[0x0][0x188] ;  /* 0x0000620004047a20 */ /* 0x000fc40000400000 */
[----:B---3--:R-:W-:Y:S02]  /*4b3f0*/  FMUL R0, R0, c[0x0][0x188] ;  /* 0x0000620000007a20 */ /* 0x008fe40000400000 */
[----:B------:R-:W-:Y:S01]  /*4b400*/  FMUL R3, R3, c[0x0][0x188] ;  /* 0x0000620003037a20 */ /* 0x000fe20000400000 */
[----:B-1----:R-:W3:Y:S01]  /*4b410*/  LDL R13, [R1+0x94] ;  /* 0x00009400010d7983 */ /* 0x002ee20000100800 */
[----:B------:R-:W-:Y:S02]  /*4b420*/  FSEL R4, R4, -INF , P3 ;  /* 0xff80000004047808 */ /* 0x000fe40001800000 */
[----:B------:R-:W-:Y:S02]  /*4b430*/  FSEL R0, R0, -INF , P2 ;  /* 0xff80000000007808 */ /* 0x000fe40001000000 */
[----:B------:R-:W-:Y:S02]  /*4b440*/  FSEL R15, R3, -INF , P1 ;  /* 0xff800000030f7808 */ /* 0x000fe40000800000 */
[----:B------:R-:W-:Y:S01]  /*4b450*/  FMNMX R28, R28, R27, !PT ;  /* 0x0000001b1c1c7209 */ /* 0x000fe20007800000 */
[----:B--2---:R0:W-:Y:S01]  /*4b460*/  STL [R1+0x138c], R8 ;  /* 0x00138c0801007387 */ /* 0x0041e20000100800 */
[----:B------:R-:W2:Y:S02]  /*4b470*/  LDL R11, [R1+0x150] ;  /* 0x00015000010b7983 */ /* 0x000ea40000100800 */
[----:B------:R-:W2:Y:S02]  /*4b480*/  LDL R10, [R1+0x144] ;  /* 0x00014400010a7983 */ /* 0x000ea40000100800 */
[----:B------:R-:W2:Y:S01]  /*4b490*/  LDL R7, [R1+0x174] ;  /* 0x0001740001077983 */ /* 0x000ea20000100800 */
[----:B------:R-:W2:Y:S04]  /*4b4a0*/  LDL R21, [R1+0x168] ;  /* 0x0001680001157983 */ /* 0x000ea80000100800 */
[----:B------:R-:W2:Y:S04]  /*4b4b0*/  LDL R6, [R1+0x178] ;  /* 0x0001780001067983 */ /* 0x000ea80000100800 */
[----:B------:R-:W2:Y:S04]  /*4b4c0*/  LDL R20, [R1+0x17c] ;  /* 0x00017c0001147983 */ /* 0x000ea80000100800 */
[----:B------:R-:W2:Y:S04]  /*4b4d0*/  LDL R19, [R1+0x180] ;  /* 0x0001800001137983 */ /* 0x000ea80000100800 */
[----:B0-----:R-:W2:Y:S04]  /*4b4e0*/  LDL R8, [R1+0xc4] ;  /* 0x0000c40001087983 */ /* 0x001ea80000100800 */
[----:B------:R-:W2:Y:S04]  /*4b4f0*/  LDL R18, [R1+0x188] ;  /* 0x0001880001127983 */ /* 0x000ea80000100800 */
[----:B------:R-:W2:Y:S04]  /*4b500*/  LDL R17, [R1+0x184] ;  /* 0x0001840001117983 */ /* 0x000ea80000100800 */
[----:B------:R-:W2:Y:S04]  /*4b510*/  LDL R16, [R1+0x118] ;  /* 0x0001180001107983 */ /* 0x000ea80000100800 */
[----:B------:R-:W2:Y:S01]  /*4b520*/  LDL R29, [R1+0x160] ;  /* 0x00016000011d7983 */ /* 0x000ea20000100800 */
[----:B------:R0:W-:Y:S02]  /*4b530*/  STL [R1+0x48], R5 ;  /* 0x0000480501007387 */ /* 0x0001e40000100800 */
[----:B------:R-:W2:Y:S02]  /*4b540*/  LDL R3, [R1+0xa8] ;  /* 0x0000a80001037983 */ /* 0x000ea40000100800 */
[----:B0-----:R-:W-:-:S02]  /*4b550*/  FMUL R5, R9, c[0x0][0x188] ;  /* 0x0000620009057a20 */ /* 0x001fc40000400000 */
[----:B------:R-:W2:Y:S01]  /*4b560*/  LDL R9, [R1+0x90] ;  /* 0x0000900001097983 */ /* 0x000ea20000100800 */
[----:B------:R-:W-:Y:S02]  /*4b570*/  STL [R1+0x88], R4 ;  /* 0x0000880401007387 */ /* 0x000fe40000100800 */
[----:B------:R-:W-:Y:S02]  /*4b580*/  FSEL R12, R5, -INF , P0 ;  /* 0xff800000050c7808 */ /* 0x000fe40000000000 */
[----:B------:R-:W2:Y:S01]  /*4b590*/  LDL R5, [R1+0xac] ;  /* 0x0000ac0001057983 */ /* 0x000ea20000100800 */
[----:B------:R-:W-:Y:S02]  /*4b5a0*/  STL [R1+0x84], R0 ;  /* 0x0000840001007387 */ /* 0x000fe40000100800 */
[----:B------:R-:W2:Y:S02]  /*4b5b0*/  LDL.LU R27, [R1+0x13ac] ;  /* 0x0013ac00011b7983 */ /* 0x000ea40000300800 */
[----:B----4-:R-:W-:-:S05]  /*4b5c0*/  FMUL R2, R2, c[0x0][0x188] ;  /* 0x0000620002027a20 */ /* 0x010fca0000400000 */
[----:B------:R-:W-:-:S05]  /*4b5d0*/  FSEL R2, R2, -INF , P4 ;  /* 0xff80000002027808 */ /* 0x000fca0002000000 */
[----:B------:R0:W-:Y:S01]  /*4b5e0*/  STL [R1+0x8c], R2 ;  /* 0x00008c0201007387 */ /* 0x0001e20000100800 */
[----:B--2---:R-:W-:-:S03]  /*4b5f0*/  FMNMX R27, R27, R26, !PT ;  /* 0x0000001a1b1b7209 */ /* 0x004fc60007800000 */
[----:B------:R-:W2:Y:S01]  /*4b600*/  LDL.LU R26, [R1+0x13a8] ;  /* 0x0013a800011a7983 */ /* 0x000ea20000300800 */
[----:B------:R-:W-:Y:S01]  /*4b610*/  STL [R1+0xf4], R15 ;  /* 0x0000f40f01007387 */ /* 0x000fe20000100800 */
[----:B--2---:R-:W-:Y:S02]  /*4b620*/  FMNMX R26, R26, R25, !PT ;  /* 0x000000191a1a7209 */ /* 0x004fe40007800000 */
[----:B------:R-:W2:Y:S01]  /*4b630*/  LDL.LU R25, [R1+0x13a4] ;  /* 0x0013a40001197983 */ /* 0x000ea20000300800 */
[----:B------:R-:W-:Y:S01]  /*4b640*/  STL [R1+0xfc], R12 ;  /* 0x0000fc0c01007387 */ /* 0x000fe20000100800 */
[----:B--2---:R-:W-:Y:S02]  /*4b650*/  FMNMX R25, R25, R24, !PT ;  /* 0x0000001819197209 */ /* 0x004fe40007800000 */
[----:B------:R-:W2:Y:S02]  /*4b660*/  LDL.LU R24, [R1+0x13a0] ;  /* 0x0013a00001187983 */ /* 0x000ea40000300800 */
[----:B--2---:R-:W-:-:S02]  /*4b670*/  FMNMX R24, R24, R23, !PT ;  /* 0x0000001718187209 */ /* 0x004fc40007800000 */
[----:B------:R-:W2:Y:S02]  /*4b680*/  LDL.LU R23, [R1+0x139c] ;  /* 0x00139c0001177983 */ /* 0x000ea40000300800 */
[----:B--2---:R-:W-:Y:S02]  /*4b690*/  FMNMX R23, R23, R22, !PT ;  /* 0x0000001617177209 */ /* 0x004fe40007800000 */
[----:B------:R-:W2:Y:S02]  /*4b6a0*/  LDL.LU R22, [R1+0x1398] ;  /* 0x0013980001167983 */ /* 0x000ea40000300800 */
[----:B--2---:R-:W-:Y:S02]  /*4b6b0*/  FMNMX R22, R22, R14, !PT ;  /* 0x0000000e16167209 */ /* 0x004fe40007800000 */
[----:B------:R-:W3:Y:S02]  /*4b6c0*/  LDL.LU R14, [R1+0x1394] ;  /* 0x00139400010e7983 */ /* 0x000ee40000300800 */
[----:B---3--:R-:W-:-:S02]  /*4b6d0*/  FMNMX R14, R14, R13, !PT ;  /* 0x0000000d0e0e7209 */ /* 0x008fc40007800000 */
[----:B------:R-:W2:Y:S01]  /*4b6e0*/  LDL.LU R13, [R1+0x1390] ;  /* 0x00139000010d7983 */ /* 0x000ea20000300800 */
[----:B------:R-:W-:Y:S01]  /*4b6f0*/  FMNMX R6, R6, R2, !PT ;  /* 0x0000000206067209 */ /* 0x000fe20007800000 */
[----:B0-----:R-:W-:Y:S01]  /*4b700*/  FMNMX R2, R20, R15, !PT ;  /* 0x0000000f14027209 */ /* 0x001fe20007800000 */
[----:B------:R-:W-:Y:S02]  /*4b710*/  FMNMX R11, R11, R3, !PT ;  /* 0x000000030b0b7209 */ /* 0x000fe40007800000 */
[----:B------:R-:W-:Y:S02]  /*4b720*/  FMNMX R10, R10, R9, !PT ;  /* 0x000000090a0a7209 */ /* 0x000fe40007800000 */
[----:B--2---:R-:W-:Y:S02]  /*4b730*/  FMNMX R13, R13, R8, !PT ;  /* 0x000000080d0d7209 */ /* 0x004fe40007800000 */
[----:B------:R-:W2:Y:S01]  /*4b740*/  LDL.LU R8, [R1+0x138c] ;  /* 0x00138c0001087983 */ /* 0x000ea20000300800 */
[----:B------:R-:W-:Y:S02]  /*4b750*/  STL [R1+0x1388], R2 ;  /* 0x0013880201007387 */ /* 0x000fe40000100800 */
[----:B------:R-:W0:Y:S02]  /*4b760*/  SHFL.BFLY PT, R2, R11, 0x2, 0x1f ;  /* 0x0c401f000b027f89 */ /* 0x000e2400000e0000 */
[----:B0-----:R-:W-:Y:S02]  /*4b770*/  STL [R1], R2 ;  /* 0x0000000201007387 */ /* 0x001fe40000100800 */
[----:B------:R-:W0:Y:S02]  /*4b780*/  SHFL.BFLY PT, R2, R10, 0x2, 0x1f ;  /* 0x0c401f000a027f89 */ /* 0x000e2400000e0000 */
[----:B------:R1:W-:Y:S02]  /*4b790*/  STL [R1+0x1384], R10 ;  /* 0x0013840a01007387 */ /* 0x0003e40000100800 */
[----:B-1----:R-:W3:Y:S04]  /*4b7a0*/  LDL R10, [R1+0x28] ;  /* 0x00002800010a7983 */ /* 0x002ee80000100800 */
[----:B0-----:R-:W-:Y:S01]  /*4b7b0*/  STL [R1+0x4], R2 ;  /* 0x0000040201007387 */ /* 0x001fe20000100800 */
[----:B------:R-:W-:Y:S01]  /*4b7c0*/  FMNMX R4, R7, R4, !PT ;  /* 0x0000000407047209 */ /* 0x000fe20007800000 */
[----:B------:R-:W-:Y:S01]  /*4b7d0*/  FMNMX R7, R21, R0, !PT ;  /* 0x0000000015077209 */ /* 0x000fe20007800000 */
[----:B--2---:R-:W-:Y:S01]  /*4b7e0*/  FMNMX R8, R8, R5, !PT ;  /* 0x0000000508087209 */ /* 0x004fe20007800000 */
[----:B------:R-:W-:-:S05]  /*4b7f0*/  FMNMX R5, R29, R16, !PT ;  /* 0x000000101d057209 */ /* 0x000fca0007800000 */
[----:B------:R-:W0:Y:S04]  /*4b800*/  SHFL.BFLY PT, R2, R5, 0x2, 0x1f ;  /* 0x0c401f0005027f89 */ /* 0x000e2800000e0000 */
[----:B------:R1:W-:Y:S04]  /*4b810*/  STL [R1+0x1380], R5 ;  /* 0x0013800501007387 */ /* 0x0003e80000100800 */
[----:B-1----:R-:W2:Y:S04]  /*4b820*/  LDL R5, [R1+0x2c] ;  /* 0x00002c0001057983 */ /* 0x002ea80000100800 */
[----:B0-----:R-:W-:Y:S02]  /*4b830*/  STL [R1+0x8], R2 ;  /* 0x0000080201007387 */ /* 0x001fe40000100800 */
[----:B------:R-:W0:Y:S02]  /*4b840*/  SHFL.BFLY PT, R2, R4, 0x2, 0x1f ;  /* 0x0c401f0004027f89 */ /* 0x000e2400000e0000 */
[----:B0-----:R-:W-:Y:S02]  /*4b850*/  STL [R1+0xc], R2 ;  /* 0x00000c0201007387 */ /* 0x001fe40000100800 */
[----:B------:R-:W0:Y:S02]  /*4b860*/  SHFL.BFLY PT, R2, R7, 0x2, 0x1f ;  /* 0x0c401f0007027f89 */ /* 0x000e2400000e0000 */
[----:B0-----:R-:W-:Y:S02]  /*4b870*/  STL [R1+0x10], R2 ;  /* 0x0000100201007387 */ /* 0x001fe40000100800 */
[----:B------:R-:W0:Y:S02]  /*4b880*/  SHFL.BFLY PT, R2, R6, 0x2, 0x1f ;  /* 0x0c401f0006027f89 */ /* 0x000e2400000e0000 */
[----:B0-----:R0:W-:Y:S04]  /*4b890*/  STL [R1+0x14], R2 ;  /* 0x0000140201007387 */ /* 0x0011e80000100800 */
[----:B0-----:R-:W4:Y:S01]  /*4b8a0*/  LDL.LU R2, [R1+0x1388] ;  /* 0x0013880001027983 */ /* 0x001f220000300800 */
[----:B------:R-:W-:Y:S01]  /*4b8b0*/  STL [R1+0x137c], R6 ;  /* 0x00137c0601007387 */ /* 0x000fe20000100800 */
[----:B------:R-:W-:-:S02]  /*4b8c0*/  FMNMX R0, R19, R12, !PT ;  /* 0x0000000c13007209 */ /* 0x000fc40007800000 */
[----:B------:R-:W-:Y:S01]  /*4b8d0*/  FMNMX R3, R17, R18, !PT ;  /* 0x0000001211037209 */ /* 0x000fe20007800000 */
[----:B------:R-:W-:Y:S04]  /*4b8e0*/  SHFL.BFLY PT, R29, R28, 0x2, 0x1f ;  /* 0x0c401f001c1d7f89 */ /* 0x000fe800000e0000 */
[----:B------:R-:W-:Y:S04]  /*4b8f0*/  SHFL.BFLY PT, R15, R27, 0x2, 0x1f ;  /* 0x0c401f001b0f7f89 */ /* 0x000fe800000e0000 */
[----:B------:R-:W0:Y:S02]  /*4b900*/  SHFL.BFLY PT, R17, R26, 0x2, 0x1f ;  /* 0x0c401f001a117f89 */ /* 0x000e2400000e0000 */
[----:B0-----:R-:W-:-:S02]  /*4b910*/  FMNMX R26, R26, R17, !PT ;  /* 0x000000111a1a7209 */ /* 0x001fc40007800000 */
[----:B----4-:R-:W0:Y:S04]  /*4b920*/  SHFL.BFLY PT, R6, R2, 0x2, 0x1f ;  /* 0x0c401f0002067f89 */ /* 0x010e2800000e0000 */
[----:B------:R-:W-:Y:S02]  /*4b930*/  STL [R1+0x1378], R2 ;  /* 0x0013780201007387 */ /* 0x000fe40000100800 */
[----:B------:R-:W1:Y:S02]  /*4b940*/  SHFL.BFLY PT, R2, R0, 0x2, 0x1f ;  /* 0x0c401f0000027f89 */ /* 0x000e6400000e0000 */
[----:B0-----:R-:W-:Y:S02]  /*4b950*/  STL [R1+0x18], R6 ;  /* 0x0000180601007387 */ /* 0x001fe40000100800 */
[----:B------:R-:W0:Y:S02]  /*4b960*/  SHFL.BFLY PT, R6, R3, 0x2, 0x1f ;  /* 0x0c401f0003067f89 */ /* 0x000e2400000e0000 */
[----:B-1----:R-:W-:Y:S02]  /*4b970*/  STL [R1+0x30], R2 ;  /* 0x0000300201007387 */ /* 0x002fe40000100800 */
[----:B--2---:R1:W2:Y:S04]  /*4b980*/  SHFL.BFLY PT, R2, R5, 0x1, 0x1f ;  /* 0x0c201f0005027f89 */ /* 0x0042a800000e0000 */
[----:B0-----:R-:W-:Y:S02]  /*4b990*/  STL [R1+0x3c], R6 ;  /* 0x00003c0601007387 */ /* 0x001fe40000100800 */
[----:B---3--:R-:W0:Y:S01]  /*4b9a0*/  SHFL.BFLY PT, R6, R10, 0x1, 0x1f ;  /* 0x0c201f000a067f89 */ /* 0x008e2200000e0000 */
[----:B-1----:R-:W-:Y:S01]  /*4b9b0*/  FMNMX R5, R28, R29, !PT ;  /* 0x0000001d1c057209 */ /* 0x002fe20007800000 */
[----:B--2---:R1:W-:Y:S02]  /*4b9c0*/  STL [R1+0x44], R2 ;  /* 0x0000440201007387 */ /* 0x0043e40000100800 */
[----:B-1----:R-:W-:Y:S01]  /*4b9d0*/  FMNMX R2, R27, R15, !PT ;  /* 0x0000000f1b027209 */ /* 0x002fe20007800000 */
[----:B0-----:R-:W-:Y:S01]  /*4b9e0*/  STL [R1+0x4c], R6 ;  /* 0x00004c0601007387 */ /* 0x001fe20000100800 */
[----:B------:R-:W2:Y:S02]  /*4b9f0*/  LDL.LU R10, [R1] ;  /* 0x00000000010a7983 */ /* 0x000ea40000300800 */
[----:B------:R0:W-:Y:S02]  /*4ba00*/  STL [R1+0x40], R5 ;  /* 0x0000400501007387 */ /* 0x0001e40000100800 */
[----:B0-----:R-:W3:Y:S01]  /*4ba10*/  LDL.LU R5, [R1+0x4] ;  /* 0x0000040001057983 */ /* 0x001ee20000300800 */
[----:B------:R0:W-:Y:S02]  /*4ba20*/  STL [R1+0x38], R2 ;  /* 0x0000380201007387 */ /* 0x0001e40000100800 */
[----:B------:R-:W4:Y:S01]  /*4ba30*/  LDL.LU R6, [R1+0x10] ;  /* 0x0000100001067983 */ /* 0x000f220000300800 */
[----:B0-----:R-:W2:Y:S01]  /*4ba40*/  LDL.LU R2, [R1+0x14] ;  /* 0x0000140001027983 */ /* 0x001ea20000300800 */
[----:B------:R-:W2:Y:S03]  /*4ba50*/  LDL R17, [R1+0x64] ;  /* 0x0000640001117983 */ /* 0x000ea60000100800 */
[----:B--2---:R0:W-:Y:S04]  /*4ba60*/  STL [R1+0x1364], R17 ;  /* 0x0013641101007387 */ /* 0x0041e80000100800 */
[----:B0-----:R-:W2:Y:S04]  /*4ba70*/  LDL R17, [R1+0x70] ;  /* 0x0000700001117983 */ /* 0x001ea80000100800 */
[----:B--2---:R0:W-:Y:S04]  /*4ba80*/  STL [R1+0x1368], R17 ;  /* 0x0013681101007387 */ /* 0x0041e80000100800 */
[----:B0-----:R-:W2:Y:S04]  /*4ba90*/  LDL R17, [R1+0x74] ;  /* 0x0000740001117983 */ /* 0x001ea80000100800 */
[----:B--2---:R0:W-:Y:S04]  /*4baa0*/  STL [R1+0x136c], R17 ;  /* 0x00136c1101007387 */ /* 0x0041e80000100800 */
[----:B0-----:R-:W2:Y:S04]  /*4bab0*/  LDL.LU R17, [R1+0x4c] ;  /* 0x00004c0001117983 */ /* 0x001ea80000300800 */
[----:B------:R-:W0:Y:S04]  /*4bac0*/  SHFL.BFLY PT, R18, R25, 0x2, 0x1f ;  /* 0x0c401f0019127f89 */ /* 0x000e2800000e0000 */
[----:B------:R-:W1:Y:S04]  /*4bad0*/  SHFL.BFLY PT, R19, R24, 0x2, 0x1f ;  /* 0x0c401f0018137f89 */ /* 0x000e6800000e0000 */
[----:B------:R-:W0:Y:S04]  /*4bae0*/  SHFL.BFLY PT, R20, R23, 0x2, 0x1f ;  /* 0x0c401f0017147f89 */ /* 0x000e2800000e0000 */
[----:B------:R-:W0:Y:S04]  /*4baf0*/  SHFL.BFLY PT, R21, R22, 0x2, 0x1f ;  /* 0x0c401f0016157f89 */ /* 0x000e2800000e0000 */
[----:B------:R-:W0:Y:S04]  /*4bb00*/  SHFL.BFLY PT, R16, R14, 0x2, 0x1f ;  /* 0x0c401f000e107f89 */ /* 0x000e2800000e0000 */
[----:B------:R-:W0:Y:S04]  /*4bb10*/  SHFL.BFLY PT, R12, R13, 0x2, 0x1f ;  /* 0x0c401f000d0c7f89 */ /* 0x000e2800000e0000 */
[----:B------:R-:W0:Y:S04]  /*4bb20*/  SHFL.BFLY PT, R9, R8, 0x2, 0x1f ;  /* 0x0c401f0008097f89 */ /* 0x000e2800000e0000 */
[----:B--2---:R2:W-:Y:S04]  /*4bb30*/  STL [R1+0x1370], R17 ;  /* 0x0013701101007387 */ /* 0x0045e80000100800 */
[----:B--2---:R-:W2:Y:S01]  /*4bb40*/  LDL.LU R17, [R1+0x44] ;  /* 0x0000440001117983 */ /* 0x004ea20000300800 */
[----:B0-----:R-:W-:-:S02]  /*4bb50*/  FMNMX R27, R25, R18, !PT ;  /* 0x00000012191b7209 */ /* 0x001fc40007800000 */
[----:B-1----:R-:W-:Y:S02]  /*4bb60*/  FMNMX R28, R24, R19, !PT ;  /* 0x00000013181c7209 */ /* 0x002fe40007800000 */
[----:B------:R-:W-:Y:S02]  /*4bb70*/  FMNMX R29, R23, R20, !PT ;  /* 0x00000014171d7209 */ /* 0x000fe40007800000 */
[----:B------:R-:W-:Y:S02]  /*4bb80*/  FMNMX R15, R22, R21, !PT ;  /* 0x00000015160f7209 */ /* 0x000fe40007800000 */
[----:B------:R-:W-:Y:S02]  /*4bb90*/  FMNMX R14, R14, R16, !PT ;  /* 0x000000100e0e7209 */ /* 0x000fe40007800000 */
[----:B------:R-:W-:Y:S01]  /*4bba0*/  FMNMX R13, R13, R12, !PT ;  /* 0x0000000c0d0d7209 */ /* 0x000fe20007800000 */
[----:B------:R-:W-:Y:S01]  /*4bbb0*/  FMNMX R12, R8, R9, !PT ;  /* 0x00000009080c7209 */ /* 0x000fe20007800000 */
[----:B------:R-:W-:Y:S01]  /*4bbc0*/  FMNMX R11, R11, R10, !PT ;  /* 0x0000000a0b0b7209 */ /* 0x000fe20007800000 */
[----:B--2---:R0:W-:Y:S04]  /*4bbd0*/  STL [R1+0x1374], R17 ;  /* 0x0013741101007387 */ /* 0x0041e80000100800 */
[----:B0-----:R-:W2:Y:S01]  /*4bbe0*/  LDL.LU R17, [R1+0x3c] ;  /* 0x00003c0001117983 */ /* 0x001ea20000300800 */
[----:B------:R-:W2:Y:S02]  /*4bbf0*/  LDL R18, [R1+0x60] ;  /* 0x0000600001127983 */ /* 0x000ea40000100800 */
[----:B------:R-:W2:Y:S02]  /*4bc00*/  LDL R25, [R1+0x38] ;  /* 0x0000380001197983 */ /* 0x000ea40000100800 */
[----:B------:R-:W2:Y:S01]  /*4bc10*/  LDL R19, [R1+0x5c] ;  /* 0x00005c0001137983 */ /* 0x000ea20000100800 */
[----:B------:R-:W2:Y:S04]  /*4bc20*/  LDL R24, [R1+0x40] ;  /* 0x0000400001187983 */ /* 0x000ea80000100800 */
[----:B------:R-:W2:Y:S04]  /*4bc30*/  LDL R20, [R1+0x58] ;  /* 0x0000580001147983 */ /* 0x000ea80000100800 */
[----:B------:R-:W2:Y:S01]  /*4bc40*/  LDL R23, [R1+0x48] ;  /* 0x0000480001177983 */ /* 0x000ea20000100800 */
[----:B------:R-:W-:Y:S02]  /*4bc50*/  STL [R1+0x34], R26 ;  /* 0x0000341a01007387 */ /* 0x000fe40000100800 */
[----:B------:R-:W2:Y:S02]  /*4bc60*/  LDL R21, [R1+0x54] ;  /* 0x0000540001157983 */ /* 0x000ea40000100800 */
[----:B------:R-:W2:Y:S01]  /*4bc70*/  LDL R22, [R1+0x50] ;  /* 0x0000500001167983 */ /* 0x000ea20000100800 */
[----:B------:R-:W-:Y:S01]  /*4bc80*/  STL [R1+0x24], R27 ;  /* 0x0000241b01007387 */ /* 0x000fe20000100800 */
[----:B------:R-:W2:Y:S02]  /*4bc90*/  LDL R16, [R1+0x68] ;  /* 0x0000680001107983 */ /* 0x000ea40000100800 */
[----:B------:R-:W-:Y:S02]  /*4bca0*/  STL [R1+0x20], R28 ;  /* 0x0000201c01007387 */ /* 0x000fe40000100800 */
[----:B------:R-:W-:Y:S01]  /*4bcb0*/  STL [R1+0x1c], R29 ;  /* 0x00001c1d01007387 */ /* 0x000fe20000100800 */
[----:B------:R-:W2:Y:S01]  /*4bcc0*/  LDL.LU R9, [R1+0x8] ;  /* 0x0000080001097983 */ /* 0x000ea20000300800 */
[----:B------:R-:W2:Y:S02]  /*4bcd0*/  LDL.LU R8, [R1+0xc] ;  /* 0x00000c0001087983 */ /* 0x000ea40000300800 */
[----:B------:R-:W3:Y:S02]  /*4bce0*/  LDL.LU R10, [R1+0x1384] ;  /* 0x00138400010a7983 */ /* 0x000ee40000300800 */
[----:B---3--:R-:W-:-:S02]  /*4bcf0*/  FMNMX R10, R10, R5, !PT ;  /* 0x000000050a0a7209 */ /* 0x008fc40007800000 */
[----:B------:R-:W3:Y:S01]  /*4bd00*/  LDL.LU R5, [R1+0x1380] ;  /* 0x0013800001057983 */ /* 0x000ee20000300800 */
[----:B--2---:R-:W-:Y:S02]  /*4bd10*/  FMNMX R8, R4, R8, !PT ;  /* 0x0000000804087209 */ /* 0x004fe40007800000 */
[----:B----4-:R-:W-:Y:S02]  /*4bd20*/  FMNMX R7, R7, R6, !PT ;  /* 0x0000000607077209 */ /* 0x010fe40007800000 */
[----:B---3--:R-:W-:Y:S02]  /*4bd30*/  FMNMX R9, R5, R9, !PT ;  /* 0x0000000905097209 */ /* 0x008fe40007800000 */
[----:B------:R-:W2:Y:S01]  /*4bd40*/  LDL.LU R5, [R1+0x18] ;  /* 0x0000180001057983 */ /* 0x000ea20000300800 */
[----:B------:R-:W3:Y:S02]  /*4bd50*/  LDL.LU R4, [R1+0x30] ;  /* 0x0000300001047983 */ /* 0x000ee40000300800 */
[----:B------:R-:W4:Y:S02]  /*4bd60*/  LDL.LU R6, [R1+0x137c] ;  /* 0x00137c0001067983 */ /* 0x000f240000300800 */
[----:B----4-:R-:W-:-:S02]  /*4bd70*/  FMNMX R6, R6, R2, !PT ;  /* 0x0000000206067209 */ /* 0x010fc40007800000 */
[----:B------:R-:W2:Y:S01]  /*4bd80*/  LDL.LU R2, [R1+0x1378] ;  /* 0x0013780001027983 */ /* 0x000ea20000300800 */
[----:B---3--:R-:W-:Y:S02]  /*4bd90*/  FMNMX R4, R0, R4, !PT ;  /* 0x0000000400047209 */ /* 0x008fe40007800000 */
[----:B------:R-:W-:Y:S02]  /*4bda0*/  FMNMX R3, R3, R17, !PT ;  /* 0x0000001103037209 */ /* 0x000fe40007800000 */
[----:B--2---:R-:W-:Y:S02]  /*4bdb0*/  FMNMX R5, R2, R5, !PT ;  /* 0x0000000502057209 */ /* 0x004fe40007800000 */
[----:B------:R-:W2:Y:S01]  /*4bdc0*/  LDL.LU R2, [R1+0x2c] ;  /* 0x00002c0001027983 */ /* 0x000ea20000300800 */
[----:B------:R-:W3:Y:S02]  /*4bdd0*/  LDL.LU R0, [R1+0x28] ;  /* 0x0000280001007983 */ /* 0x000ee40000300800 */
[----:B------:R-:W2:Y:S02]  /*4bde0*/  LDL.LU R17, [R1+0x1374] ;  /* 0x0013740001117983 */ /* 0x000ea40000300800 */
[----:B--2---:R-:W-:-:S02]  /*4bdf0*/  FMNMX R2, R2, R17, !PT ;  /* 0x0000001102027209 */ /* 0x004fc40007800000 */
[----:B------:R-:W3:Y:S03]  /*4be00*/  LDL.LU R17, [R1+0x1370] ;  /* 0x0013700001117983 */ /* 0x000ee60000300800 */
[----:B------:R0:W-:Y:S02]  /*4be10*/  STL [R1+0x1360], R2 ;  /* 0x0013600201007387 */ /* 0x0001e40000100800 */
[----:B0-----:R-:W2:Y:S01]  /*4be20*/  LDL R2, [R1+0x6c] ;  /* 0x00006c0001027983 */ /* 0x001ea20000100800 */
[----:B---3--:R-:W-:-:S03]  /*4be30*/  FMNMX R0, R0, R17, !PT ;  /* 0x0000001100007209 */ /* 0x008fc60007800000 */
[----:B------:R-:W3:Y:S04]  /*4be40*/  LDL.LU R17, [R1+0x136c] ;  /* 0x00136c0001117983 */ /* 0x000ee80000300800 */
[----:B---3--:R-:W0:Y:S04]  /*4be50*/  SHFL.BFLY PT, R17, R17, 0x1, 0x1f ;  /* 0x0c201f0011117f89 */ /* 0x008e2800000e0000 */
[----:B0-----:R0:W-:Y:S04]  /*4be60*/  STL [R1+0x8], R17 ;  /* 0x0000081101007387 */ /* 0x0011e80000100800 */
[----:B0-----:R-:W3:Y:S04]  /*4be70*/  LDL.LU R17, [R1+0x1368] ;  /* 0x0013680001117983 */ /* 0x001ee80000300800 */
[----:B--2---:R-:W-:Y:S04]  /*4be80*/  SHFL.BFLY PT, R2, R2, 0x1, 0x1f ;  /* 0x0c201f0002027f89 */ /* 0x004fe800000e0000 */
[----:B---3--:R-:W0:Y:S04]  /*4be90*/  SHFL.BFLY PT, R17, R17, 0x1, 0x1f ;  /* 0x0c201f0011117f89 */ /* 0x008e2800000e0000 */
[----:B0-----:R0:W-:Y:S04]  /*4bea0*/  STL [R1+0x4], R17 ;  /* 0x0000041101007387 */ /* 0x0011e80000100800 */
[----:B0-----:R-:W2:Y:S01]  /*4beb0*/  LDL.LU R17, [R1+0x1364] ;  /* 0x0013640001117983 */ /* 0x001ea20000300800 */
[----:B------:R-:W-:Y:S02]  /*4bec0*/  STL [R1], R2 ;  /* 0x0000000201007387 */ /* 0x000fe40000100800 */
[----:B------:R-:W0:Y:S02]  /*4bed0*/  SHFL.BFLY PT, R2, R15, 0x1, 0x1f ;  /* 0x0c201f000f027f89 */ /* 0x000e2400000e0000 */
[----:B0-----:R-:W-:Y:S02]  /*4bee0*/  STL [R1+0xc], R2 ;  /* 0x00000c0201007387 */ /* 0x001fe40000100800 */
        /* <DEDUP_REMOVED lines=23> */
[----:B0-----:R0:W-:Y:S04]  /*4c060*/  STL [R1+0x80], R2 ;  /* 0x0000800201007387 */ /* 0x0011e80000100800 */
[----:B0-----:R0:W5:Y:S04]  /*4c070*/  LDL.LU R2, [R1+0x1360] ;  /* 0x0013600001027983 */ /* 0x0011680000300800 */
[----:B------:R-:W1:Y:S04]  /*4c080*/  SHFL.BFLY PT, R16, R16, 0x1, 0x1f ;  /* 0x0c201f0010107f89 */ /* 0x000e6800000e0000 */
[----:B--2---:R-:W2:Y:S04]  /*4c090*/  SHFL.BFLY PT, R17, R17, 0x1, 0x1f ;  /* 0x0c201f0011117f89 */ /* 0x004ea800000e0000 */
[----:B------:R-:W3:Y:S04]  /*4c0a0*/  SHFL.BFLY PT, R18, R18, 0x1, 0x1f ;  /* 0x0c201f0012127f89 */ /* 0x000ee800000e0000 */
[----:B------:R-:W4:Y:S04]  /*4c0b0*/  SHFL.BFLY PT, R19, R19, 0x1, 0x1f ;  /* 0x0c201f0013137f89 */ /* 0x000f2800000e0000 */
[----:B------:R-:W0:Y:S04]  /*4c0c0*/  SHFL.BFLY PT, R20, R20, 0x1, 0x1f ;  /* 0x0c201f0014147f89 */ /* 0x000e2800000e0000 */
        /* <DEDUP_REMOVED lines=8> */
[----:B------:R-:W0:Y:S01]  /*4c150*/  SHFL.BFLY PT, R29, R29, 0x1, 0x1f ;  /* 0x0c201f001d1d7f89 */ /* 0x000e2200000e0000 */
[----:B------:R-:W-:Y:S01]  /*4c160*/  BSSY B0, `(.L_x_1) ;  /* 0x0000011000007945 */ /* 0x000fe20003800000 */
[----:B------:R-:W-:Y:S05]  /*4c170*/  @P6 BRA `(.L_x_2) ;  /* 0x000000f000006947 */ /* 0x000fea0003800000 */
[----:B------:R4:W-:Y:S04]  /*4c180*/  STL [R1+0x1364], R4 ;  /* 0x0013640401007387 */ /* 0x0009e80000100800 */
[----:B------:R3:W-:Y:S04]  /*4c190*/  STL [R1+0x1360], R3 ;  /* 0x0013600301007387 */ /* 0x0007e80000100800 */
[----:B----4-:R-:W4:Y:S04]  /*4c1a0*/  S2R R4, SR_TID.X ;  /* 0x0000000000047919 */ /* 0x010f280000002100 */
[----:B---3--:R-:W3:Y:S01]  /*4c1b0*/  S2R R3, SR_TID.X ;  /* 0x0000000000037919 */ /* 0x008ee20000002100 */
[----:B----4-:R-:W-:-:S02]  /*4c1c0*/  LOP3.LUT R4, R4, 0x1c, RZ, 0xc0, !PT ;  /* 0x0000001c04047812 */ /* 0x010fc400078ec0ff */
[----:B---3--:R-:W-:-:S03]  /*4c1d0*/  LOP3.LUT R3, R3, 0x1ff, RZ, 0xc0, !PT ;  /* 0x000001ff03037812 */ /* 0x008fc600078ec0ff */
[----:B------:R-:W-:Y:S01]  /*4c1e0*/  IMAD.SHL.U32 R4, R4, 0x10, RZ ;  /* 0x0000001004047824 */ /* 0x000fe200078e00ff */
[----:B------:R-:W-:-:S04]  /*4c1f0*/  SHF.R.U32.HI R3, RZ, 0x3, R3 ;  /* 0x00000003ff037819 */ /* 0x000fc80000011603 */
[----:B------:R-:W-:-:S04]  /*4c200*/  LOP3.LUT R3, R3, 0x3c, RZ, 0xc0, !PT ;  /* 0x0000003c03037812 */ /* 0x000fc800078ec0ff */
[----:B------:R-:W-:Y:S02]  /*4c210*/  IADD3 R3, R4, R3, RZ ;  /* 0x0000000304037210 */ /* 0x000fe40007ffe0ff */
[----:B------:R3:W5:Y:S04]  /*4c220*/  LDL.LU R4, [R1+0x1364] ;  /* 0x0013640001047983 */ /* 0x0007680000300800 */
[----:B-----5:R4:W-:Y:S04]  /*4c230*/  STS [R3+0x40000], R2 ;  /* 0x0400000203007388 */ /* 0x0209e80000000800 */
[----:B----4-:R3:W5:Y:S04]  /*4c240*/  LDL.LU R3, [R1+0x1360] ;  /* 0x0013600001037983 */ /* 0x0107680000300800 */
[----:B------:R-:W4:Y:S04]  /*4c250*/  LDL R2, [R1+0xa78] ;  /* 0x000a780001027983 */ /* 0x000f280000100800 */
[----:B----4-:R3:W-:Y:S02]  /*4c260*/  STS [R2+0x40000], R0 ;  /* 0x0400000002007388 */ /* 0x0107e40000000800 */
.L_x_2:
[----:B------:R-:W-:Y:S05]  /*4c270*/  BSYNC B0 ;  /* 0x0000000000007941 */ /* 0x000fea0003800000 */
.L_x_1:
[----:B-1----:R1:W-:Y:S04]  /*4c280*/  STL [R1+0x13c8], R16 ;  /* 0x0013c81001007387 */ /* 0x0023e80000100800 */
[----:B-1--4-:R-:W4:Y:S04]  /*4c290*/  LDL.LU R16, [R1+0x8] ;  /* 0x0000080001107983 */ /* 0x012f280000300800 */
[----:B--2---:R1:W-:Y:S04]  /*4c2a0*/  STL [R1+0x13c4], R17 ;  /* 0x0013c41101007387 */ /* 0x0043e80000100800 */
[----:B-1----:R-:W4:Y:S04]  /*4c2b0*/  LDL.LU R17, [R1+0x74] ;  /* 0x0000740001117983 */ /* 0x002f280000300800 */
[----:B---3--:R1:W-:Y:S04]  /*4c2c0*/  STL [R1+0x13c0], R18 ;  /* 0x0013c01201007387 */ /* 0x0083e80000100800 */
[----:B-1----:R-:W2:Y:S04]  /*4c2d0*/  LDL.LU R18, [R1+0x4] ;  /* 0x0000040001127983 */ /* 0x002ea80000300800 */
[----:B------:R1:W-:Y:S04]  /*4c2e0*/  STL [R1+0x13bc], R19 ;  /* 0x0013bc1301007387 */ /* 0x0003e80000100800 */
[----:B-1----:R-:W2:Y:S04]  /*4c2f0*/  LDL.LU R19, [R1+0x70] ;  /* 0x0000700001137983 */ /* 0x002ea80000300800 */
[----:B0-----:R0:W-:Y:S04]  /*4c300*/  STL [R1+0x13b8], R20 ;  /* 0x0013b81401007387 */ /* 0x0011e80000100800 */
[----:B0-----:R-:W3:Y:S04]  /*4c310*/  LDL.LU R20, [R1] ;  /* 0x0000000001147983 */ /* 0x001ee80000300800 */
[----:B------:R-:W3:Y:S04]  /*4c320*/  LDL.LU R0, [R1+0x6c] ;  /* 0x00006c0001007983 */ /* 0x000ee80000300800 */
[----:B-----5:R-:W3:Y:S04]  /*4c330*/  LDL.LU R2, [R1+0x68] ;  /* 0x0000680001027983 */ /* 0x020ee80000300800 */
[----:B------:R0:W-:Y:S04]  /*4c340*/  STL [R1+0x13b4], R21 ;  /* 0x0013b41501007387 */ /* 0x0001e80000100800 */
[----:B0-----:R-:W3:Y:S04]  /*4c350*/  LDL.LU R21, [R1+0x64] ;  /* 0x0000640001157983 */ /* 0x001ee80000300800 */
        /* <DEDUP_REMOVED lines=34> */
[----:B------:R0:W-:Y:S01]  /*4c580*/  STL [R1+0x136c], R6 ;  /* 0x00136c0601007387 */ /* 0x0001e20000100800 */
[----:B----4-:R-:W-:-:S03]  /*4c590*/  FMNMX R17, R17, R16, !PT ;  /* 0x0000001011117209 */ /* 0x010fc60007800000 */
[----:B0-----:R-:W4:Y:S04]  /*4c5a0*/  LDL.LU R6, [R1+0x44] ;  /* 0x0000440001067983 */ /* 0x001f280000300800 */
[----:B------:R0:W-:Y:S04]  /*4c5b0*/  STL [R1+0x1368], R5 ;  /* 0x0013680501007387 */ /* 0x0001e80000100800 */
[----:B0-----:R-:W4:Y:S04]  /*4c5c0*/  LDL.LU R5, [R1+0x4c] ;  /* 0x00004c0001057983 */ /* 0x001f280000300800 */
[----:B------:R0:W-:Y:S01]  /*4c5d0*/  STL [R1+0x1364], R4 ;  /* 0x0013640401007387 */ /* 0x0001e20000100800 */
[----:B--2---:R-:W-:-:S03]  /*4c5e0*/  FMNMX R19, R19, R18, !PT ;  /* 0x0000001213137209 */ /* 0x004fc60007800000 */
[----:B0-----:R-:W2:Y:S04]  /*4c5f0*/  LDL.LU R4, [R1+0x78] ;  /* 0x0000780001047983 */ /* 0x001ea80000300800 */
[----:B------:R0:W-:Y:S04]  /*4c600*/  STL [R1+0x1360], R3 ;  /* 0x0013600301007387 */ /* 0x0001e80000100800 */
[----:B0-----:R-:W2:Y:S04]  /*4c610*/  LDL.LU R3, [R1+0x7c] ;  /* 0x00007c0001037983 */ /* 0x001ea80000300800 */
[----:B------:R-:W2:Y:S04]  /*4c620*/  LDL.LU R16, [R1+0x13c8] ;  /* 0x0013c80001107983 */ /* 0x000ea80000300800 */
[----:B------:R0:W-:Y:S04]  /*4c630*/  STL [R1+0x8], R17 ;  /* 0x0000081101007387 */ /* 0x0001e80000100800 */
[----:B0-----:R-:W4:Y:S04]  /*4c640*/  LDL.LU R17, [R1+0x13c4] ;  /* 0x0013c40001117983 */ /* 0x001f280000300800 */
[----:B------:R-:W4:Y:S01]  /*4c650*/  LDL.LU R18, [R1+0x13c0] ;  /* 0x0013c00001127983 */ /* 0x000f220000300800 */
[----:B---3--:R-:W-:-:S03]  /*4c660*/  FMNMX R0, R0, R20, !PT ;  /* 0x0000001400007209 */ /* 0x008fc60007800000 */
[----:B------:R0:W-:Y:S04]  /*4c670*/  STL [R1+0x4], R19 ;  /* 0x0000041301007387 */ /* 0x0001e80000100800 */
[----:B0-----:R-:W3:Y:S04]  /*4c680*/  LDL.LU R19, [R1+0x13bc] ;  /* 0x0013bc0001137983 */ /* 0x001ee80000300800 */
[----:B------:R-:W3:Y:S01]  /*4c690*/  LDL.LU R20, [R1+0x13b8] ;  /* 0x0013b80001147983 */ /* 0x000ee20000300800 */
[----:B--2---:R-:W-:-:S03]  /*4c6a0*/  FMNMX R2, R2, R16, !PT ;  /* 0x0000001002027209 */ /* 0x004fc60007800000 */
[----:B------:R-:W2:Y:S01]  /*4c6b0*/  LDL.LU R16, [R1+0x58] ;  /* 0x0000580001107983 */ /* 0x000ea20000300800 */
[----:B----4-:R-:W-:-:S03]  /*4c6c0*/  FMNMX R17, R21, R17, !PT ;  /* 0x0000001115117209 */ /* 0x010fc60007800000 */
[----:B------:R-:W4:Y:S01]  /*4c6d0*/  LDL.LU R21, [R1+0x13b4] ;  /* 0x0013b40001157983 */ /* 0x000f220000300800 */
[----:B------:R-:W-:-:S03]  /*4c6e0*/  FMNMX R18, R22, R18, !PT ;  /* 0x0000001216127209 */ /* 0x000fc60007800000 */
[----:B------:R-:W4:Y:S01]  /*4c6f0*/  LDL.LU R22, [R1+0x13b0] ;  /* 0x0013b00001167983 */ /* 0x000f220000300800 */
[----:B---3--:R-:W-:-:S03]  /*4c700*/  FMNMX R19, R23, R19, !PT ;  /* 0x0000001317137209 */ /* 0x008fc60007800000 */
[----:B------:R-:W3:Y:S01]  /*4c710*/  LDL.LU R23, [R1+0x13ac] ;  /* 0x0013ac0001177983 */ /* 0x000ee20000300800 */
[----:B--2---:R-:W-:-:S03]  /*4c720*/  FMNMX R16, R16, R20, !PT ;  /* 0x0000001410107209 */ /* 0x004fc60007800000 */
[----:B------:R-:W2:Y:S01]  /*4c730*/  LDL.LU R20, [R1+0x40] ;  /* 0x0000400001147983 */ /* 0x000ea20000300800 */
[----:B----4-:R-:W-:-:S03]  /*4c740*/  FMNMX R21, R24, R21, !PT ;  /* 0x0000001518157209 */ /* 0x010fc60007800000 */
[----:B------:R-:W2:Y:S01]  /*4c750*/  LDL.LU R24, [R1+0x13a8] ;  /* 0x0013a80001187983 */ /* 0x000ea20000300800 */
[----:B------:R-:W-:-:S03]  /*4c760*/  FMNMX R22, R25, R22, !PT ;  /* 0x0000001619167209 */ /* 0x000fc60007800000 */
[----:B------:R-:W4:Y:S01]  /*4c770*/  LDL.LU R25, [R1+0x13a4] ;  /* 0x0013a40001197983 */ /* 0x000f220000300800 */
[----:B---3--:R-:W-:-:S03]  /*4c780*/  FMNMX R23, R26, R23, !PT ;  /* 0x000000171a177209 */ /* 0x008fc60007800000 */
[----:B------:R-:W3:Y:S01]  /*4c790*/  LDL.LU R26, [R1+0x13a0] ;  /* 0x0013a000011a7983 */ /* 0x000ee20000300800 */
[----:B--2---:R-:W-:-:S03]  /*4c7a0*/  FMNMX R20, R20, R24, !PT ;  /* 0x0000001814147209 */ /* 0x004fc60007800000 */
[----:B------:R-:W2:Y:S01]  /*4c7b0*/  LDL.LU R24, [R1+0x20] ;  /* 0x0000200001187983 */ /* 0x000ea20000300800 */
[----:B----4-:R-:W-:-:S03]  /*4c7c0*/  FMNMX R25, R27, R25, !PT ;  /* 0x000000191b197209 */ /* 0x010fc60007800000 */
[----:B------:R-:W4:Y:S01]  /*4c7d0*/  LDL.LU R27, [R1+0x139c] ;  /* 0x00139c00011b7983 */ /* 0x000f220000300800 */
[----:B---3--:R-:W-:-:S03]  /*4c7e0*/  FMNMX R26, R28, R26, !PT ;  /* 0x0000001a1c1a7209 */ /* 0x008fc60007800000 */
[----:B------:R-:W2:Y:S01]  /*4c7f0*/  LDL.LU R28, [R1+0x1398] ;  /* 0x00139800011c7983 */ /* 0x000ea20000300800 */
[----:B----4-:R-:W-:-:S03]  /*4c800*/  FMNMX R27, R29, R27, !PT ;  /* 0x0000001b1d1b7209 */ /* 0x010fc60007800000 */
[----:B------:R-:W3:Y:S01]  /*4c810*/  LDL.LU R29, [R1+0x1394] ;  /* 0x00139400011d7983 */ /* 0x000ee20000300800 */
[----:B--2---:R-:W-:-:S03]  /*4c820*/  FMNMX R24, R24, R28, !PT ;  /* 0x0000001c18187209 */ /* 0x004fc60007800000 */
[----:B------:R-:W2:Y:S01]  /*4c830*/  LDL.LU R28, [R1+0x80] ;  /* 0x00008000011c7983 */ /* 0x000ea20000300800 */
[----:B---3--:R-:W-:-:S03]  /*4c840*/  FMNMX R29, R15, R29, !PT ;  /* 0x0000001d0f1d7209 */ /* 0x008fc60007800000 */
[----:B------:R-:W3:Y:S02]  /*4c850*/  LDL.LU R15, [R1+0x1390] ;  /* 0x00139000010f7983 */ /* 0x000ee40000300800 */
[----:B---3--:R-:W-:Y:S02]  /*4c860*/  FMNMX R15, R15, R14, !PT ;  /* 0x0000000e0f0f7209 */ /* 0x008fe40007800000 */
[----:B------:R-:W3:Y:S02]  /*4c870*/  LDL.LU R14, [R1+0x138c] ;  /* 0x00138c00010e7983 */ /* 0x000ee40000300800 */
[----:B---3--:R-:W-:Y:S02]  /*4c880*/  FMNMX R14, R14, R13, !PT ;  /* 0x0000000d0e0e7209 */ /* 0x008fe40007800000 */
[----:B------:R-:W3:Y:S02]  /*4c890*/  LDL.LU R13, [R1+0x1388] ;  /* 0x00138800010d7983 */ /* 0x000ee40000300800 */
[----:B---3--:R-:W-:-:S02]  /*4c8a0*/  FMNMX R13, R13, R12, !PT ;  /* 0x0000000c0d0d7209 */ /* 0x008fc40007800000 */
        /* <DEDUP_REMOVED lines=16> */
[----:B------:R-:W3:Y:S01]  /*4c9b0*/  LDL.LU R4, [R1+0x1364] ;  /* 0x0013640001047983 */ /* 0x000ee20000300800 */
[----:B------:R-:W-:Y:S01]  /*4c9c0*/  BSSY B0, `(.L_x_3) ;  /* 0x0000123000007945 */ /* 0x000fe20003800000 */
[----:B------:R-:W-:Y:S01]  /*4c9d0*/  BSSY B1, `(.L_x_4) ;  /* 0x0000118000017945 */ /* 0x000fe20003800000 */
[----:B---3--:R-:W-:-:S02]  /*4c9e0*/  FMNMX R4, R4, R3, !PT ;  /* 0x0000000304047209 */ /* 0x008fc40007800000 */
[----:B------:R-:W2:Y:S02]  /*4c9f0*/  LDL.LU R3, [R1+0x1360] ;  /* 0x0013600001037983 */ /* 0x000ea40000300800 */
[----:B--2---:R-:W-:Y:S01]  /*4ca00*/  FMNMX R3, R3, R28, !PT ;  /* 0x0000001c03037209 */ /* 0x004fe20007800000 */
[----:B------:R-:W-:Y:S05]  /*4ca10*/  @P6 BRA `(.L_x_5) ;  /* 0x000000b000006947 */ /* 0x000fea0003800000 */
[----:B------:R0:W-:Y:S04]  /*4ca20*/  STL [R1+0x1360], R0 ;  /* 0x0013600001007387 */ /* 0x0001e80000100800 */
[----:B0-----:R-:W2:Y:S04]  /*4ca30*/  LDL R0, [R1+0xa74] ;  /* 0x000a740001007983 */ /* 0x001ea80000100800 */
[----:B------:R-:W2:Y:S04]  /*4ca40*/  LDL.LU R28, [R1+0x8] ;  /* 0x00000800011c7983 */ /* 0x000ea80000300800 */
[----:B--2---:R0:W-:Y:S04]  /*4ca50*/  STS [R0+0x40000], R28 ;  /* 0x0400001c00007388 */ /* 0x0041e80000000800 */
[----:B0-----:R0:W5:Y:S01]  /*4ca60*/  LDL.LU R0, [R1+0x1360] ;  /* 0x0013600001007983 */ /* 0x0011620000300800 */
[----:B------:R-:W-:Y:S05]  /*4ca70*/  @P6 BRA `(.L_x_6) ;  /* 0x0000008000006947 */ /* 0x000fea0003800000 */
[----:B-----5:R1:W-:Y:S04]  /*4ca80*/  STL [R1+0x1360], R0 ;  /* 0x0013600001007387 */ /* 0x0203e80000100800 */
[----:B-1----:R-:W2:Y:S04]  /*4ca90*/  LDL R0, [R1+0xa70] ;  /* 0x000a700001007983 */ /* 0x002ea80000100800 */
[----:B------:R-:W2:Y:S04]  /*4caa0*/  LDL.LU R28, [R1+0x4] ;  /* 0x00000400011c7983 */ /* 0x000ea80000300800 */
[----:B--2---:R1:W-:Y:S04]  /*4cab0*/  STS [R0+0x40000], R28 ;  /* 0x0400001c00007388 */ /* 0x0043e80000000800 */
[----:B-1----:R1:W5:Y:S02]  /*4cac0*/  LDL.LU R0, [R1+0x1360] ;  /* 0x0013600001007983 */ /* 0x0023640000300800 */
.L_x_5:
[----:B------:R-:W-:Y:S05]  /*4cad0*/  @P6 BRA `(.L_x_7) ;  /* 0x000000c000006947 */ /* 0x000fea0003800000 */
[----:B------:R-:W2:Y:S04]  /*4cae0*/  LDL R28, [R1+0xa6c] ;  /* 0x000a6c00011c7983 */ /* 0x000ea80000100800 */
[----:B--2--5:R2:W-:Y:S02]  /*4caf0*/  STS [R28+0x40000], R0 ;  /* 0x040000001c007388 */ /* 0x0245e40000000800 */
.L_x_6:
[----:B------:R-:W-:Y:S05]  /*4cb00*/  @P6 BRA `(.L_x_8) ;  /* 0x0000013000006947 */ /* 0x000fea0003800000 */
[----:B--2---:R-:W2:Y:S02]  /*4cb10*/  S2R R28, SR_TID.X ;  /* 0x00000000001c7919 */ /* 0x004ea40000002100 */
[----:B--2--5:R-:W-:-:S02]  /*4cb20*/  LOP3.LUT R0, R28, 0x1ff, RZ, 0xc0, !PT ;  /* 0x000001ff1c007812 */ /* 0x024fc400078ec0ff */
[----:B------:R-:W-:Y:S02]  /*4cb30*/  LOP3.LUT R28, R28, 0x1c, RZ, 0xc0, !PT ;  /* 0x0000001c1c1c7812 */ /* 0x000fe400078ec0ff */
[----:B------:R-:W-:Y:S02]  /*4cb40*/  SHF.R.U32.HI R0, RZ, 0x3, R0 ;  /* 0x00000003ff007819 */ /* 0x000fe40000011600 */
[----:B------:R-:W-:Y:S02]  /*4cb50*/  LEA.HI R28, R28, 0x28, RZ, 0x1e ;  /* 0x000000281c1c7811 */ /* 0x000fe400078ff0ff */
[----:B------:R-:W-:-:S03]  /*4cb60*/  LOP3.LUT R0, R0, 0x3c, RZ, 0xc0, !PT ;  /* 0x0000003c00007812 */ /* 0x000fc600078ec0ff */
[----:B------:R-:W-:-:S05]  /*4cb70*/  IMAD.SHL.U32 R28, R28, 0x40, RZ ;  /* 0x000000401c1c7824 */ /* 0x000fca00078e00ff */
[----:B------:R-:W-:-:S05]  /*4cb80*/  IADD3 R0, R0, R28, RZ ;  /* 0x0000001c00007210 */ /* 0x000fca0007ffe0ff */
[----:B------:R2:W-:Y:S02]  /*4cb90*/  STS [R0+0x40000], R2 ;  /* 0x0400000200007388 */ /* 0x0005e40000000800 */
.L_x_7:
[----:B------:R-:W-:Y:S05]  /*4cba0*/  @P6 BRA `(.L_x_9) ;  /* 0x0000013000006947 */ /* 0x000fea0003800000 */
[----:B--2---:R-:W2:Y:S02]  /*4cbb0*/  S2R R2, SR_TID.X ;  /* 0x0000000000027919 */ /* 0x004ea40000002100 */
[C---:B--2--5:R-:W-:Y:S02]  /*4cbc0*/  LOP3.LUT R0, R2.reuse, 0x1ff, RZ, 0xc0, !PT ;  /* 0x000001ff02007812 */ /* 0x064fe400078ec0ff */
[----:B------:R-:W-:Y:S02]  /*4cbd0*/  LOP3.LUT R2, R2, 0x1c, RZ, 0xc0, !PT ;  /* 0x0000001c02027812 */ /* 0x000fe400078ec0ff */
[----:B------:R-:W-:Y:S02]  /*4cbe0*/  SHF.R.U32.HI R0, RZ, 0x3, R0 ;  /* 0x00000003ff007819 */ /* 0x000fe40000011600 */
[----:B------:R-:W-:Y:S02]  /*4cbf0*/  LEA.HI R2, R2, 0x30, RZ, 0x1e ;  /* 0x0000003002027811 */ /* 0x000fe400078ff0ff */
[----:B------:R-:W-:-:S03]  /*4cc00*/  LOP3.LUT R0, R0, 0x3c, RZ, 0xc0, !PT ;  /* 0x0000003c00007812 */ /* 0x000fc600078ec0ff */
[----:B------:R-:W-:-:S05]  /*4cc10*/  IMAD.SHL.U32 R2, R2, 0x40, RZ ;  /* 0x0000004002027824 */ /* 0x000fca00078e00ff */
[----:B------:R-:W-:-:S05]  /*4cc20*/  IADD3 R0, R0, R2, RZ ;  /* 0x0000000200007210 */ /* 0x000fca0007ffe0ff */
[----:B------:R2:W-:Y:S02]  /*4cc30*/  STS [R0+0x40000], R17 ;  /* 0x0400001100007388 */ /* 0x0005e40000000800 */
.L_x_8:
[----:B------:R-:W-:Y:S05]  /*4cc40*/  @P6 BRA `(.L_x_10) ;  /* 0x0000013000006947 */ /* 0x000fea0003800000 */
[----:B------:R-:W3:Y:S02]  /*4cc50*/  S2R R2, SR_TID.X ;  /* 0x0000000000027919 */ /* 0x000ee40000002100 */
[C---:B--23-5:R-:W-:Y:S02]  /*4cc60*/  LOP3.LUT R0, R2.reuse, 0x1ff, RZ, 0xc0, !PT ;  /* 0x000001ff02007812 */ /* 0x06cfe400078ec0ff */
[----:B------:R-:W-:Y:S02]  /*4cc70*/  LOP3.LUT R2, R2, 0x1c, RZ, 0xc0, !PT ;  /* 0x0000001c02027812 */ /* 0x000fe400078ec0ff */
[----:B------:R-:W-:Y:S02]  /*4cc80*/  SHF.R.U32.HI R0, RZ, 0x3, R0 ;  /* 0x00000003ff007819 */ /* 0x000fe40000011600 */
[----:B------:R-:W-:Y:S02]  /*4cc90*/  LEA.HI R2, R2, 0x38, RZ, 0x1e ;  /* 0x0000003802027811 */ /* 0x000fe400078ff0ff */
[----:B------:R-:W-:-:S03]  /*4cca0*/  LOP3.LUT R0, R0, 0x3c, RZ, 0xc0, !PT ;  /* 0x0000003c00007812 */ /* 0x000fc600078ec0ff */
[----:B------:R-:W-:-:S05]  /*4ccb0*/  IMAD.SHL.U32 R2, R2, 0x40, RZ ;  /* 0x0000004002027824 */ /* 0x000fca00078e00ff */
[----:B------:R-:W-:-:S05]  /*4ccc0*/  IADD3 R0, R0, R2, RZ ;  /* 0x0000000200007210 */ /* 0x000fca0007ffe0ff */
[----:B------:R2:W-:Y:S02]  /*4ccd0*/  STS [R0+0x40000], R18 ;  /* 0x0400001200007388 */ /* 0x0005e40000000800 */
.L_x_9:
        /* <DEDUP_REMOVED lines=10> */
.L_x_10:
        /* <DEDUP_REMOVED lines=10> */
.L_x_11:
        /* <DEDUP_REMOVED lines=10> */
.L_x_12:
        /* <DEDUP_REMOVED lines=10> */
.L_x_13:
        /* <DEDUP_REMOVED lines=10> */
.L_x_14:
        /* <DEDUP_REMOVED lines=10> */
.L_x_15:
        /* <DEDUP_REMOVED lines=10> */
.L_x_16:
        /* <DEDUP_REMOVED lines=10> */
.L_x_17:
        /* <DEDUP_REMOVED lines=10> */
.L_x_18:
        /* <DEDUP_REMOVED lines=10> */
.L_x_19:
        /* <DEDUP_REMOVED lines=10> */
.L_x_20:
        /* <DEDUP_REMOVED lines=10> */
.L_x_21:
        /* <DEDUP_REMOVED lines=10> */
.L_x_22:
        /* <DEDUP_REMOVED lines=10> */
.L_x_23:
        /* <DEDUP_REMOVED lines=10> */
.L_x_24:
        /* <DEDUP_REMOVED lines=10> */
.L_x_25:
        /* <DEDUP_REMOVED lines=10> */
.L_x_26:
        /* <DEDUP_REMOVED lines=10> */
.L_x_27:
        /* <DEDUP_REMOVED lines=10> */
.L_x_28:
        /* <DEDUP_REMOVED lines=10> */
.L_x_29:
        /* <DEDUP_REMOVED lines=10> */
.L_x_30:
        /* <DEDUP_REMOVED lines=10> */
.L_x_31:
[----:B------:R-:W-:Y:S01]  /*4daa0*/  @P6 BREAK B1 ;  /* 0x0000000000016942 */ /* 0x000fe20003800000 */
        /* <DEDUP_REMOVED lines=10> */
.L_x_32:
[----:B------:R-:W-:Y:S05]  /*4db50*/  BSYNC B1 ;  /* 0x0000000000017941 */ /* 0x000fea0003800000 */
.L_x_4:
        /* <DEDUP_REMOVED lines=8> */
[----:B------:R2:W-:Y:S02]  /*4dbe0*/  @!P6 STS [R0+0x40000], R3 ;  /* 0x040000030000e388 */ /* 0x0005e40000000800 */
.L_x_33:
[----:B------:R-:W-:Y:S05]  /*4dbf0*/  BSYNC B0 ;  /* 0x0000000000007941 */ /* 0x000fea0003800000 */
.L_x_3:
[----:B------:R-:W-:Y:S01]  /*4dc00*/  WARPSYNC 0xffffffff ;  /* 0xffffffff00007948 */ /* 0x000fe20003800000 */
[----:B--2--5:R-:W2:Y:S04]  /*4dc10*/  S2R R0, SR_TID.X ;  /* 0x0000000000007919 */ /* 0x024ea80000002100 */
[----:B------:R-:W-:Y:S06]  /*4dc20*/  BAR.SYNC.DEFER_BLOCKING 0x0 ;  /* 0x0000000000007b1d */ /* 0x000fec0000010000 */
[----:B------:R-:W3:Y:S04]  /*4dc30*/  LDL R26, [R1+0x1d0] ;  /* 0x0001d000011a7983 */ /* 0x000ee80000100800 */
[----:B------:R-:W4:Y:S04]  /*4dc40*/  LDL.LU R25, [R1+0xdc] ;  /* 0x0000dc0001197983 */ /* 0x000f280000300800 */
[----:B------:R-:W3:Y:S04]  /*4dc50*/  LDL R23, [R1+0x1d4] ;  /* 0x0001d40001177983 */ /* 0x000ee80000100800 */
[----:B------:R-:W3:Y:S01]  /*4dc60*/  LDL.LU R15, [R1+0xb4] ;  /* 0x0000b400010f7983 */ /* 0x000ee20000300800 */
[----:B--2---:R-:W-:-:S03]  /*4dc70*/  LOP3.LUT R3, R0, 0x1ff, RZ, 0xc0, !PT ;  /* 0x000001ff00037812 */ /* 0x004fc600078ec0ff */
[----:B------:R-:W2:Y:S04]  /*4dc80*/  LDL.LU R16, [R1+0xe4] ;  /* 0x0000e40001107983 */ /* 0x000ea80000300800 */
[----:B------:R-:W0:Y:S04]  /*4dc90*/  LDS R0, [R3.X4+0x40000] ;  /* 0x0400000003007984 */ /* 0x000e280000004800 */
[----:B------:R-:W2:Y:S04]  /*4dca0*/  LDL.LU R20, [R1+0xb0] ;  /* 0x0000b00001147983 */ /* 0x000ea80000300800 */
[----:B------:R-:W2:Y:S04]  /*4dcb0*/  LDL R22, [R1+0x1d8] ;  /* 0x0001d80001167983 */ /* 0x000ea80000100800 */
[----:B------:R-:W1:Y:S04]  /*4dcc0*/  S2R R21, SR_TID.X ;  /* 0x0000000000157919 */ /* 0x000e680000002100 */
[----:B------:R-:W0:Y:S04]  /*4dcd0*/  S2R R17, SR_TID.X ;  /* 0x0000000000117919 */ /* 0x000e280000002100 */
[----:B------:R-:W1:Y:S04]  /*4dce0*/  S2R R18, SR_TID.X ;  /* 0x0000000000127919 */ /* 0x000e680000002100 */
[----:B------:R-:W2:Y:S04]  /*4dcf0*/  LDL.LU R19, [R1+0xec] ;  /* 0x0000ec0001137983 */ /* 0x000ea80000300800 */
[----:B0-----:R-:W0:Y:S02]  /*4dd00*/  SHFL.BFLY PT, R2, R0, 0x8, 0x1f ;  /* 0x0d001f0000027f89 */ /* 0x001e2400000e0000 */
[----:B0-----:R-:W-:-:S05]  /*4dd10*/  FMNMX R2, R0, R2, !PT ;  /* 0x0000000200027209 */ /* 0x001fca0007800000 */
[----:B------:R-:W0:Y:S02]  /*4dd20*/  SHFL.BFLY PT, R0, R2, 0x4, 0x1f ;  /* 0x0c801f0002007f89 */ /* 0x000e2400000e0000 */
[----:B0-----:R-:W-:-:S05]  /*4dd30*/  FMNMX R0, R2, R0, !PT ;  /* 0x0000000002007209 */ /* 0x001fca0007800000 */
[----:B------:R-:W0:Y:S02]  /*4dd40*/  SHFL.BFLY PT, R2, R0, 0x2, 0x1f ;  /* 0x0c401f0000027f89 */ /* 0x000e2400000e0000 */
[----:B0-----:R-:W-:-:S05]  /*4dd50*/  FMNMX R2, R0, R2, !PT ;  /* 0x0000000200027209 */ /* 0x001fca0007800000 */
[----:B------:R-:W0:Y:S02]  /*4dd60*/  SHFL.BFLY PT, R0, R2, 0x1, 0x1f ;  /* 0x0c201f0002007f89 */ /* 0x000e2400000e0000 */
[----:B0-----:R-:W-:-:S05]  /*4dd70*/  FMNMX R0, R2, R0, !PT ;  /* 0x0000000002007209 */ /* 0x001fca0007800000 */
[----:B------:R-:W-:Y:S04]  /*4dd80*/  @!P5 STS [R3.X4+0x40000], R0 ;  /* 0x040000000300d388 */ /* 0x000fe80000004800 */
[----:B-1----:R-:W0:Y:S04]  /*4dd90*/  LDS R13, [R21.X4+0x40800] ;  /* 0x04080000150d7984 */ /* 0x002e280000004800 */
[----:B------:R-:W1:Y:S04]  /*4dda0*/  LDS R11, [R21.X4+0x41000] ;  /* 0x04100000150b7984 */ /* 0x000e680000004800 */
[----:B------:R-:W1:Y:S04]  /*4ddb0*/  LDS R10, [R21.X4+0x41800] ;  /* 0x04180000150a7984 */ /* 0x000e680000004800 */
[----:B------:R-:W1:Y:S04]  /*4ddc0*/  LDS R9, [R21.X4+0x42000] ;  /* 0x0420000015097984 */ /* 0x000e680000004800 */
[----:B------:R-:W1:Y:S04]  /*4ddd0*/  LDS R8, [R21.X4+0x42800] ;  /* 0x0428000015087984 */ /* 0x000e680000004800 */
[----:B------:R-:W1:Y:S04]  /*4dde0*/  LDS R7, [R21.X4+0x43000] ;  /* 0x0430000015077984 */ /* 0x000e680000004800 */
[----:B------:R-:W1:Y:S04]  /*4ddf0*/  LDS R6, [R21.X4+0x43800] ;  /* 0x0438000015067984 */ /* 0x000e680000004800 */
[----:B0-----:R-:W0:Y:S04]  /*4de00*/  SHFL.BFLY PT, R14, R13, 0x8, 0x1f ;  /* 0x0d001f000d0e7f89 */ /* 0x001e2800000e0000 */
[----:B-1----:R-:W1:Y:S04]  /*4de10*/  SHFL.BFLY PT, R12, R11, 0x8, 0x1f ;  /* 0x0d001f000b0c7f89 */ /* 0x002e6800000e0000 */
[----:B------:R-:W1:Y:S04]  /*4de20*/  SHFL.BFLY PT, R3, R10, 0x8, 0x1f ;  /* 0x0d001f000a037f89 */ /* 0x000e6800000e0000 */
[----:B------:R-:W1:Y:S04]  /*4de30*/  SHFL.BFLY PT, R4, R9, 0x8, 0x1f ;  /* 0x0d001f0009047f89 */ /* 0x000e6800000e0000 */
[----:B------:R-:W1:Y:S04]  /*4de40*/  SHFL.BFLY PT, R5, R8, 0x8, 0x1f ;  /* 0x0d001f0008057f89 */ /* 0x000e6800000e0000 */
[----:B------:R-:W1:Y:S04]  /*4de50*/  SHFL.BFLY PT, R0, R7, 0x8, 0x1f ;  /* 0x0d001f0007007f89 */ /* 0x000e6800000e0000 */
[----:B------:R-:W1:Y:S01]  /*4de60*/  SHFL.BFLY PT, R2, R6, 0x8, 0x1f ;  /* 0x0d001f0006027f89 */ /* 0x000e6200000e0000 */
[----:B0-----:R-:W-:-:S02]  /*4de70*/  FMNMX R14, R13, R14, !PT ;  /* 0x0000000e0d0e7209 */ /* 0x001fc40007800000 */
[----:B-1----:R-:W-:Y:S02]  /*4de80*/  FMNMX R11, R11, R12, !PT ;  /* 0x0000000c0b0b7209 */ /* 0x002fe40007800000 */
[----:B------:R-:W-:Y:S01]  /*4de90*/  FMNMX R3, R10, R3, !PT ;  /* 0x000000030a037209 */ /* 0x000fe20007800000 */
[----:B------:R-:W0:Y:S01]  /*4dea0*/  SHFL.BFLY PT, R13, R14, 0x4, 0x1f ;  /* 0x0c801f000e0d7f89 */ /* 0x000e2200000e0000 */
[----:B------:R-:W-:-:S03]  /*4deb0*/  FMNMX R4, R9, R4, !PT ;  /* 0x0000000409047209 */ /* 0x000fc60007800000 */
[----:B------:R-:W1:Y:S01]  /*4dec0*/  SHFL.BFLY PT, R12, R11, 0x4, 0x1f ;  /* 0x0c801f000b0c7f89 */ /* 0x000e6200000e0000 */
[----:B------:R-:W-:-:S03]  /*4ded0*/  FMNMX R5, R8, R5, !PT ;  /* 0x0000000508057209 */ /* 0x000fc60007800000 */
[----:B------:R-:W1:Y:S01]  /*4dee0*/  SHFL.BFLY PT, R9, R3, 0x4, 0x1f ;  /* 0x0c801f0003097f89 */ /* 0x000e6200000e0000 */
[----:B------:R-:W-:-:S03]  /*4def0*/  FMNMX R0, R7, R0, !PT ;  /* 0x0000000007007209 */ /* 0x000fc60007800000 */
[----:B------:R-:W1:Y:S01]  /*4df00*/  SHFL.BFLY PT, R8, R4, 0x4, 0x1f ;  /* 0x0c801f0004087f89 */ /* 0x000e6200000e0000 */
[----:B------:R-:W-:-:S03]  /*4df10*/  FMNMX R10, R6, R2, !PT ;  /* 0x00000002060a7209 */ /* 0x000fc60007800000 */
[----:B------:R-:W1:Y:S04]  /*4df20*/  SHFL.BFLY PT, R7, R5, 0x4, 0x1f ;  /* 0x0c801f0005077f89 */ /* 0x000e6800000e0000 */
[----:B------:R-:W1:Y:S04]  /*4df30*/  SHFL.BFLY PT, R6, R0, 0x4, 0x1f ;  /* 0x0c801f0000067f89 */ /* 0x000e6800000e0000 */
[----:B------:R-:W4:Y:S01]  /*4df40*/  SHFL.BFLY PT, R2, R10, 0x4, 0x1f ;  /* 0x0c801f000a027f89 */ /* 0x000f2200000e0000 */
[----:B0-----:R-:W-:Y:S02]  /*4df50*/  FMNMX R13, R14, R13, !PT ;  /* 0x0000000d0e0d7209 */ /* 0x001fe40007800000 */
[----:B-1----:R-:W-:-:S02]  /*4df60*/  FMNMX R11, R11, R12, !PT ;  /* 0x0000000c0b0b7209 */ /* 0x002fc40007800000 */
[----:B------:R-:W-:Y:S01]  /*4df70*/  FMNMX R3, R3, R9, !PT ;  /* 0x0000000903037209 */ /* 0x000fe20007800000 */
[----:B------:R-:W0:Y:S01]  /*4df80*/  SHFL.BFLY PT, R14, R13, 0x2, 0x1f ;  /* 0x0c401f000d0e7f89 */ /* 0x000e2200000e0000 */
[----:B------:R-:W-:-:S03]  /*4df90*/  FMNMX R4, R4, R8, !PT ;  /* 0x0000000804047209 */ /* 0x000fc60007800000 */
[----:B------:R-:W1:Y:S01]  /*4dfa0*/  SHFL.BFLY PT, R12, R11, 0x2, 0x1f ;  /* 0x0c401f000b0c7f89 */ /* 0x000e6200000e0000 */
[----:B------:R-:W-:-:S03]  /*4dfb0*/  FMNMX R7, R5, R7, !PT ;  /* 0x0000000705077209 */ /* 0x000fc60007800000 */
[----:B------:R-:W3:Y:S01]  /*4dfc0*/  SHFL.BFLY PT, R5, R3, 0x2, 0x1f ;  /* 0x0c401f0003057f89 */ /* 0x000ee200000e0000 */
[----:B------:R-:W-:-:S03]  /*4dfd0*/  FMNMX R0, R0, R6, !PT ;  /* 0x0000000600007209 */ /* 0x000fc60007800000 */
[----:B------:R-:W3:Y:S01]  /*4dfe0*/  SHFL.BFLY PT, R6, R4, 0x2, 0x1f ;  /* 0x0c401f0004067f89 */ /* 0x000ee200000e0000 */
[----:B----4-:R-:W-:-:S03]  /*4dff0*/  FMNMX R10, R10, R2, !PT ;  /* 0x000000020a0a7209 */ /* 0x010fc60007800000 */
[----:B------:R-:W4:Y:S04]  /*4e000*/  SHFL.BFLY PT, R9, R7, 0x2, 0x1f ;  /* 0x0c401f0007097f89 */ /* 0x000f2800000e0000 */
[----:B------:R-:W4:Y:S04]  /*4e010*/  SHFL.BFLY PT, R2, R0, 0x2, 0x1f ;  /* 0x0c401f0000027f89 */ /* 0x000f2800000e0000 */
[----:B------:R-:W4:Y:S01]  /*4e020*/  SHFL.BFLY PT, R8, R10, 0x2, 0x1f ;  /* 0x0c401f000a087f89 */ /* 0x000f2200000e0000 */
[----:B0-----:R-:W-:Y:S02]  /*4e030*/  FMNMX R14, R13, R14, !PT ;  /* 0x0000000e0d0e7209 */ /* 0x001fe40007800000 */
[----:B-1----:R-:W-:-:S02]  /*4e040*/  FMNMX R11, R11, R12, !PT ;  /* 0x0000000c0b0b7209 */ /* 0x002fc40007800000 */
[----:B---3--:R-:W-:Y:S02]  /*4e050*/  FMNMX R3, R3, R5, !PT ;  /* 0x0000000503037209 */ /* 0x008fe40007800000 */
[----:B------:R-:W-:Y:S01]  /*4e060*/  FMNMX R6, R4, R6, !PT ;  /* 0x0000000604067209 */ /* 0x000fe20007800000 */
[----:B------:R-:W0:Y:S01]  /*4e070*/  SHFL.BFLY PT, R5, R11, 0x1, 0x1f ;  /* 0x0c201f000b057f89 */ /* 0x000e2200000e0000 */
[----:B----4-:R-:W-:-:S03]  /*4e080*/  FMNMX R7, R7, R9, !PT ;  /* 0x0000000907077209 */ /* 0x010fc60007800000 */
[----:B------:R-:W1:Y:S01]  /*4e090*/  SHFL.BFLY PT, R4, R14, 0x1, 0x1f ;  /* 0x0c201f000e047f89 */ /* 0x000e6200000e0000 */
[----:B------:R-:W-:-:S03]  /*4e0a0*/  FMNMX R2, R0, R2, !PT ;  /* 0x0000000200027209 */ /* 0x000fc60007800000 */
[----:B------:R-:W3:Y:S01]  /*4e0b0*/  SHFL.BFLY PT, R9, R6, 0x1, 0x1f ;  /* 0x0c201f0006097f89 */ /* 0x000ee200000e0000 */
[----:B------:R-:W-:-:S03]  /*4e0c0*/  FMNMX R0, R10, R8, !PT ;  /* 0x000000080a007209 */ /* 0x000fc60007800000 */
[----:B------:R-:W4:Y:S04]  /*4e0d0*/  SHFL.BFLY PT, R8, R3, 0x1, 0x1f ;  /* 0x0c201f0003087f89 */ /* 0x000f2800000e0000 */
[----:B------:R-:W2:Y:S04]  /*4e0e0*/  SHFL.BFLY PT, R10, R7, 0x1, 0x1f ;  /* 0x0c201f00070a7f89 */ /* 0x000ea800000e0000 */
[----:B------:R-:W2:Y:S04]  /*4e0f0*/  SHFL.BFLY PT, R12, R2, 0x1, 0x1f ;  /* 0x0c201f00020c7f89 */ /* 0x000ea800000e0000 */
[----:B------:R-:W2:Y:S01]  /*4e100*/  SHFL.BFLY PT, R13, R0, 0x1, 0x1f ;  /* 0x0c201f00000d7f89 */ /* 0x000ea200000e0000 */
[----:B0-----:R-:W-:-:S02]  /*4e110*/  FMNMX R5, R11, R5, !PT ;  /* 0x000000050b057209 */ /* 0x001fc40007800000 */
[----:B-1----:R-:W-:Y:S02]  /*4e120*/  FMNMX R4, R14, R4, !PT ;  /* 0x000000040e047209 */ /* 0x002fe40007800000 */
[----:B---3--:R-:W-:-:S03]  /*4e130*/  FMNMX R6, R6, R9, !PT ;  /* 0x0000000906067209 */ /* 0x008fc60007800000 */
[----:B------:R-:W-:Y:S01]  /*4e140*/  @!P5 STS [R21.X4+0x40800], R4 ;  /* 0x040800041500d388 */ /* 0x000fe20000004800 */
[----:B----4-:R-:W-:-:S03]  /*4e150*/  FMNMX R3, R3, R8, !PT ;  /* 0x0000000803037209 */ /* 0x010fc60007800000 */
[----:B------:R-:W-:Y:S01]  /*4e160*/  @!P5 STS [R21.X4+0x41000], R5 ;  /* 0x041000051500d388 */ /* 0x000fe20000004800 */
[----:B--2---:R-:W-:-:S03]  /*4e170*/  FMNMX R7, R7, R10, !PT ;  /* 0x0000000a07077209 */ /* 0x004fc60007800000 */
[----:B------:R-:W-:Y:S01]  /*4e180*/  @!P5 STS [R21.X4+0x41800], R3 ;  /* 0x041800031500d388 */ /* 0x000fe20000004800 */
[----:B------:R-:W-:-:S03]  /*4e190*/  FMNMX R2, R2, R12, !PT ;  /* 0x0000000c02027209 */ /* 0x000fc60007800000 */
[----:B------:R-:W-:Y:S01]  /*4e1a0*/  @!P5 STS [R21.X4+0x42000], R6 ;  /* 0x042000061500d388 */ /* 0x000fe20000004800 */
[----:B------:R-:W-:-:S03]  /*4e1b0*/  FMNMX R0, R0, R13, !PT ;  /* 0x0000000d00007209 */ /* 0x000fc60007800000 */
[----:B------:R-:W-:Y:S04]  /*4e1c0*/  @!P5 STS [R21.X4+0x42800], R7 ;  /* 0x042800071500d388 */ /* 0x000fe80000004800 */
[----:B------:R-:W-:Y:S04]  /*4e1d0*/  @!P5 STS [R21.X4+0x43000], R2 ;  /* 0x043000021500d388 */ /* 0x000fe80000004800 */
[----:B------:R-:W-:Y:S01]  /*4e1e0*/  @!P5 STS [R21.X4+0x43800], R0 ;  /* 0x043800001500d388 */ /* 0x000fe20000004800 */
[----:B------:R-:W-:-:S03]  /*4e1f0*/  LOP3.LUT R24, R21, 0x1c, RZ, 0xc0, !PT ;  /* 0x0000001c15187812 */ /* 0x000fc600078ec0ff */
[----:B------:R-:W-:Y:S01]  /*4e200*/  BAR.SYNC.DEFER_BLOCKING 0x0 ;  /* 0x0000000000007b1d */ /* 0x000fe20000010000 */
[----:B------:R-:W-:-:S04]  /*4e210*/  LOP3.LUT R17, R17, 0x1c, RZ, 0xc0, !PT ;  /* 0x0000001c11117812 */ /* 0x000fc800078ec0ff */
[----:B------:R-:W-:-:S05]  /*4e220*/  LEA.HI R17, R17, 0x8, RZ, 0x1e ;  /* 0x0000000811117811 */ /* 0x000fca00078ff0ff */
[----:B------:R-:W-:Y:S01]  /*4e230*/  IMAD.SHL.U32 R27, R17, 0x40, RZ ;  /* 0x00000040111b7824 */ /* 0x000fe200078e00ff */
[----:B------:R-:W0:Y:S04]  /*4e240*/  LDS R4, [R24.X16+0x40000] ;  /* 0x0400000018047984 */ /* 0x000e28000000c800 */
[----:B------:R-:W1:Y:S01]  /*4e250*/  LDS R3, [R27+0x40000] ;  /* 0x040000001b037984 */ /* 0x000e620000000800 */
[----:B------:R-:W-:-:S04]  /*4e260*/  LOP3.LUT R18, R18, 0x1c, RZ, 0xc0, !PT ;  /* 0x0000001c12127812 */ /* 0x000fc800078ec0ff */
[----:B------:R-:W-:-:S04]  /*4e270*/  LEA.HI R17, R18, 0x10, RZ, 0x1e ;  /* 0x0000001012117811 */ /* 0x000fc800078ff0ff */
[----:B------:R-:W-:Y:S02]  /*4e280*/  SHF.L.U32 R28, R17, 0x6, RZ ;  /* 0x00000006111c7819 */ /* 0x000fe400000006ff */
[----:B------:R-:W2:Y:S04]  /*4e290*/  S2R R17, SR_TID.X ;  /* 0x0000000000117919 */ /* 0x000ea80000002100 */
[----:B------:R-:W3:Y:S01]  /*4e2a0*/  LDS R0, [R28+0x40000] ;  /* 0x040000001c007984 */ /* 0x000ee20000000800 */
[----:B------:R-:W-:Y:S02]  /*4e2b0*/  LEA.HI R18, R18, 0x18, RZ, 0x1e ;  /* 0x0000001812127811 */ /* 0x000fe400078ff0ff */
[----:B0-----:R-:W-:-:S05]  /*4e2c0*/  FMNMX R5, R4, R26, !PT ;  /* 0x0000001a04057209 */ /* 0x001fca0007800000 */
[----:B------:R-:W-:Y:S01]  /*4e2d0*/  FADD R4, R25, -R5 ;  /* 0x8000000519047221 */ /* 0x000fe20000000000 */
[----:B-1----:R-:W-:-:S03]  /*4e2e0*/  FMNMX R7, R3, R23, !PT ;  /* 0x0000001703077209 */ /* 0x002fc60007800000 */
[----:B------:R-:W-:-:S04]  /*4e2f0*/  FMUL R4, R4, 1.4426950216293334961 ;  /* 0x3fb8aa3b04047820 */ /* 0x000fc80000400000 */
[----:B------:R0:W1:Y:S01]  /*4e300*/  MUFU.EX2 R9, R4 ;  /* 0x0000000400097308 */ /* 0x0000620000000800 */
[----:B--2---:R-:W-:Y:S01]  /*4e310*/  LOP3.LUT R17, R17, 0x1c, RZ, 0xc0, !PT ;  /* 0x0000001c11117812 */ /* 0x004fe200078ec0ff */
[----:B0-----:R-:W-:Y:S02]  /*4e320*/  FADD R4, R16, -R7 ;  /* 0x8000000710047221 */ /* 0x001fe40000000000 */
[----:B------:R-:W0:Y:S01]  /*4e330*/  S2R R16, SR_TID.X ;  /* 0x0000000000107919 */ /* 0x000e220000002100 */
[----:B------:R-:W-:Y:S01]  /*4e340*/  IMAD.SHL.U32 R27, R18, 0x40, RZ ;  /* 0x00000040121b7824 */ /* 0x000fe200078e00ff */
[----:B------:R-:W-:Y:S02]  /*4e350*/  LEA.HI R17, R17, 0x20, RZ, 0x1e ;  /* 0x0000002011117811 */ /* 0x000fe400078ff0ff */
[----:B------:R-:W-:Y:S04]  /*4e360*/  STL [R1+0x1378], R21 ;  /* 0x0013781501007387 */ /* 0x000fe80000100800 */
[----:B------:R-:W-:Y:S04]  /*4e370*/  STL [R1+0x1374], R24 ;  /* 0x0013741801007387 */ /* 0x000fe80000100800 */
[----:B------:R-:W2:Y:S01]  /*4e380*/  LDL.LU R18, [R1+0xb8] ;  /* 0x0000b80001127983 */ /* 0x000ea20000300800 */
[----:B------:R-:W-:-:S03]  /*4e390*/  SHF.L.U32 R17, R17, 0x6, RZ ;  /* 0x0000000611117819 */ /* 0x000fc600000006ff */
[----:B------:R4:W-:Y:S01]  /*4e3a0*/  STL [R1+0x908], R5 ;  /* 0x0009080501007387 */ /* 0x0009e20000100800 */
[----:B------:R-:W-:-:S03]  /*4e3b0*/  FMUL R4, R4, 1.4426950216293334961 ;  /* 0x3fb8aa3b04047820 */ /* 0x000fc60000400000 */
[----:B------:R1:W-:Y:S01]  /*4e3c0*/  LDS R3, [R17+0x40000] ;  /* 0x0400000011037984 */ /* 0x0003e20000000800 */
[----:B0-----:R-:W-:-:S03]  /*4e3d0*/  LOP3.LUT R16, R16, 0x1c, RZ, 0xc0, !PT ;  /* 0x0000001c10107812 */ /* 0x001fc600078ec0ff */
[----:B------:R-:W0:Y:S01]  /*4e3e0*/  LDS R2, [R27+0x40000] ;  /* 0x040000001b027984 */ /* 0x000e220000000800 */
[----:B----4-:R-:W-:-:S03]  /*4e3f0*/  FADD R5, R15, -R5 ;  /* 0x800000050f057221 */ /* 0x010fc60000000000 */
[----:B-1----:R-:W4:Y:S01]  /*4e400*/  LDL.LU R17, [R1+0x100] ;  /* 0x0001000001117983 */ /* 0x002f220000300800 */
[----:B------:R-:W-:Y:S01]  /*4e410*/  FMUL R5, R5, 1.4426950216293334961 ;  /* 0x3fb8aa3b05057820 */ /* 0x000fe20000400000 */
[----:B------:R-:W-:Y:S02]  /*4e420*/  MUFU.EX2 R8, R4 ;  /* 0x0000000400087308 */ /* 0x000fe40000000800 */
[----:B------:R3:W-:Y:S04]  /*4e430*/  STL [R1+0x904], R7 ;  /* 0x0009040701007387 */ /* 0x0007e80000100800 */
[----:B------:R-:W0:Y:S02]  /*4e440*/  LDL R6, [R1+0x1dc] ;  /* 0x0001dc0001067983 */ /* 0x000e240000100800 */
[----:B------:R1:W3:Y:S01]  /*4e450*/  MUFU.EX2 R14, R5 ;  /* 0x00000005000e7308 */ /* 0x0002e20000000800 */
[----:B------:R-:W-:Y:S01]  /*4e460*/  LEA.HI R16, R16, 0x28, RZ, 0x1e ;  /* 0x0000002810107811 */ /* 0x000fe200078ff0ff */
[----:B------:R-:W4:Y:S04]  /*4e470*/  LDL.LU R15, [R1+0xbc] ;  /* 0x0000bc00010f7983 */ /* 0x000f280000300800 */
[----:B------:R-:W-:-:S02]  /*4e480*/  IMAD.SHL.U32 R16, R16, 0x40, RZ ;  /* 0x0000004010107824 */ /* 0x000fc400078e00ff */
[----:B-1----:R-:W-:Y:S01]  /*4e490*/  FADD R5, R20, -R7 ;  /* 0x8000000714057221 */ /* 0x002fe20000000000 */
[----:B---3--:R-:W-:Y:S01]  /*4e4a0*/  FMNMX R7, R0, R22, !PT ;  /* 0x0000001600077209 */ /* 0x008fe20007800000 */
[----:B------:R-:W-:Y:S04]  /*4e4b0*/  STL [R1+0x6bc], R9 ;  /* 0x0006bc0901007387 */ /* 0x000fe80000100800 */
[----:B------:R-:W2:Y:S04]  /*4e4c0*/  LDL.LU R20, [R1+0x104] ;  /* 0x0001040001147983 */ /* 0x000ea80000300800 */
[----:B------:R-:W-:Y:S04]  /*4e4d0*/  STL [R1+0x69c], R14 ;  /* 0x00069c0e01007387 */ /* 0x000fe80000100800 */
[----:B------:R1:W0:Y:S04]  /*4e4e0*/  LDS R4, [R16+0x40000] ;  /* 0x0400000010047984 */ /* 0x0002280000000800 */
[----:B------:R2:W-:Y:S04]  /*4e4f0*/  STL [R1+0x900], R7 ;  /* 0x0009000701007387 */ /* 0x0005e80000100800 */
[----:B-1----:R-:W2:Y:S04]  /*4e500*/  LDL.LU R16, [R1+0xc0] ;  /* 0x0000c00001107983 */ /* 0x002ea80000300800 */
[----:B------:R-:W-:Y:S04]  /*4e510*/  STL [R1+0x698], R8 ;  /* 0x0006980801007387 */ /* 0x000fe80000100800 */
[----:B------:R-:W2:Y:S01]  /*4e520*/  LDL R11, [R1+0x1f0] ;  /* 0x0001f000010b7983 */ /* 0x000ea20000100800 */
[----:B------:R-:W-:-:S02]  /*4e530*/  FMUL R0, R5, 1.4426950216293334961 ;  /* 0x3fb8aa3b05007820 */ /* 0x000fc40000400000 */
[----:B------:R-:W-:Y:S02]  /*4e540*/  FADD R5, R19, -R7 ;  /* 0x8000000713057221 */ /* 0x000fe40000000000 */
[----:B------:R-:W1:Y:S01]  /*4e550*/  S2R R19, SR_TID.X ;  /* 0x0000000000137919 */ /* 0x000e620000002100 */
[----:B------:R1:W0:Y:S02]  /*4e560*/  MUFU.EX2 R12, R0 ;  /* 0x00000000000c7308 */ /* 0x0002240000000800 */
[----:B-1----:R-:W-:Y:S01]  /*4e570*/  FMUL R0, R5, 1.4426950216293334961 ;  /* 0x3fb8aa3b05007820 */ /* 0x002fe20000400000 */
[----:B------:R-:W-:-:S04]  /*4e580*/  LOP3.LUT R19, R19, 0x1c, RZ, 0xc0, !PT ;  /* 0x0000001c13137812 */ /* 0x000fc800078ec0ff */
[----:B------:R-:W-:Y:S02]  /*4e590*/  LEA.HI R10, R19, 0x30, RZ, 0x1e ;  /* 0x00000030130a7811 */ /* 0x000fe400078ff0ff */
[----:B------:R-:W1:Y:S02]  /*4e5a0*/  S2R R19, SR_TID.X ;  /* 0x0000000000137919 */ /* 0x000e640000002100 */
[----:B------:R-:W-:Y:S02]  /*4e5b0*/  SHF.L.U32 R10, R10, 0x6, RZ ;  /* 0x000000060a0a7819 */ /* 0x000fe400000006ff */
[----:B-1----:R-:W-:Y:S01]  /*4e5c0*/  LOP3.LUT R19, R19, 0x1c, RZ, 0xc0, !PT ;  /* 0x0000001c13137812 */ /* 0x002fe200078ec0ff */
[----:B--2---:R-:W-:Y:S02]  /*4e5d0*/  FADD R5, R18, -R7 ;  /* 0x8000000712057221 */ /* 0x004fe40000000000 */
[----:B------:R1:W2:Y:S01]  /*4e5e0*/  MUFU.EX2 R7, R0 ;  /* 0x0000000000077308 */ /* 0x0002a20000000800 */
[----:B------:R-:W3:Y:S01]  /*4e5f0*/  LDL.LU R18, [R1+0x108] ;  /* 0x0001080001127983 */ /* 0x000ee20000300800 */
[----:B-1----:R-:W-:Y:S01]  /*4e600*/  FMUL R0, R5, 1.4426950216293334961 ;  /* 0x3fb8aa3b05007820 */ /* 0x002fe20000400000 */
[----:B0-----:R-:W-:-:S02]  /*4e610*/  FMNMX R13, R2, R6, !PT ;  /* 0x00000006020d7209 */ /* 0x001fc40007800000 */
[----:B------:R0:W1:Y:S03]  /*4e620*/  LDS R2, [R10+0x40000] ;  /* 0x040000000a027984 */ /* 0x0000660000000800 */
[--C-:B----4-:R-:W-:Y:S01]  /*4e630*/  FADD R5, R17, -R13.reuse ;  /* 0x8000000d11057221 */ /* 0x110fe20000000000 */
[----:B------:R-:W4:Y:S01]  /*4e640*/  LDL R6, [R1+0x1f4] ;  /* 0x0001f40001067983 */ /* 0x000f220000100800 */
[----:B0-----:R0:W1:Y:S03]  /*4e650*/  MUFU.EX2 R10, R0 ;  /* 0x00000000000a7308 */ /* 0x0010660000000800 */
[----:B------:R-:W-:Y:S01]  /*4e660*/  STL [R1+0x694], R12 ;  /* 0x0006940c01007387 */ /* 0x000fe20000100800 */
[----:B0-----:R-:W-:Y:S02]  /*4e670*/  FMUL R0, R5, 1.4426950216293334961 ;  /* 0x3fb8aa3b05007820 */ /* 0x001fe40000400000 */
[----:B------:R-:W-:-:S02]  /*4e680*/  FADD R5, R15, -R13 ;  /* 0x8000000d0f057221 */ /* 0x000fc40000000000 */
[----:B------:R0:W1:Y:S01]  /*4e690*/  MUFU.EX2 R15, R0 ;  /* 0x00000000000f7308 */ /* 0x0000620000000800 */
[----:B------:R2:W-:Y:S04]  /*4e6a0*/  STL [R1+0x8fc], R13 ;  /* 0x0008fc0d01007387 */ /* 0x0005e80000100800 */
[----:B------:R-:W3:Y:S01]  /*4e6b0*/  LDL.LU R23, [R1+0xd0] ;  /* 0x0000d00001177983 */ /* 0x000ee20000300800 */
[----:B0-----:R-:W-:-:S03]  /*4e6c0*/  FMUL R0, R5, 1.4426950216293334961 ;  /* 0x3fb8aa3b05007820 */ /* 0x001fc60000400000 */
[----:B--2---:R-:W-:Y:S04]  /*4e6d0*/  STL [R1+0x690], R7 ;  /* 0x0006900701007387 */ /* 0x004fe80000100800 */
[----:B------:R-:W2:Y:S01]  /*4e6e0*/  LDL.LU R17, [R1+0x10c] ;  /* 0x00010c0001117983 */ /* 0x000ea20000300800 */
[----:B------:R-:W-:Y:S02]  /*4e6f0*/  FMNMX R13, R3, R11, !PT ;  /* 0x0000000b030d7209 */ /* 0x000fe40007800000 */
[----:B------:R-:W-:Y:S01]  /*4e700*/  LEA.HI R11, R19, 0x38, RZ, 0x1e ;  /* 0x00000038130b7811 */ /* 0x000fe200078ff0ff */
[----:B-1----:R-:W-:Y:S04]  /*4e710*/  STL [R1+0x68c], R10 ;  /* 0x00068c0a01007387 */ /* 0x002fe80000100800 */
[----:B------:R-:W-:Y:S01]  /*4e720*/  IMAD.SHL.U32 R11, R11, 0x40, RZ ;  /* 0x000000400b0b7824 */ /* 0x000fe200078e00ff */
[----:B------:R-:W-:Y:S01]  /*4e730*/  STL [R1+0x8f8], R13 ;  /* 0x0008f80d01007387 */ /* 0x000fe20000100800 */
[----:B------:R0:W1:Y:S03]  /*4e740*/  MUFU.EX2 R24, R0 ;  /* 0x0000000000187308 */ /* 0x0000660000000800 */
[----:B------:R-:W2:Y:S04]  /*4e750*/  LDL.LU R22, [R1+0xd4] ;  /* 0x0000d40001167983 */ /* 0x000ea80000300800 */
[----:B------:R-:W-:Y:S04]  /*4e760*/  STL [R1+0x688], R15 ;  /* 0x0006880f01007387 */ /* 0x000fe80000100800 */
[----:B0-----:R0:W2:Y:S04]  /*4e770*/  LDS R0, [R11+0x40000] ;  /* 0x040000000b007984 */ /* 0x0010a80000000800 */
[----:B0-----:R-:W2:Y:S01]  /*4e780*/  LDL R11, [R1+0x1f8] ;  /* 0x0001f800010b7983 */ /* 0x001ea20000100800 */
[----:B------:R-:W-:-:S02]  /*4e790*/  FADD R5, R16, -R13 ;  /* 0x8000000d10057221 */ /* 0x000fc40000000000 */
[----:B------:R-:W-:Y:S01]  /*4e7a0*/  FADD R3, R20, -R13 ;  /* 0x8000000d14037221 */ /* 0x000fe20000000000 */
[----:B------:R-:W0:Y:S03]  /*4e7b0*/  S2R R16, SR_TID.X ;  /* 0x0000000000107919 */ /* 0x000e260000002100 */
[----:B------:R-:W-:-:S04]  /*4e7c0*/  FMUL R3, R3, 1.4426950216293334961 ;  /* 0x3fb8aa3b03037820 */ /* 0x000fc80000400000 */
[----:B------:R1:W0:Y:S02]  /*4e7d0*/  MUFU.EX2 R19, R3 ;  /* 0x0000000300137308 */ /* 0x0002240000000800 */
[----:B-1----:R-:W-:-:S06]  /*4e7e0*/  FMUL R3, R5, 1.4426950216293334961 ;  /* 0x3fb8aa3b05037820 */ /* 0x002fcc0000400000 */
[----:B------:R-:W1:Y:S01]  /*4e7f0*/  MUFU.EX2 R3, R3 ;  /* 0x0000000300037308 */ /* 0x000e620000000800 */
[----:B------:R-:W-:Y:S01]  /*4e800*/  STL [R1+0x684], R24 ;  /* 0x0006841801007387 */ /* 0x000fe20000100800 */
[----:B0-----:R-:W-:-:S04]  /*4e810*/  LOP3.LUT R16, R16, 0x1c, RZ, 0xc0, !PT ;  /* 0x0000001c10107812 */ /* 0x001fc800078ec0ff */
[----:B------:R-:W-:-:S04]  /*4e820*/  LEA.HI R13, R16, 0x40, RZ, 0x1e ;  /* 0x00000040100d7811 */ /* 0x000fc800078ff0ff */
[----:B------:R-:W-:Y:S02]  /*4e830*/  SHF.L.U32 R13, R13, 0x6, RZ ;  /* 0x000000060d0d7819 */ /* 0x000fe400000006ff */
[----:B----4-:R-:W-:-:S05]  /*4e840*/  FMNMX R6, R4, R6, !PT ;  /* 0x0000000604067209 */ /* 0x010fca0007800000 */
[----:B------:R0:W-:Y:S01]  /*4e850*/  STL [R1+0x8f4], R6 ;  /* 0x0008f40601007387 */ /* 0x0001e20000100800 */
[----:B---3--:R-:W-:-:S03]  /*4e860*/  FADD R4, R18, -R6 ;  /* 0x8000000612047221 */ /* 0x008fc60000000000 */
[----:B------:R-:W3:Y:S04]  /*4e870*/  LDL.LU R20, [R1+0x110] ;  /* 0x0001100001147983 */ /* 0x000ee80000300800 */
[----:B------:R-:W-:Y:S04]  /*4e880*/  STL [R1+0x680], R19 ;  /* 0x0006801301007387 */ /* 0x000fe80000100800 */
[----:B------:R-:W-:Y:S04]  /*4e890*/  STL [R1+0x1380], R19 ;  /* 0x0013801301007387 */ /* 0x000fe80000100800 */
[----:B------:R-:W4:Y:S04]  /*4e8a0*/  S2R R18, SR_TID.X ;  /* 0x0000000000127919 */ /* 0x000f280000002100 */
[----:B------:R-:W3:Y:S04]  /*4e8b0*/  LDL.LU R16, [R1+0xd8] ;  /* 0x0000d80001107983 */ /* 0x000ee80000300800 */
[----:B-1----:R-:W-:Y:S01]  /*4e8c0*/  STL [R1+0x67c], R3 ;  /* 0x00067c0301007387 */ /* 0x002fe20000100800 */
[----:B------:R-:W-:-:S03]  /*4e8d0*/  FMUL R4, R4, 1.4426950216293334961 ;  /* 0x3fb8aa3b04047820 */ /* 0x000fc60000400000 */
[----:B------:R1:W3:Y:S01]  /*4e8e0*/  LDS R3, [R13+0x40000] ;  /* 0x040000000d037984 */ /* 0x0002e20000000800 */
[----:B--2---:R-:W-:Y:S01]  /*4e8f0*/  FMNMX R11, R2, R11, !PT ;  /* 0x0000000b020b7209 */ /* 0x004fe20007800000 */
[----:B------:R-:W-:Y:S02]  /*4e900*/  FADD R2, R23, -R6 ;  /* 0x8000000617027221 */ /* 0x000fe40000000000 */
[----:B0-----:R-:W2:Y:S01]  /*4e910*/  LDL R6, [R1+0x1fc] ;  /* 0x0001fc0001067983 */ /* 0x001ea20000100800 */
[----:B----4-:R-:W-:Y:S01]  /*4e920*/  LOP3.LUT R18, R18, 0x1c, RZ, 0xc0, !PT ;  /* 0x0000001c12127812 */ /* 0x010fe200078ec0ff */
[----:B------:R-:W-:Y:S02]  /*4e930*/  FMUL R2, R2, 1.4426950216293334961 ;  /* 0x3fb8aa3b02027820 */ /* 0x000fe40000400000 */
[----:B------:R-:W-:Y:S01]  /*4e940*/  FADD R5, R17, -R11 ;  /* 0x8000000b11057221 */ /* 0x000fe20000000000 */
[----:B-1----:R-:W-:Y:S01]  /*4e950*/  LEA.HI R13, R18, 0x48, RZ, 0x1e ;  /* 0x00000048120d7811 */ /* 0x002fe200078ff0ff */
[----:B------:R-:W4:Y:S01]  /*4e960*/  LDL.LU R25, [R1+0x114] ;  /* 0x0001140001197983 */ /* 0x000f220000300800 */
[----:B------:R-:W0:Y:S03]  /*4e970*/  MUFU.EX2 R18, R4 ;  /* 0x0000000400127308 */ /* 0x000e260000000800 */
[----:B------:R1:W-:Y:S04]  /*4e980*/  STL [R1+0x8f0], R11 ;  /* 0x0008f00b01007387 */ /* 0x0003e80000100800 */
[----:B------:R-:W4:Y:S01]  /*4e990*/  LDL.LU R26, [R1+0xe0] ;  /* 0x0000e000011a7983 */ /* 0x000f220000300800 */
[----:B------:R1:W1:Y:S03]  /*4e9a0*/  MUFU.EX2 R29, R2 ;  /* 0x00000002001d7308 */ /* 0x0002660000000800 */
[----:B0-----:R-:W-:Y:S01]  /*4e9b0*/  STL [R1+0x678], R18 ;  /* 0x0006781201007387 */ /* 0x001fe20000100800 */
[----:B-1----:R-:W-:-:S02]  /*4e9c0*/  FMUL R2, R5, 1.4426950216293334961 ;  /* 0x3fb8aa3b05027820 */ /* 0x002fc40000400000 */
[----:B------:R-:W-:Y:S01]  /*4e9d0*/  FADD R5, R22, -R11 ;  /* 0x8000000b16057221 */ /* 0x000fe20000000000 */
[----:B------:R-:W-:Y:S04]  /*4e9e0*/  STL [R1+0x137c], R18 ;  /* 0x00137c1201007387 */ /* 0x000fe80000100800 */
[----:B------:R-:W4:Y:S04]  /*4e9f0*/  LDL R11, [R1+0x200] ;  /* 0x00020000010b7983 */ /* 0x000f280000100800 */
[----:B------:R-:W0:Y:S01]  /*4ea00*/  S2R R17, SR_TID.X ;  /* 0x0000000000117919 */ /* 0x000e220000002100 */
[----:B------:R-:W-:-:S03]  /*4ea10*/  IMAD.SHL.U32 R13, R13, 0x40, RZ ;  /* 0x000000400d0d7824 */ /* 0x000fc600078e00ff */
[----:B------:R-:W4:Y:S04]  /*4ea20*/  LDL.LU R28, [R1+0x11c] ;  /* 0x00011c00011c7983 */ /* 0x000f280000300800 */
[----:B------:R1:W2:Y:S04]  /*4ea30*/  LDS R4, [R13+0x40000] ;  /* 0x040000000d047984 */ /* 0x0002a80000000800 */
[----:B------:R-:W-:Y:S04]  /*4ea40*/  STL [R1+0x674], R29 ;  /* 0x0006741d01007387 */ /* 0x000fe80000100800 */
[----:B------:R-:W4:Y:S01]  /*4ea50*/  LDL.LU R23, [R1+0xe8] ;  /* 0x0000e80001177983 */ /* 0x000f220000300800 */
[----:B0-----:R-:W-:-:S04]  /*4ea60*/  LOP3.LUT R22, R17, 0x1c, RZ, 0xc0, !PT ;  /* 0x0000001c11167812 */ /* 0x001fc800078ec0ff */
[----:B-1----:R-:W-:-:S04]  /*4ea70*/  LEA.HI R13, R22, 0x50, RZ, 0x1e ;  /* 0x00000050160d7811 */ /* 0x002fc800078ff0ff */
[----:B------:R-:W-:Y:S01]  /*4ea80*/  SHF.L.U32 R13, R13, 0x6, RZ ;  /* 0x000000060d0d7819 */ /* 0x000fe200000006ff */
[----:B------:R-:W0:Y:S01]  /*4ea90*/  S2R R22, SR_TID.X ;  /* 0x0000000000167919 */ /* 0x000e220000002100 */
[----:B------:R1:W0:Y:S02]  /*4eaa0*/  MUFU.EX2 R17, R2 ;  /* 0x0000000200117308 */ /* 0x0002240000000800 */
[----:B-1----:R-:W-:-:S06]  /*4eab0*/  FMUL R2, R5, 1.4426950216293334961 ;  /* 0x3fb8aa3b05027820 */ /* 0x002fcc0000400000 */
[----:B------:R-:W1:Y:S01]  /*4eac0*/  MUFU.EX2 R18, R2 ;  /* 0x0000000200127308 */ /* 0x000e620000000800 */
[----:B0-----:R-:W-:-:S04]  /*4ead0*/  LOP3.LUT R22, R22, 0x1c, RZ, 0xc0, !PT ;  /* 0x0000001c16167812 */ /* 0x001fc800078ec0ff */
[----:B------:R-:W-:Y:S02]  /*4eae0*/  LEA.HI R19, R22, 0x58, RZ, 0x1e ;  /* 0x0000005816137811 */ /* 0x000fe400078ff0ff */
[----:B--2---:R-:W-:Y:S02]  /*4eaf0*/  FMNMX R6, R0, R6, !PT ;  /* 0x0000000600067209 */ /* 0x004fe40007800000 */
[----:B------:R0:W-:Y:S04]  /*4eb00*/  LDS R0, [R13+0x40000] ;  /* 0x040000000d007984 */ /* 0x0001e80000000800 */
[----:B0-----:R-:W2:Y:S01]  /*4eb10*/  LDL R13, [R1+0x204] ;  /* 0x00020400010d7983 */ /* 0x001ea20000100800 */
[----:B---3--:R-:W-:-:S03]  /*4eb20*/  FADD R5, R20, -R6 ;  /* 0x8000000614057221 */ /* 0x008fc60000000000 */
[----:B------:R0:W-:Y:S01]  /*4eb30*/  STL [R1+0x8ec], R6 ;  /* 0x0008ec0601007387 */ /* 0x0001e20000100800 */
[----:B------:R-:W-:-:S03]  /*4eb40*/  FMUL R5, R5, 1.4426950216293334961 ;  /* 0x3fb8aa3b05057820 */ /* 0x000fc60000400000 */
[----:B------:R-:W-:Y:S04]  /*4eb50*/  STL [R1+0x670], R17 ;  /* 0x0006701101007387 */ /* 0x000fe80000100800 */
[----:B------:R-:W3:Y:S04]  /*4eb60*/  LDL.LU R20, [R1+0x120] ;  /* 0x0001200001147983 */ /* 0x000ee80000300800 */
[----:B-1----:R1:W-:Y:S01]  /*4eb70*/  STL [R1+0x66c], R18 ;  /* 0x00066c1201007387 */ /* 0x0023e20000100800 */
[----:B----4-:R-:W-:-:S03]  /*4eb80*/  FMNMX R11, R3, R11, !PT ;  /* 0x0000000b030b7209 */ /* 0x010fc60007800000 */
[----:B------:R-:W4:Y:S01]  /*4eb90*/  LDL.LU R21, [R1+0xf0] ;  /* 0x0000f00001157983 */ /* 0x000f220000300800 */
[----:B0-----:R-:W-:-:S03]  /*4eba0*/  FADD R6, R16, -R6 ;  /* 0x8000000610067221 */ /* 0x001fc60000000000 */
[----:B------:R-:W3:Y:S01]  /*4ebb0*/  LDL.LU R22, [R1+0x12c] ;  /* 0x00012c0001167983 */ /* 0x000ee20000300800 */
[----:B------:R-:W0:Y:S03]  /*4ebc0*/  MUFU.EX2 R16, R5 ;  /* 0x0000000500107308 */ /* 0x000e260000000800 */
[----:B------:R0:W-:Y:S04]  /*4ebd0*/  STL [R1+0x8e8], R11 ;  /* 0x0008e80b01007387 */ /* 0x0001e80000100800 */
[----:B-1----:R-:W3:Y:S01]  /*4ebe0*/  LDL R18, [R1+0x208] ;  /* 0x0002080001127983 */ /* 0x002ee20000100800 */
[----:B------:R-:W-:-:S03]  /*4ebf0*/  FMUL R3, R6, 1.4426950216293334961 ;  /* 0x3fb8aa3b06037820 */ /* 0x000fc60000400000 */
[----:B0-----:R-:W-:Y:S04]  /*4ec00*/  STL [R1+0x668], R16 ;  /* 0x0006681001007387 */ /* 0x001fe80000100800 */
[----:B------:R-:W3:Y:S01]  /*4ec10*/  LDL R6, [R1+0x20c] ;  /* 0x00020c0001067983 */ /* 0x000ee20000100800 */
[----:B------:R-:W-:Y:S02]  /*4ec20*/  FADD R5, R25, -R11 ;  /* 0x8000000b19057221 */ /* 0x000fe40000000000 */
[----:B------:R-:W-:Y:S01]  /*4ec30*/  IMAD.SHL.U32 R19, R19, 0x40, RZ ;  /* 0x0000004013137824 */ /* 0x000fe200078e00ff */
[----:B------:R0:W1:Y:S04]  /*4ec40*/  MUFU.EX2 R25, R3 ;  /* 0x0000000300197308 */ /* 0x0000680000000800 */
[----:B------:R-:W3:Y:S01]  /*4ec50*/  LDS R2, [R19+0x40000] ;  /* 0x0400000013027984 */ /* 0x000ee20000000800 */
[----:B0-----:R-:W-:-:S02]  /*4ec60*/  FMUL R3, R5, 1.4426950216293334961 ;  /* 0x3fb8aa3b05037820 */ /* 0x001fc40000400000 */
[----:B------:R-:W-:Y:S01]  /*4ec70*/  FADD R9, R9, R14 ;  /* 0x0000000e09097221 */ /* 0x000fe20000000000 */
[----:B--2---:R-:W-:Y:S01]  /*4ec80*/  FMNMX R13, R4, R13, !PT ;  /* 0x0000000d040d7209 */ /* 0x004fe20007800000 */
[----:B------:R-:W-:Y:S02]  /*4ec90*/  FADD R4, R26, -R11 ;  /* 0x8000000b1a047221 */ /* 0x000fe40000000000 */
[----:B------:R-:W0:Y:S04]  /*4eca0*/  S2R R26, SR_TID.X ;  /* 0x00000000001a7919 */ /* 0x000e280000002100 */
[----:B------:R2:W-:Y:S01]  /*4ecb0*/  STL [R1+0x8e4], R13 ;  /* 0x0008e40d01007387 */ /* 0x0005e20000100800 */
[----:B0-----:R-:W-:Y:S02]  /*4ecc0*/  LOP3.LUT R27, R26, 0x1c, RZ, 0xc0, !PT ;  /* 0x0000001c1a1b7812 */ /* 0x001fe400078ec0ff */
[----:B------:R0:W2:Y:S02]  /*4ecd0*/  MUFU.EX2 R26, R3 ;  /* 0x00000003001a7308 */ /* 0x0000a40000000800 */
[----:B0-----:R-:W-:-:S06]  /*4ece0*/  FMUL R3, R4, 1.4426950216293334961 ;  /* 0x3fb8aa3b04037820 */ /* 0x001fcc0000400000 */
[----:B------:R0:W3:Y:S01]  /*4ecf0*/  MUFU.EX2 R5, R3 ;  /* 0x0000000300057308 */ /* 0x0000e20000000800 */
[--C-:B------:R-:W-:Y:S01]  /*4ed00*/  FADD R4, R28, -R13.reuse ;  /* 0x8000000d1c047221 */ /* 0x100fe20000000000 */
[----:B-1----:R-:W-:Y:S04]  /*4ed10*/  STL [R1+0x664], R25 ;  /* 0x0006641901007387 */ /* 0x002fe80000100800 */
[----:B--2---:R-:W-:Y:S01]  /*4ed20*/  STL [R1+0x660], R26 ;  /* 0x0006601a01007387 */ /* 0x004fe20000100800 */
[----:B0-----:R-:W-:Y:S02]  /*4ed30*/  FMUL R3, R4, 1.4426950216293334961 ;  /* 0x3fb8aa3b04037820 */ /* 0x001fe40000400000 */
[----:B------:R-:W-:Y:S01]  /*4ed40*/  FADD R4, R23, -R13 ;  /* 0x8000000d17047221 */ /* 0x000fe20000000000 */
[----:B------:R-:W-:Y:S01]  /*4ed50*/  LEA.HI R11, R27, 0x60, RZ, 0x1e ;  /* 0x000000601b0b7811 */ /* 0x000fe200078ff0ff */
[----:B---3--:R0:W-:Y:S01]  /*4ed60*/  STL [R1+0x65c], R5 ;  /* 0x00065c0501007387 */ /* 0x0081e20000100800 */
[----:B------:R1:W2:Y:S01]  /*4ed70*/  MUFU.EX2 R27, R3 ;  /* 0x00000003001b7308 */ /* 0x0002a20000000800 */
[----:B------:R-:W-:-:S02]  /*4ed80*/  FMNMX R6, R2, R6, !PT ;  /* 0x0000000602067209 */ /* 0x000fc40007800000 */
[----:B------:R-:W3:Y:S01]  /*4ed90*/  LDL.LU R13, [R1+0xf8] ;  /* 0x0000f800010d7983 */ /* 0x000ee20000300800 */
[----:B0-----:R-:W-:Y:S01]  /*4eda0*/  FMNMX R5, R0, R18, !PT ;  /* 0x0000001200057209 */ /* 0x001fe20007800000 */
[----:B------:R-:W-:-:S04]  /*4edb0*/  FMUL R0, R4, 1.4426950216293334961 ;  /* 0x3fb8aa3b04007820 */ /* 0x000fc80000400000 */
[----:B------:R-:W0:Y:S01]  /*4edc0*/  MUFU.EX2 R28, R0 ;  /* 0x00000000001c7308 */ /* 0x000e220000000800 */
[----:B------:R0:W-:Y:S01]  /*4edd0*/  STL [R1+0x8e0], R5 ;  /* 0x0008e00501007387 */ /* 0x0001e20000100800 */
[----:B-1----:R-:W-:-:S03]  /*4ede0*/  FADD R3, R20, -R5 ;  /* 0x8000000514037221 */ /* 0x002fc60000000000 */
[----:B------:R-:W3:Y:S01]  /*4edf0*/  LDL.LU R20, [R1+0x13c] ;  /* 0x00013c0001147983 */ /* 0x000ee20000300800 */
[----:B----4-:R-:W-:-:S03]  /*4ee00*/  FADD R2, R21, -R5 ;  /* 0x8000000515027221 */ /* 0x010fc60000000000 */
[----:B--2---:R-:W-:Y:S04]  /*4ee10*/  STL [R1+0x658], R27 ;  /* 0x0006581b01007387 */ /* 0x004fe80000100800 */
[----:B0-----:R-:W-:Y:S04]  /*4ee20*/  STL [R1+0x654], R28 ;  /* 0x0006541c01007387 */ /* 0x001fe80000100800 */
[----:B------:R-:W-:Y:S04]  /*4ee30*/  STL [R1+0x8dc], R6 ;  /* 0x0008dc0601007387 */ /* 0x000fe80000100800 */
[----:B------:R-:W2:Y:S04]  /*4ee40*/  LDL.LU R21, [R1+0x124] ;  /* 0x0001240001157983 */ /* 0x000ea80000300800 */
[----:B------:R-:W4:Y:S04]  /*4ee50*/  LDL R14, [R1+0x210] ;  /* 0x00021000010e7983 */ /* 0x000f280000100800 */
[----:B------:R-:W0:Y:S01]  /*4ee60*/  S2R R23, SR_TID.X ;  /* 0x0000000000177919 */ /* 0x000e220000002100 */
[----:B------:R-:W-:-:S06]  /*4ee70*/  SHF.L.U32 R11, R11, 0x6, RZ ;  /* 0x000000060b0b7819 */ /* 0x000fcc00000006ff */
[----:B------:R-:W-:Y:S01]  /*4ee80*/  LDS R11, [R11+0x40000] ;  /* 0x040000000b0b7984 */ /* 0x000fe20000000800 */
[----:B------:R-:W-:Y:S02]  /*4ee90*/  FADD R8, R8, R12 ;  /* 0x0000000c08087221 */ /* 0x000fe40000000000 */
[----:B------:R-:W-:Y:S01]  /*4eea0*/  FMUL R0, R3, 1.4426950216293334961 ;  /* 0x3fb8aa3b03007820 */ /* 0x000fe20000400000 */
[----:B------:R-:W1:Y:S01]  /*4eeb0*/  S2R R12, SR_TID.X ;  /* 0x00000000000c7919 */ /* 0x000e620000002100 */
[----:B------:R-:W-:Y:S01]  /*4eec0*/  FADD R3, R22, -R6 ;  /* 0x8000000616037221 */ /* 0x000fe20000000000 */
[----:B0-----:R-:W-:-:S04]  /*4eed0*/  LOP3.LUT R23, R23, 0x1c, RZ, 0xc0, !PT ;  /* 0x0000001c17177812 */ /* 0x001fc800078ec0ff */
[----:B------:R-:W-:Y:S01]  /*4eee0*/  LEA.HI R5, R23, 0x68, RZ, 0x1e ;  /* 0x0000006817057811 */ /* 0x000fe200078ff0ff */
[----:B------:R0:W1:Y:S04]  /*4eef0*/  MUFU.EX2 R22, R0 ;  /* 0x0000000000167308 */ /* 0x0000680000000800 */
[----:B------:R-:W-:Y:S02]  /*4ef00*/  IMAD.SHL.U32 R5, R5, 0x40, RZ ;  /* 0x0000004005057824 */ /* 0x000fe400078e00ff */
[----:B------:R-:W-:Y:S02]  /*4ef10*/  FADD R4, R7, R10 ;  /* 0x0000000a07047221 */ /* 0x000fe40000000000 */
[----:B------:R-:W-:Y:S01]  /*4ef20*/  FMUL R7, R3, 1.4426950216293334961 ;  /* 0x3fb8aa3b03077820 */ /* 0x000fe20000400000 */
[----:B0-----:R0:W-:Y:S02]  /*4ef30*/  LDS R0, [R5+0x40000] ;  /* 0x0400000005007984 */ /* 0x0011e40000000800 */
[----:B0-----:R-:W-:-:S03]  /*4ef40*/  FMUL R5, R2, 1.4426950216293334961 ;  /* 0x3fb8aa3b02057820 */ /* 0x001fc60000400000 */
[----:B------:R-:W-:Y:S08]  /*4ef50*/  MUFU.EX2 R7, R7 ;  /* 0x0000000700077308 */ /* 0x000ff00000000800 */
[----:B------:R0:W0:Y:S01]  /*4ef60*/  MUFU.EX2 R23, R5 ;  /* 0x0000000500177308 */ /* 0x0000220000000800 */
[----:B------:R-:W-:Y:S01]  /*4ef70*/  SHFL.BFLY PT, R10, R9, 0x2, 0x1f ;  /* 0x0c401f00090a7f89 */ /* 0x000fe200000e0000 */
[----:B-1----:R-:W-:Y:S01]  /*4ef80*/  LOP3.LUT R12, R12, 0x1c, RZ, 0xc0, !PT ;  /* 0x0000001c0c0c7812 */ /* 0x002fe200078ec0ff */
[----:B------:R-:W-:-:S02]  /*4ef90*/  FADD R3, R15, R24 ;  /* 0x000000180f037221 */ /* 0x000fc40000000000 */
[----:B------:R-:W-:Y:S04]  /*4efa0*/  STL [R1+0x650], R22 ;  /* 0x0006501601007387 */ /* 0x000fe80000100800 */
[----:B0-----:R-:W0:Y:S04]  /*4efb0*/  SHFL.BFLY PT, R5, R4, 0x2, 0x1f ;  /* 0x0c401f0004057f89 */ /* 0x001e2800000e0000 */
[----:B------:R-:W2:Y:S04]  /*4efc0*/  LDL.LU R15, [R1+0x138] ;  /* 0x00013800010f7983 */ /* 0x000ea80000300800 */
[----:B------:R-:W2:Y:S04]  /*4efd0*/  LDL R18, [R1+0x67c] ;  /* 0x00067c0001127983 */ /* 0x000ea80000100800 */
[----:B------:R-:W-:Y:S04]  /*4efe0*/  STL [R1+0x64c], R23 ;  /* 0x00064c1701007387 */ /* 0x000fe80000100800 */
[----:B------:R-:W-:Y:S01]  /*4eff0*/  STL [R1+0x648], R7 ;  /* 0x0006480701007387 */ /* 0x000fe20000100800 */
[----:B0-----:R-:W-:-:S02]  /*4f000*/  FADD R4, R4, R5 ;  /* 0x0000000504047221 */ /* 0x001fc40000000000 */
[----:B---3--:R-:W-:Y:S01]  /*4f010*/  FADD R6, R13, -R6 ;  /* 0x800000060d067221 */ /* 0x008fe20000000000 */
[----:B------:R-:W-:Y:S02]  /*4f020*/  LEA.HI R13, R12, 0x70, RZ, 0x1e ;  /* 0x000000700c0d7811 */ /* 0x000fe400078ff0ff */
[----:B------:R-:W3:Y:S01]  /*4f030*/  LDL R12, [R1+0x214] ;  /* 0x00021400010c7983 */ /* 0x000ee20000100800 */
[----:B----4-:R-:W-:Y:S01]  /*4f040*/  FMNMX R19, R11, R14, !PT ;  /* 0x0000000e0b137209 */ /* 0x010fe20007800000 */
[----:B------:R-:W-:-:S06]  /*4f050*/  FMUL R11, R6, 1.4426950216293334961 ;  /* 0x3fb8aa3b060b7820 */ /* 0x000fcc0000400000 */
[----:B------:R-:W0:Y:S01]  /*4f060*/  MUFU.EX2 R11, R11 ;  /* 0x0000000b000b7308 */ /* 0x000e220000000800 */
[----:B------:R1:W-:Y:S01]  /*4f070*/  STL [R1+0x8d8], R19 ;  /* 0x0008d81301007387 */ /* 0x0003e20000100800 */
[--C-:B------:R-:W-:Y:S02]  /*4f080*/  FADD R6, R20, -R19.reuse ;  /* 0x8000001314067221 */ /* 0x100fe40000000000 */
[----:B------:R-:W-:Y:S01]  /*4f090*/  FADD R14, R9, R10 ;  /* 0x0000000a090e7221 */ /* 0x000fe20000000000 */
[----:B------:R-:W4:Y:S01]  /*4f0a0*/  LDL.LU R20, [R1+0x15c] ;  /* 0x00015c0001147983 */ /* 0x000f220000300800 */
[----:B--2---:R-:W-:-:S03]  /*4f0b0*/  FADD R5, R21, -R19 ;  /* 0x8000001315057221 */ /* 0x004fc60000000000 */
[----:B------:R-:W2:Y:S04]  /*4f0c0*/  LDL.LU R10, [R1+0x154] ;  /* 0x00015400010a7983 */ /* 0x000ea80000300800 */
[----:B0-----:R-:W-:Y:S04]  /*4f0d0*/  STL [R1+0x644], R11 ;  /* 0x0006440b01007387 */ /* 0x001fe80000100800 */
[----:B-1----:R-:W4:Y:S04]  /*4f0e0*/  LDL.LU R19, [R1+0x1380] ;  /* 0x0013800001137983 */ /* 0x002f280000300800 */
[----:B------:R-:W0:Y:S04]  /*4f0f0*/  SHFL.BFLY PT, R2, R8, 0x2, 0x1f ;  /* 0x0c401f0008027f89 */ /* 0x000e2800000e0000 */
[----:B------:R-:W1:Y:S01]  /*4f100*/  S2R R24, SR_TID.X ;  /* 0x0000000000187919 */ /* 0x000e620000002100 */
[----:B------:R-:W-:-:S03]  /*4f110*/  FMUL R6, R6, 1.4426950216293334961 ;  /* 0x3fb8aa3b06067820 */ /* 0x000fc60000400000 */
[----:B------:R-:W4:Y:S01]  /*4f120*/  LDL.LU R21, [R1+0x148] ;  /* 0x0001480001157983 */ /* 0x000f220000300800 */
[----:B0-----:R-:W-:Y:S02]  /*4f130*/  FADD R2, R8, R2 ;  /* 0x0000000208027221 */ /* 0x001fe40000000000 */
[----:B------:R-:W0:Y:S01]  /*4f140*/  MUFU.EX2 R8, R6 ;  /* 0x0000000600087308 */ /* 0x000e220000000800 */
[----:B-1----:R-:W-:-:S04]  /*4f150*/  LOP3.LUT R24, R24, 0x1c, RZ, 0xc0, !PT ;  /* 0x0000001c18187812 */ /* 0x002fc800078ec0ff */
[----:B------:R-:W-:Y:S01]  /*4f160*/  LEA.HI R24, R24, 0x78, RZ, 0x1e ;  /* 0x0000007818187811 */ /* 0x000fe200078ff0ff */
[----:B0-----:R-:W-:Y:S04]  /*4f170*/  STL [R1+0x638], R8 ;  /* 0x0006380801007387 */ /* 0x001fe80000100800 */
[----:B------:R-:W-:-:S05]  /*4f180*/  IMAD.SHL.U32 R24, R24, 0x40, RZ ;  /* 0x0000004018187824 */ /* 0x000fca00078e00ff */
[----:B------:R0:W-:Y:S04]  /*4f190*/  LDS R6, [R24+0x40000] ;  /* 0x0400000018067984 */ /* 0x0001e80000000800 */
[----:B0-----:R-:W4:Y:S01]  /*4f1a0*/  LDL R24, [R1+0x218] ;  /* 0x0002180001187983 */ /* 0x001f220000100800 */
[----:B---3--:R-:W-:Y:S01]  /*4f1b0*/  FMNMX R8, R0, R12, !PT ;  /* 0x0000000c00087209 */ /* 0x008fe20007800000 */
[----:B------:R-:W-:-:S04]  /*4f1c0*/  FMUL R0, R5, 1.4426950216293334961 ;  /* 0x3fb8aa3b05007820 */ /* 0x000fc80000400000 */
[----:B------:R-:W0:Y:S01]  /*4f1d0*/  MUFU.EX2 R9, R0 ;  /* 0x0000000000097308 */ /* 0x000e220000000800 */
[----:B------:R4:W-:Y:S01]  /*4f1e0*/  STL [R1+0x8d4], R8 ;  /* 0x0008d40801007387 */ /* 0x0009e20000100800 */
[----:B------:R-:W-:-:S03]  /*4f1f0*/  FADD R15, R15, -R8 ;  /* 0x800000080f0f7221 */ /* 0x000fc60000000000 */
[----:B0-----:R-:W-:Y:S01]  /*4f200*/  STL [R1+0x630], R9 ;  /* 0x0006300901007387 */ /* 0x001fe20000100800 */
[----:B--2---:R-:W-:Y:S02]  /*4f210*/  FADD R5, R10, -R8 ;  /* 0x800000080a057221 */ /* 0x004fe40000000000 */
[----:B----4-:R-:W-:Y:S02]  /*4f220*/  FADD R8, R19, R18 ;  /* 0x0000001213087221 */ /* 0x010fe40000000000 */
[----:B------:R-:W2:Y:S04]  /*4f230*/  LDL R18, [R1+0x21c] ;  /* 0x00021c0001127983 */ /* 0x000ea80000100800 */
[----:B------:R-:W0:Y:S01]  /*4f240*/  S2R R12, SR_TID.X ;  /* 0x00000000000c7919 */ /* 0x000e220000002100 */
[----:B------:R-:W-:-:S03]  /*4f250*/  SHF.L.U32 R13, R13, 0x6, RZ ;  /* 0x000000060d0d7819 */ /* 0x000fc600000006ff */
[----:B------:R-:W1:Y:S04]  /*4f260*/  SHFL.BFLY PT, R7, R3, 0x2, 0x1f ;  /* 0x0c401f0003077f89 */ /* 0x000e6800000e0000 */
[----:B------:R-:W3:Y:S01]  /*4f270*/  LDS R13, [R13+0x40000] ;  /* 0x040000000d0d7984 */ /* 0x000ee20000000800 */
[----:B------:R-:W-:-:S03]  /*4f280*/  FMUL R10, R5, 1.4426950216293334961 ;  /* 0x3fb8aa3b050a7820 */ /* 0x000fc60000400000 */
[----:B------:R-:W4:Y:S01]  /*4f290*/  SHFL.BFLY PT, R0, R14, 0x1, 0x1f ;  /* 0x0c201f000e007f89 */ /* 0x000f2200000e0000 */
[----:B------:R-:W-:-:S03]  /*4f2a0*/  FMUL R15, R15, 1.4426950216293334961 ;  /* 0x3fb8aa3b0f0f7820 */ /* 0x000fc60000400000 */
[----:B------:R-:W-:Y:S04]  /*4f2b0*/  SHFL.BFLY PT, R9, R4, 0x1, 0x1f ;  /* 0x0c201f0004097f89 */ /* 0x000fe800000e0000 */
[----:B------:R-:W2:Y:S01]  /*4f2c0*/  LDL.LU R19, [R1+0x9c] ;  /* 0x00009c0001137983 */ /* 0x000ea20000300800 */
[----:B0-----:R-:W-:-:S04]  /*4f2d0*/  LOP3.LUT R11, R12, 0x1c, RZ, 0xc0, !PT ;  /* 0x0000001c0c0b7812 */ /* 0x001fc800078ec0ff */
[----:B------:R-:W-:Y:S02]  /*4f2e0*/  LEA.HI R11, R11, 0x80, RZ, 0x1e ;  /* 0x000000800b0b7811 */ /* 0x000fe400078ff0ff */
[----:B------:R-:W-:Y:S02]  /*4f2f0*/  LOP3.LUT R12, R12, 0x1c, RZ, 0xc0, !PT ;  /* 0x0000001c0c0c7812 */ /* 0x000fe400078ec0ff */
[----:B------:R-:W-:Y:S01]  /*4f300*/  SHF.L.U32 R11, R11, 0x6, RZ ;  /* 0x000000060b0b7819 */ /* 0x000fe200000006ff */
[----:B-1----:R-:W-:-:S04]  /*4f310*/  FADD R7, R3, R7 ;  /* 0x0000000703077221 */ /* 0x002fc80000000000 */
[----:B------:R0:W-:Y:S02]  /*4f320*/  LDS R3, [R11+0x40000] ;  /* 0x040000000b037984 */ /* 0x0001e40000000800 */
[----:B0-----:R-:W-:Y:S02]  /*4f330*/  LEA.HI R11, R12, 0x88, RZ, 0x1e ;  /* 0x000000880c0b7811 */ /* 0x001fe400078ff0ff */
[----:B------:R-:W0:Y:S01]  /*4f340*/  SHFL.BFLY PT, R12, R2, 0x1, 0x1f ;  /* 0x0c201f00020c7f89 */ /* 0x000e2200000e0000 */
[----:B------:R-:W1:Y:S08]  /*4f350*/  MUFU.EX2 R10, R10 ;  /* 0x0000000a000a7308 */ /* 0x000e700000000800 */
[----:B------:R-:W0:Y:S01]  /*4f360*/  MUFU.EX2 R15, R15 ;  /* 0x0000000f000f7308 */ /* 0x000e220000000800 */
[----:B---3--:R-:W-:Y:S01]  /*4f370*/  FMNMX R24, R13, R24, !PT ;  /* 0x000000180d187209 */ /* 0x008fe20007800000 */
[----:B----4-:R-:W-:-:S04]  /*4f380*/  FADD R0, R14, R0 ;  /* 0x000000000e007221 */ /* 0x010fc80000000000 */
[----:B------:R-:W-:Y:S01]  /*4f390*/  FADD R13, R20, -R24 ;  /* 0x80000018140d7221 */ /* 0x000fe20000000000 */
[----:B-1----:R-:W-:Y:S04]  /*4f3a0*/  STL [R1+0x628], R10 ;  /* 0x0006280a01007387 */ /* 0x002fe80000100800 */
[----:B------:R-:W-:Y:S01]  /*4f3b0*/  STL [R1+0x8d0], R24 ;  /* 0x0008d01801007387 */ /* 0x000fe20000100800 */
[----:B0-----:R-:W-:-:S03]  /*4f3c0*/  FADD R2, R2, R12 ;  /* 0x0000000c02027221 */ /* 0x001fc60000000000 */
[----:B------:R-:W3:Y:S01]  /*4f3d0*/  LDL.LU R20, [R1+0xc8] ;  /* 0x0000c80001147983 */ /* 0x000ee20000300800 */
[----:B------:R-:W-:-:S03]  /*4f3e0*/  FADD R12, R21, -R24 ;  /* 0x80000018150c7221 */ /* 0x000fc60000000000 */
[----:B------:R-:W-:Y:S04]  /*4f3f0*/  STL [R1+0x624], R15 ;  /* 0x0006240f01007387 */ /* 0x000fe80000100800 */
[----:B------:R-:W4:Y:S01]  /*4f400*/  LDL.LU R14, [R1+0xcc] ;  /* 0x0000cc00010e7983 */ /* 0x000f220000300800 */
[----:B------:R-:W-:-:S03]  /*4f410*/  FADD R4, R4, R9 ;  /* 0x0000000904047221 */ /* 0x000fc60000000000 */
[----:B------:R0:W-:Y:S04]  /*4f420*/  STL [R1+0x1360], R0 ;  /* 0x0013600001007387 */ /* 0x0001e80000100800 */
[----:B------:R1:W-:Y:S04]  /*4f430*/  STL [R1+0x1364], R2 ;  /* 0x0013640201007387 */ /* 0x0003e80000100800 */
[----:B------:R-:W3:Y:S04]  /*4f440*/  LDL R21, [R1+0x224] ;  /* 0x0002240001157983 */ /* 0x000ee80000100800 */
[----:B0-----:R-:W3:Y:S04]  /*4f450*/  LDL R0, [R1+0x66c] ;  /* 0x00066c0001007983 */ /* 0x001ee80000100800 */
[----:B-1----:R-:W3:Y:S01]  /*4f460*/  LDL R2, [R1+0x220] ;  /* 0x0002200001027983 */ /* 0x002ee20000100800 */
[----:B--2---:R-:W-:Y:S01]  /*4f470*/  FMNMX R18, R6, R18, !PT ;  /* 0x0000001206127209 */ /* 0x004fe20007800000 */
[----:B------:R-:W-:-:S02]  /*4f480*/  FMUL R6, R12, 1.4426950216293334961 ;  /* 0x3fb8aa3b0c067820 */ /* 0x000fc40000400000 */
[----:B------:R-:W2:Y:S04]  /*4f490*/  LDL.LU R12, [R1+0x158] ;  /* 0x00015800010c7983 */ /* 0x000ea80000300800 */
[----:B------:R-:W3:Y:S04]  /*4f4a0*/  LDL.LU R9, [R1+0x170] ;  /* 0x0001700001097983 */ /* 0x000ee80000300800 */
[----:B------:R-:W0:Y:S01]  /*4f4b0*/  SHFL.BFLY PT, R10, R7, 0x1, 0x1f ;  /* 0x0c201f00070a7f89 */ /* 0x000e2200000e0000 */
[----:B------:R-:W-:-:S03]  /*4f4c0*/  FMUL R13, R13, 1.4426950216293334961 ;  /* 0x3fb8aa3b0d0d7820 */ /* 0x000fc60000400000 */
[----:B------:R-:W-:Y:S01]  /*4f4d0*/  STL [R1+0x8cc], R18 ;  /* 0x0008cc1201007387 */ /* 0x000fe20000100800 */
[----:B------:R-:W1:Y:S03]  /*4f4e0*/  MUFU.EX2 R24, R13 ;  /* 0x0000000d00187308 */ /* 0x000e660000000800 */
[----:B------:R1:W-:Y:S04]  /*4f4f0*/  STL [R1+0xb4], R4 ;  /* 0x0000b40401007387 */ /* 0x0003e80000100800 */
[----:B------:R-:W4:Y:S01]  /*4f500*/  LDL R15, [R1+0x65c] ;  /* 0x00065c00010f7983 */ /* 0x000f220000100800 */
[----:B-1----:R-:W1:Y:S03]  /*4f510*/  MUFU.EX2 R4, R6 ;  /* 0x0000000600047308 */ /* 0x002e660000000800 */
[----:B------:R-:W-:Y:S01]  /*4f520*/  STL [R1+0x618], R24 ;  /* 0x0006181801007387 */ /* 0x000fe20000100800 */
[----:B0-----:R-:W-:-:S03]  /*4f530*/  FADD R7, R7, R10 ;  /* 0x0000000a07077221 */ /* 0x001fc60000000000 */
[----:B-1----:R-:W-:Y:S04]  /*4f540*/  STL [R1+0x610], R4 ;  /* 0x0006100401007387 */ /* 0x002fe80000100800 */
[----:B------:R2:W-:Y:S01]  /*4f550*/  STL [R1+0xb0], R7 ;  /* 0x0000b00701007387 */ /* 0x0005e20000100800 */
[----:B------:R-:W-:-:S05]  /*4f560*/  IMAD.SHL.U32 R11, R11, 0x40, RZ ;  /* 0x000000400b0b7824 */ /* 0x000fca00078e00ff */
[----:B------:R-:W0:Y:S01]  /*4f570*/  LDS R5, [R11+0x40000] ;  /* 0x040000000b057984 */ /* 0x000e220000000800 */
[--C-:B--2---:R-:W-:Y:S02]  /*4f580*/  FADD R7, R12, -R18.reuse ;  /* 0x800000120c077221 */ /* 0x104fe40000000000 */
[----:B---3--:R-:W-:Y:S02]  /*4f590*/  FADD R9, R9, -R18 ;  /* 0x8000001209097221 */ /* 0x008fe40000000000 */
[----:B------:R-:W2:Y:S02]  /*4f5a0*/  LDL.LU R18, [R1+0x137c] ;  /* 0x00137c0001127983 */ /* 0x000ea40000300800 */
[----:B------:R-:W-:-:S06]  /*4f5b0*/  FMUL R6, R9, 1.4426950216293334961 ;  /* 0x3fb8aa3b09067820 */ /* 0x000fcc0000400000 */
[----:B------:R-:W1:Y:S01]  /*4f5c0*/  MUFU.EX2 R6, R6 ;  /* 0x0000000600067308 */ /* 0x000e620000000800 */
[----:B------:R-:W-:Y:S02]  /*4f5d0*/  FMNMX R2, R3, R2, !PT ;  /* 0x0000000203027209 */ /* 0x000fe40007800000 */
[----:B0-----:R-:W-:-:S03]  /*4f5e0*/  FMNMX R21, R5, R21, !PT ;  /* 0x0000001505157209 */ /* 0x001fc60007800000 */
[----:B----4-:R-:W-:Y:S01]  /*4f5f0*/  FADD R5, R14, -R2 ;  /* 0x800000020e057221 */ /* 0x010fe20000000000 */
[----:B------:R-:W-:Y:S04]  /*4f600*/  STL [R1+0x8c8], R2 ;  /* 0x0008c80201007387 */ /* 0x000fe80000100800 */
[----:B------:R-:W0:Y:S04]  /*4f610*/  S2R R14, SR_TID.X ;  /* 0x00000000000e7919 */ /* 0x000e280000002100 */
[----:B-1----:R1:W-:Y:S01]  /*4f620*/  STL [R1+0x604], R6 ;  /* 0x0006040601007387 */ /* 0x0023e20000100800 */
[----:B------:R-:W-:-:S02]  /*4f630*/  FADD R17, R17, R0 ;  /* 0x0000000011117221 */ /* 0x000fc40000000000 */
[----:B-1----:R-:W-:Y:S02]  /*4f640*/  FMUL R6, R7, 1.4426950216293334961 ;  /* 0x3fb8aa3b07067820 */ /* 0x002fe40000400000 */
[----:B------:R-:W-:Y:S02]  /*4f650*/  FADD R7, R19, -R2 ;  /* 0x8000000213077221 */ /* 0x000fe40000000000 */
[----:B------:R1:W3:Y:S02]  /*4f660*/  MUFU.EX2 R2, R6 ;  /* 0x0000000600027308 */ /* 0x0002e40000000800 */
[----:B-1----:R-:W-:-:S06]  /*4f670*/  FMUL R6, R5, 1.4426950216293334961 ;  /* 0x3fb8aa3b05067820 */ /* 0x002fcc0000400000 */
[----:B------:R-:W1:Y:S01]  /*4f680*/  MUFU.EX2 R0, R6 ;  /* 0x0000000600007308 */ /* 0x000e620000000800 */
[----:B------:R-:W-:Y:S01]  /*4f690*/  STL [R1+0x8c4], R21 ;  /* 0x0008c41501007387 */ /* 0x000fe20000100800 */
[----:B0-----:R-:W-:Y:S01]  /*4f6a0*/  LOP3.LUT R14, R14, 0x1c, RZ, 0xc0, !PT ;  /* 0x0000001c0e0e7812 */ /* 0x001fe200078ec0ff */
[----:B------:R-:W-:Y:S02]  /*4f6b0*/  FADD R16, R16, R25 ;  /* 0x0000001910107221 */ /* 0x000fe40000000000 */
[----:B---3--:R0:W-:Y:S04]  /*4f6c0*/  STL [R1+0x5fc], R2 ;  /* 0x0005fc0201007387 */ /* 0x0081e80000100800 */
[----:B0-----:R-:W3:Y:S01]  /*4f6d0*/  LDL.LU R2, [R1+0xa4] ;  /* 0x0000a40001027983 */ /* 0x001ee20000300800 */
[----:B--2---:R-:W-:-:S03]  /*4f6e0*/  FADD R18, R18, R29 ;  /* 0x0000001d12127221 */ /* 0x004fc60000000000 */
[----:B------:R-:W2:Y:S04]  /*4f6f0*/  LDL.LU R29, [R1+0x128] ;  /* 0x00012800011d7983 */ /* 0x000ea80000300800 */
[----:B------:R-:W4:Y:S04]  /*4f700*/  LDL.LU R25, [R1+0xa0] ;  /* 0x0000a00001197983 */ /* 0x000f280000300800 */
[----:B-1----:R0:W-:Y:S02]  /*4f710*/  STL [R1+0x5f4], R0 ;  /* 0x0005f40001007387 */ /* 0x0021e40000100800 */
[----:B0-----:R-:W-:-:S04]  /*4f720*/  LEA.HI R0, R14, 0xa0, RZ, 0x1e ;  /* 0x000000a00e007811 */ /* 0x001fc800078ff0ff */
[----:B------:R-:W-:-:S05]  /*4f730*/  SHF.L.U32 R0, R0, 0x6, RZ ;  /* 0x0000000600007819 */ /* 0x000fca00000006ff */
[----:B------:R0:W-:Y:S04]  /*4f740*/  LDS R10, [R0+0x40000] ;  /* 0x04000000000a7984 */ /* 0x0001e80000000800 */
[----:B0-----:R-:W2:Y:S04]  /*4f750*/  LDL R0, [R1+0x228] ;  /* 0x0002280001007983 */ /* 0x001ea80000100800 */
[----:B------:R-:W0:Y:S04]  /*4f760*/  S2R R13, SR_TID.X ;  /* 0x00000000000d7919 */ /* 0x000e280000002100 */
[----:B------:R-:W1:Y:S04]  /*4f770*/  S2R R19, SR_TID.X ;  /* 0x0000000000137919 */ /* 0x000e680000002100 */
[----:B------:R-:W1:Y:S01]  /*4f780*/  SHFL.BFLY PT, R11, R8, 0x2, 0x1f ;  /* 0x0c401f00080b7f89 */ /* 0x000e6200000e0000 */
[----:B0-----:R-:W-:-:S04]  /*4f790*/  LOP3.LUT R13, R13, 0x1c, RZ, 0xc0, !PT ;  /* 0x0000001c0d0d7812 */ /* 0x001fc800078ec0ff */
[----:B------:R-:W-:-:S04]  /*4f7a0*/  LEA.HI R13, R13, 0x90, RZ, 0x1e ;  /* 0x000000900d0d7811 */ /* 0x000fc800078ff0ff */
[----:B------:R-:W-:-:S05]  /*4f7b0*/  SHF.L.U32 R13, R13, 0x6, RZ ;  /* 0x000000060d0d7819 */ /* 0x000fca00000006ff */
[----:B------:R0:W-:Y:S01]  /*4f7c0*/  LDS R3, [R13+0x40000] ;  /* 0x040000000d037984 */ /* 0x0001e20000000800 */
[----:B-1----:R-:W-:Y:S01]  /*4f7d0*/  LOP3.LUT R19, R19, 0x1c, RZ, 0xc0, !PT ;  /* 0x0000001c13137812 */ /* 0x002fe200078ec0ff */
[----:B------:R-:W-:-:S03]  /*4f7e0*/  FADD R4, R8, R11 ;  /* 0x0000000b08047221 */ /* 0x000fc60000000000 */
[----:B------:R-:W-:Y:S02]  /*4f7f0*/  LEA.HI R8, R19, 0x98, RZ, 0x1e ;  /* 0x0000009813087811 */ /* 0x000fe400078ff0ff */
[----:B------:R-:W1:Y:S01]  /*4f800*/  SHFL.BFLY PT, R19, R18, 0x2, 0x1f ;  /* 0x0c401f0012137f89 */ /* 0x000e6200000e0000 */
[----:B------:R-:W-:Y:S02]  /*4f810*/  FADD R15, R26, R15 ;  /* 0x0000000f1a0f7221 */ /* 0x000fe40000000000 */
[----:B------:R-:W-:Y:S01]  /*4f820*/  FADD R14, R27, R28 ;  /* 0x0000001c1b0e7221 */ /* 0x000fe20000000000 */
[----:B------:R-:W3:Y:S01]  /*4f830*/  S2R R26, SR_TID.X ;  /* 0x00000000001a7919 */ /* 0x000ee20000002100 */
[----:B0-----:R-:W-:-:S03]  /*4f840*/  FADD R13, R22, R23 ;  /* 0x00000017160d7221 */ /* 0x001fc60000000000 */
[----:B------:R-:W4:Y:S04]  /*4f850*/  LDL.LU R28, [R1+0x130] ;  /* 0x00013000011c7983 */ /* 0x000f280000300800 */
[----:B------:R-:W4:Y:S01]  /*4f860*/  LDL R22, [R1+0x22c] ;  /* 0x00022c0001167983 */ /* 0x000f220000100800 */
[----:B------:R-:W-:Y:S02]  /*4f870*/  FADD R20, R20, -R21 ;  /* 0x8000001514147221 */ /* 0x000fe40000000000 */
[----:B------:R-:W-:Y:S01]  /*4f880*/  FMUL R5, R7, 1.4426950216293334961 ;  /* 0x3fb8aa3b07057820 */ /* 0x000fe20000400000 */
[----:B------:R-:W-:Y:S01]  /*4f890*/  SHFL.BFLY PT, R6, R14, 0x2, 0x1f ;  /* 0x0c401f000e067f89 */ /* 0x000fe200000e0000 */
[----:B------:R-:W-:-:S03]  /*4f8a0*/  FMUL R20, R20, 1.4426950216293334961 ;  /* 0x3fb8aa3b14147820 */ /* 0x000fc60000400000 */
[----:B------:R-:W4:Y:S01]  /*4f8b0*/  LDL.LU R27, [R1+0x98] ;  /* 0x00009800011b7983 */ /* 0x000f220000300800 */
[----:B------:R-:W0:Y:S03]  /*4f8c0*/  MUFU.EX2 R5, R5 ;  /* 0x0000000500057308 */ /* 0x000e260000000800 */
[----:B------:R-:W0:Y:S01]  /*4f8d0*/  SHFL.BFLY PT, R7, R17, 0x2, 0x1f ;  /* 0x0c401f0011077f89 */ /* 0x000e2200000e0000 */
[----:B-1----:R-:W-:-:S04]  /*4f8e0*/  FADD R19, R18, R19 ;  /* 0x0000001312137221 */ /* 0x002fc80000000000 */
[----:B------:R-:W1:Y:S01]  /*4f8f0*/  MUFU.EX2 R20, R20 ;  /* 0x0000001400147308 */ /* 0x000e620000000800 */
[----:B---3--:R-:W-:Y:S01]  /*4f900*/  FADD R18, R2, -R21 ;  /* 0x8000001502127221 */ /* 0x008fe20000000000 */
[----:B------:R-:W-:-:S04]  /*4f910*/  LOP3.LUT R26, R26, 0x1c, RZ, 0xc0, !PT ;  /* 0x0000001c1a1a7812 */ /* 0x000fc800078ec0ff */
[----:B------:R-:W-:Y:S01]  /*4f920*/  LEA.HI R11, R26, 0xa8, RZ, 0x1e ;  /* 0x000000a81a0b7811 */ /* 0x000fe200078ff0ff */
[----:B0-----:R-:W-:Y:S04]  /*4f930*/  STL [R1+0x5f0], R5 ;  /* 0x0005f00501007387 */ /* 0x001fe80000100800 */
[----:B------:R-:W3:Y:S04]  /*4f940*/  LDL.LU R23, [R1+0x134] ;  /* 0x0001340001177983 */ /* 0x000ee80000300800 */
[----:B------:R-:W3:Y:S04]  /*4f950*/  LDL.LU R26, [R1+0x94] ;  /* 0x00009400011a7983 */ /* 0x000ee80000300800 */
[----:B------:R-:W3:Y:S04]  /*4f960*/  LDL.LU R21, [R1+0x1378] ;  /* 0x0013780001157983 */ /* 0x000ee80000300800 */
[----:B-1----:R-:W-:Y:S01]  /*4f970*/  STL [R1+0x5e8], R20 ;  /* 0x0005e81401007387 */ /* 0x002fe20000100800 */
[----:B------:R-:W-:-:S02]  /*4f980*/  FADD R7, R17, R7 ;  /* 0x0000000711077221 */ /* 0x000fc40000000000 */
[----:B------:R-:W-:Y:S01]  /*4f990*/  FADD R6, R14, R6 ;  /* 0x000000060e067221 */ /* 0x000fe20000000000 */
[----:B--2---:R-:W-:Y:S01]  /*4f9a0*/  FMNMX R2, R3, R0, !PT ;  /* 0x0000000003027209 */ /* 0x004fe20007800000 */
[----:B------:R-:W-:-:S04]  /*4f9b0*/  FMUL R3, R18, 1.4426950216293334961 ;  /* 0x3fb8aa3b12037820 */ /* 0x000fc80000400000 */
[----:B------:R-:W0:Y:S01]  /*4f9c0*/  MUFU.EX2 R18, R3 ;  /* 0x0000000300127308 */ /* 0x000e220000000800 */
[----:B------:R1:W-:Y:S04]  /*4f9d0*/  STL [R1+0x8c0], R2 ;  /* 0x0008c00201007387 */ /* 0x0003e80000100800 */
[----:B------:R-:W2:Y:S01]  /*4f9e0*/  LDL R0, [R1+0x240] ;  /* 0x0002400001007983 */ /* 0x000ea20000100800 */
[--C-:B------:R-:W-:Y:S02]  /*4f9f0*/  FADD R17, R29, -R2.reuse ;  /* 0x800000021d117221 */ /* 0x100fe40000000000 */
[----:B----4-:R-:W-:Y:S01]  /*4fa00*/  FADD R14, R25, -R2 ;  /* 0x80000002190e7221 */ /* 0x010fe20000000000 */
[----:B0-----:R-:W-:Y:S04]  /*4fa10*/  STL [R1+0x5e0], R18 ;  /* 0x0005e01201007387 */ /* 0x001fe80000100800 */
[----:B-1----:R-:W4:Y:S01]  /*4fa20*/  LDL R2, [R1+0x244] ;  /* 0x0002440001027983 */ /* 0x002f220000100800 */
[----:B------:R-:W-:-:S05]  /*4fa30*/  IMAD.SHL.U32 R8, R8, 0x40, RZ ;  /* 0x0000004008087824 */ /* 0x000fca00078e00ff */
[----:B------:R-:W-:Y:S04]  /*4fa40*/  LDS R9, [R8+0x40000] ;  /* 0x0400000008097984 */ /* 0x000fe80000000800 */
[----:B------:R-:W0:Y:S04]  /*4fa50*/  SHFL.BFLY PT, R8, R16, 0x2, 0x1f ;  /* 0x0c401f0010087f89 */ /* 0x000e2800000e0000 */
[----:B------:R-:W1:Y:S01]  /*4fa60*/  SHFL.BFLY PT, R12, R15, 0x2, 0x1f ;  /* 0x0c401f000f0c7f89 */ /* 0x000e6200000e0000 */
[----:B------:R-:W-:-:S03]  /*4fa70*/  IMAD.SHL.U32 R11, R11, 0x40, RZ ;  /* 0x000000400b0b7824 */ /* 0x000fc600078e00ff */
[----:B------:R-:W1:Y:S04]  /*4fa80*/  SHFL.BFLY PT, R5, R13, 0x2, 0x1f ;  /* 0x0c401f000d057f89 */ /* 0x000e6800000e0000 */
[----:B------:R-:W4:Y:S01]  /*4fa90*/  LDS R11, [R11+0x40000] ;  /* 0x040000000b0b7984 */ /* 0x000f220000000800 */
[----:B0-----:R-:W-:Y:S02]  /*4faa0*/  FADD R3, R16, R8 ;  /* 0x0000000810037221 */ /* 0x001fe40000000000 */
[----:B-1----:R-:W-:Y:S01]  /*4fab0*/  FADD R8, R15, R12 ;  /* 0x0000000c0f087221 */ /* 0x002fe20000000000 */
[----:B------:R-:W-:Y:S02]  /*4fac0*/  FMNMX R15, R9, R22, !PT ;  /* 0x00000016090f7209 */ /* 0x000fe40007800000 */
[----:B------:R-:W0:Y:S01]  /*4fad0*/  S2R R22, SR_TID.X ;  /* 0x0000000000167919 */ /* 0x000e220000002100 */
[----:B------:R-:W-:-:S02]  /*4fae0*/  FMUL R12, R17, 1.4426950216293334961 ;  /* 0x3fb8aa3b110c7820 */ /* 0x000fc40000400000 */
[----:B------:R-:W-:Y:S02]  /*4faf0*/  FMUL R9, R14, 1.4426950216293334961 ;  /* 0x3fb8aa3b0e097820 */ /* 0x000fe40000400000 */
[----:B------:R1:W0:Y:S08]  /*4fb00*/  MUFU.EX2 R25, R12 ;  /* 0x0000000c00197308 */ /* 0x0002300000000800 */
[----:B------:R-:W3:Y:S01]  /*4fb10*/  MUFU.EX2 R9, R9 ;  /* 0x0000000900097308 */ /* 0x000ee20000000800 */
[----:B-1----:R-:W-:-:S02]  /*4fb20*/  FADD R12, R28, -R15 ;  /* 0x8000000f1c0c7221 */ /* 0x002fc40000000000 */
[----:B------:R-:W-:Y:S02]  /*4fb30*/  FADD R5, R13, R5 ;  /* 0x000000050d057221 */ /* 0x000fe40000000000 */
[----:B------:R-:W-:Y:S02]  /*4fb40*/  FADD R13, R27, -R15 ;  /* 0x8000000f1b0d7221 */ /* 0x000fe40000000000 */
[----:B------:R-:W-:Y:S01]  /*4fb50*/  FMUL R12, R12, 1.4426950216293334961 ;  /* 0x3fb8aa3b0c0c7820 */ /* 0x000fe20000400000 */
[----:B0-----:R-:W-:Y:S01]  /*4fb60*/  STL [R1+0x5d0], R25 ;  /* 0x0005d01901007387 */ /* 0x001fe20000100800 */
[----:B------:R-:W-:-:S03]  /*4fb70*/  LOP3.LUT R22, R22, 0x1c, RZ, 0xc0, !PT ;  /* 0x0000001c16167812 */ /* 0x000fc600078ec0ff */
[----:B------:R0:W-:Y:S01]  /*4fb80*/  STL [R1+0x8bc], R15 ;  /* 0x0008bc0f01007387 */ /* 0x0001e20000100800 */
[----:B------:R-:W-:Y:S01]  /*4fb90*/  FMUL R13, R13, 1.4426950216293334961 ;  /* 0x3fb8aa3b0d0d7820 */ /* 0x000fe20000400000 */
[----:B------:R-:W-:Y:S02]  /*4fba0*/  LEA.HI R18, R22, 0xb0, RZ, 0x1e ;  /* 0x000000b016127811 */ /* 0x000fe400078ff0ff */
[----:B------:R-:W-:Y:S01]  /*4fbb0*/  STL [R1+0x136c], R25 ;  /* 0x00136c1901007387 */ /* 0x000fe20000100800 */
[----:B------:R-:W1:Y:S03]  /*4fbc0*/  MUFU.EX2 R29, R12 ;  /* 0x0000000c001d7308 */ /* 0x000e660000000800 */
[----:B---3--:R-:W-:Y:S04]  /*4fbd0*/  STL [R1+0x5c8], R9 ;  /* 0x0005c80901007387 */ /* 0x008fe80000100800 */
[----:B------:R-:W3:Y:S01]  /*4fbe0*/  LDL.LU R22, [R1+0x140] ;  /* 0x0001400001167983 */ /* 0x000ee20000300800 */
[----:B------:R1:W2:Y:S01]  /*4fbf0*/  MUFU.EX2 R12, R13 ;  /* 0x0000000d000c7308 */ /* 0x0002a20000000800 */
[----:B------:R-:W-:-:S04]  /*4fc00*/  LOP3.LUT R21, R21, 0x1c, RZ, 0xc0, !PT ;  /* 0x0000001c15157812 */ /* 0x000fc800078ec0ff */
[----:B0-----:R-:W-:-:S05]  /*4fc10*/  LEA.HI R15, R21, 0xb8, RZ, 0x1e ;  /* 0x000000b8150f7811 */ /* 0x001fca00078ff0ff */
[----:B------:R-:W-:-:S05]  /*4fc20*/  IMAD.SHL.U32 R15, R15, 0x40, RZ ;  /* 0x000000400f0f7824 */ /* 0x000fca00078e00ff */
[----:B-1----:R-:W-:Y:S01]  /*4fc30*/  LDS R13, [R15+0x40000] ;  /* 0x040000000f0d7984 */ /* 0x002fe20000000800 */
[----:B--2---:R-:W-:-:S05]  /*4fc40*/  FMNMX R0, R10, R0, !PT ;  /* 0x000000000a007209 */ /* 0x004fca0007800000 */
[----:B------:R0:W-:Y:S01]  /*4fc50*/  STL [R1+0x8b8], R0 ;  /* 0x0008b80001007387 */ /* 0x0001e20000100800 */
[--C-:B------:R-:W-:Y:S02]  /*4fc60*/  FADD R10, R23, -R0.reuse ;  /* 0x80000000170a7221 */ /* 0x100fe40000000000 */
[----:B------:R-:W-:Y:S01]  /*4fc70*/  FADD R20, R26, -R0 ;  /* 0x800000001a147221 */ /* 0x000fe20000000000 */
[----:B------:R-:W2:Y:S04]  /*4fc80*/  LDL.LU R23, [R1+0xc4] ;  /* 0x0000c40001177983 */ /* 0x000ea80000300800 */
[----:B------:R-:W2:Y:S01]  /*4fc90*/  LDL.LU R26, [R1+0x14c] ;  /* 0x00014c00011a7983 */ /* 0x000ea20000300800 */
[----:B0-----:R-:W-:Y:S02]  /*4fca0*/  LEA.HI R0, R21, 0xc8, RZ, 0x1e ;  /* 0x000000c815007811 */ /* 0x001fe400078ff0ff */
[----:B----4-:R-:W-:-:S03]  /*4fcb0*/  FMNMX R2, R11, R2, !PT ;  /* 0x000000020b027209 */ /* 0x010fc60007800000 */
[----:B------:R-:W-:Y:S02]  /*4fcc0*/  IMAD.SHL.U32 R0, R0, 0x40, RZ ;  /* 0x0000004000007824 */ /* 0x000fe400078e00ff */
[----:B------:R-:W-:Y:S04]  /*4fcd0*/  STL [R1+0x8b4], R2 ;  /* 0x0008b40201007387 */ /* 0x000fe80000100800 */
[----:B------:R-:W-:Y:S04]  /*4fce0*/  STL [R1+0x5c0], R29 ;  /* 0x0005c01d01007387 */ /* 0x000fe80000100800 */
[----:B------:R-:W-:Y:S04]  /*4fcf0*/  STL [R1+0x1370], R29 ;  /* 0x0013701d01007387 */ /* 0x000fe80000100800 */
[----:B------:R-:W-:Y:S04]  /*4fd00*/  STL [R1+0x5b8], R12 ;  /* 0x0005b80c01007387 */ /* 0x000fe80000100800 */
[----:B------:R0:W-:Y:S04]  /*4fd10*/  LDS R15, [R0+0x40000] ;  /* 0x04000000000f7984 */ /* 0x0001e80000000800 */
[----:B0-----:R-:W4:Y:S01]  /*4fd20*/  LDL R0, [R1+0x248] ;  /* 0x0002480001007983 */ /* 0x001f220000100800 */
[----:B------:R-:W-:-:S04]  /*4fd30*/  FMUL R17, R10, 1.4426950216293334961 ;  /* 0x3fb8aa3b0a117820 */ /* 0x000fc80000400000 */
[----:B------:R-:W0:Y:S02]  /*4fd40*/  MUFU.EX2 R28, R17 ;  /* 0x00000011001c7308 */ /* 0x000e240000000800 */
[----:B0-----:R-:W-:Y:S04]  /*4fd50*/  STL [R1+0x5b4], R28 ;  /* 0x0005b41c01007387 */ /* 0x001fe80000100800 */
[----:B------:R-:W4:Y:S01]  /*4fd60*/  LDL.LU R25, [R1+0xac] ;  /* 0x0000ac0001197983 */ /* 0x000f220000300800 */
[----:B------:R-:W-:-:S03]  /*4fd70*/  SHF.L.U32 R18, R18, 0x6, RZ ;  /* 0x0000000612127819 */ /* 0x000fc600000006ff */
[----:B------:R-:W0:Y:S01]  /*4fd80*/  SHFL.BFLY PT, R10, R4, 0x1, 0x1f ;  /* 0x0c201f00040a7f89 */ /* 0x000e2200000e0000 */
[----:B------:R-:W-:-:S03]  /*4fd90*/  FMUL R20, R20, 1.4426950216293334961 ;  /* 0x3fb8aa3b14147820 */ /* 0x000fc60000400000 */
[----:B------:R-:W-:Y:S04]  /*4fda0*/  LDS R9, [R18+0x40000] ;  /* 0x0400000012097984 */ /* 0x000fe80000000800 */
[----:B------:R-:W1:Y:S01]  /*4fdb0*/  SHFL.BFLY PT, R12, R7, 0x1, 0x1f ;  /* 0x0c201f00070c7f89 */ /* 0x000e6200000e0000 */
[----:B------:R-:W3:Y:S03]  /*4fdc0*/  MUFU.EX2 R20, R20 ;  /* 0x0000001400147308 */ /* 0x000ee60000000800 */
[----:B------:R-:W1:Y:S04]  /*4fdd0*/  SHFL.BFLY PT, R11, R19, 0x1, 0x1f ;  /* 0x0c201f00130b7f89 */ /* 0x000e6800000e0000 */
[----:B------:R-:W1:Y:S04]  /*4fde0*/  SHFL.BFLY PT, R16, R3, 0x1, 0x1f ;  /* 0x0c201f0003107f89 */ /* 0x000e6800000e0000 */
[----:B------:R-:W2:Y:S01]  /*4fdf0*/  SHFL.BFLY PT, R17, R8, 0x1, 0x1f ;  /* 0x0c201f0008117f89 */ /* 0x000ea200000e0000 */
[----:B0-----:R-:W-:-:S02]  /*4fe00*/  FADD R10, R4, R10 ;  /* 0x0000000a040a7221 */ /* 0x001fc40000000000 */
[----:B---3--:R-:W-:Y:S01]  /*4fe10*/  FADD R22, R22, -R2 ;  /* 0x8000000216167221 */ /* 0x008fe20000000000 */
[----:B------:R-:W-:Y:S03]  /*4fe20*/  STL [R1+0x5ac], R20 ;  /* 0x0005ac1401007387 */ /* 0x000fe60000100800 */
[----:B------:R-:W-:Y:S01]  /*4fe30*/  FMUL R4, R22, 1.4426950216293334961 ;  /* 0x3fb8aa3b16047820 */ /* 0x000fe20000400000 */
[----:B------:R1:W-:Y:S02]  /*4fe40*/  STL [R1+0x80], R10 ;  /* 0x0000800a01007387 */ /* 0x0003e40000100800 */
[----:B-1----:R-:W-:Y:S02]  /*4fe50*/  FADD R10, R7, R12 ;  /* 0x0000000c070a7221 */ /* 0x002fe40000000000 */
[----:B------:R-:W-:-:S05]  /*4fe60*/  FADD R11, R19, R11 ;  /* 0x0000000b130b7221 */ /* 0x000fca0000000000 */
[----:B------:R4:W-:Y:S04]  /*4fe70*/  STL [R1+0x7c], R11 ;  /* 0x00007c0b01007387 */ /* 0x0009e80000100800 */
[----:B------:R-:W-:Y:S04]  /*4fe80*/  STL [R1+0x78], R10 ;  /* 0x0000780a01007387 */ /* 0x000fe80000100800 */
[----:B------:R-:W0:Y:S01]  /*4fe90*/  SHFL.BFLY PT, R18, R6, 0x1, 0x1f ;  /* 0x0c201f0006127f89 */ /* 0x000e2200000e0000 */
[----:B--2---:R-:W-:Y:S02]  /*4fea0*/  FADD R7, R23, -R2 ;  /* 0x8000000217077221 */ /* 0x004fe40000000000 */
[----:B------:R-:W1:Y:S02]  /*4feb0*/  MUFU.EX2 R23, R4 ;  /* 0x0000000400177308 */ /* 0x000e640000000800 */
[----:B------:R-:W-:Y:S01]  /*4fec0*/  FMUL R7, R7, 1.4426950216293334961 ;  /* 0x3fb8aa3b07077820 */ /* 0x000fe20000400000 */
[----:B-1----:R-:W-:Y:S05]  /*4fed0*/  STL [R1+0x5a0], R23 ;  /* 0x0005a01701007387 */ /* 0x002fea0000100800 */
[----:B------:R1:W2:Y:S01]  /*4fee0*/  MUFU.EX2 R27, R7 ;  /* 0x00000007001b7308 */ /* 0x0002a20000000800 */
[----:B----4-:R-:W-:Y:S01]  /*4fef0*/  FMNMX R11, R9, R0, !PT ;  /* 0x00000000090b7209 */ /* 0x010fe20007800000 */
[----:B------:R-:W-:-:S04]  /*4ff00*/  FADD R0, R3, R16 ;  /* 0x0000001003007221 */ /* 0x000fc80000000000 */
[----:B------:R-:W-:Y:S01]  /*4ff10*/  STL [R1+0x8b0], R11 ;  /* 0x0008b00b01007387 */ /* 0x000fe20000100800 */
[----:B------:R-:W-:-:S03]  /*4ff20*/  FADD R3, R26, -R11 ;  /* 0x8000000b1a037221 */ /* 0x000fc60000000000 */
[----:B------:R3:W-:Y:S04]  /*4ff30*/  STL [R1+0x74], R0 ;  /* 0x0000740001007387 */ /* 0x0007e80000100800 */
[----:B------:R-:W4:Y:S04]  /*4ff40*/  LDL.LU R26, [R1+0xa8] ;  /* 0x0000a800011a7983 */ /* 0x000f280000300800 */
[----:B------:R-:W4:Y:S01]  /*4ff50*/  LDL R12, [R1+0x24c] ;  /* 0x00024c00010c7983 */ /* 0x000f220000100800 */
[----:B---3--:R-:W-:-:S03]  /*4ff60*/  FADD R0, R8, R17 ;  /* 0x0000001108007221 */ /* 0x008fc60000000000 */
[----:B------:R-:W3:Y:S04]  /*4ff70*/  LDL R9, [R1+0x250] ;  /* 0x0002500001097983 */ /* 0x000ee80000100800 */
[----:B------:R0:W-:Y:S04]  /*4ff80*/  STL [R1+0x70], R0 ;  /* 0x0000700001007387 */ /* 0x0001e80000100800 */
[----:B------:R-:W3:Y:S04]  /*4ff90*/  LDL.LU R8, [R1+0x150] ;  /* 0x0001500001087983 */ /* 0x000ee80000300800 */
[----:B------:R-:W3:Y:S04]  /*4ffa0*/  LDL.LU R10, [R1+0x144] ;  /* 0x00014400010a7983 */ /* 0x000ee80000300800 */
[----:B------:R-:W3:Y:S04]  /*4ffb0*/  LDL.LU R20, [R1+0x90] ;  /* 0x0000900001147983 */ /* 0x000ee80000300800 */
[----:B-1----:R-:W3:Y:S01]  /*4ffc0*/  LDL R7, [R1+0x254] ;  /* 0x0002540001077983 */ /* 0x002ee20000100800 */
[----:B0-----:R-:W-:-:S03]  /*4ffd0*/  FADD R0, R6, R18 ;  /* 0x0000001206007221 */ /* 0x001fc60000000000 */
[----:B------:R-:W3:Y:S04]  /*4ffe0*/  LDL R17, [R1+0x644] ;  /* 0x0006440001117983 */ /* 0x000ee80000100800 */
[----:B------:R0:W-:Y:S04]  /*4fff0*/  STL [R1+0x6c], R0 ;  /* 0x00006c0001007387 */ /* 0x0001e80000100800 */
[----:B------:R-:W3:Y:S01]  /*50000*/  LDL R2, [R1+0x648] ;  /* 0x0006480001027983 */ /* 0x000ee20000100800 */
[----:B------:R-:W-:-:S03]  /*50010*/  FADD R4, R25, -R11 ;  /* 0x8000000b19047221 */ /* 0x000fc60000000000 */
[----:B------:R-:W3:Y:S04]  /*50020*/  LDL R16, [R1+0x630] ;  /* 0x0006300001107983 */ /* 0x000ee80000100800 */
[----:B0-----:R-:W3:Y:S04]  /*50030*/  LDL R0, [R1+0x638] ;  /* 0x0006380001007983 */ /* 0x001ee80000100800 */
[----:B------:R-:W3:Y:S04]  /*50040*/  LDL R22, [R1+0x624] ;  /* 0x0006240001167983 */ /* 0x000ee80000100800 */
[----:B------:R-:W3:Y:S04]  /*50050*/  LDL R19, [R1+0x628] ;  /* 0x0006280001137983 */ /* 0x000ee80000100800 */
[----:B--2---:R-:W-:Y:S04]  /*50060*/  STL [R1+0x598], R27 ;  /* 0x0005981b01007387 */ /* 0x004fe80000100800 */
[----:B------:R-:W2:Y:S01]  /*50070*/  LDL R11, [R1+0x610] ;  /* 0x00061000010b7983 */ /* 0x000ea20000100800 */
[----:B------:R-:W-:-:S04]  /*50080*/  LEA.HI R14, R21, 0xc0, RZ, 0x1e ;  /* 0x000000c0150e7811 */ /* 0x000fc800078ff0ff */
[----:B------:R-:W-:-:S06]  /*50090*/  SHF.L.U32 R14, R14, 0x6, RZ ;  /* 0x000000060e0e7819 */ /* 0x000fcc00000006ff */
[----:B------:R-:W-:Y:S04]  /*500a0*/  LDS R14, [R14+0x40000] ;  /* 0x040000000e0e7984 */ /* 0x000fe80000000800 */
[----:B------:R-:W0:Y:S01]  /*500b0*/  SHFL.BFLY PT, R21, R5, 0x1, 0x1f ;  /* 0x0c201f0005157f89 */ /* 0x000e2200000e0000 */
[----:B------:R-:W-:Y:S02]  /*500c0*/  FMUL R3, R3, 1.4426950216293334961 ;  /* 0x3fb8aa3b03037820 */ /* 0x000fe40000400000 */
[----:B------:R-:W-:Y:S02]  /*500d0*/  FMUL R4, R4, 1.4426950216293334961 ;  /* 0x3fb8aa3b04047820 */ /* 0x000fe40000400000 */
[----:B0-----:R-:W-:-:S05]  /*500e0*/  FADD R5, R5, R21 ;  /* 0x0000001505057221 */ /* 0x001fca0000000000 */
[----:B------:R4:W-:Y:S01]  /*500f0*/  STL [R1+0x68], R5 ;  /* 0x0000680501007387 */ /* 0x0009e20000100800 */
[----:B------:R0:W1:Y:S01]  /*50100*/  MUFU.EX2 R21, R3 ;  /* 0x0000000300157308 */ /* 0x0000620000000800 */
[----:B----4-:R-:W-:Y:S02]  /*50110*/  FMNMX R5, R13, R12, !PT ;  /* 0x0000000c0d057209 */ /* 0x010fe40007800000 */
[----:B------:R-:W4:Y:S01]  /*50120*/  LDL R13, [R1+0x5f0] ;  /* 0x0005f000010d7983 */ /* 0x000f220000100800 */
[----:B---3--:R-:W-:-:S03]  /*50130*/  FMNMX R6, R14, R9, !PT ;  /* 0x000000090e067209 */ /* 0x008fc60007800000 */
[----:B------:R-:W3:Y:S01]  /*50140*/  LDL R14, [R1+0x604] ;  /* 0x00060400010e7983 */ /* 0x000ee20000100800 */
[----:B------:R-:W-:-:S03]  /*50150*/  FMNMX R29, R15, R7, !PT ;  /* 0x000000070f1d7209 */ /* 0x000fc60007800000 */
[----:B------:R-:W1:Y:S01]  /*50160*/  S2R R7, SR_TID.X ;  /* 0x0000000000077919 */ /* 0x000e620000002100 */
[----:B0-----:R-:W-:-:S03]  /*50170*/  FADD R3, R8, -R5 ;  /* 0x8000000508037221 */ /* 0x001fc60000000000 */
[----:B------:R0:W-:Y:S04]  /*50180*/  STL [R1+0x8ac], R5 ;  /* 0x0008ac0501007387 */ /* 0x0001e80000100800 */
[----:B------:R-:W4:Y:S01]  /*50190*/  LDL R9, [R1+0x5f4] ;  /* 0x0005f40001097983 */ /* 0x000f220000100800 */
[----:B0-----:R-:W-:Y:S02]  /*501a0*/  FADD R5, R26, -R5 ;  /* 0x800000051a057221 */ /* 0x001fe40000000000 */
[----:B------:R0:W2:Y:S01]  /*501b0*/  MUFU.EX2 R26, R4 ;  /* 0x00000004001a7308 */ /* 0x0000a20000000800 */
[----:B------:R1:W-:Y:S04]  /*501c0*/  STL [R1+0x8a8], R6 ;  /* 0x0008a80601007387 */ /* 0x0003e80000100800 */
[----:B------:R-:W3:Y:S01]  /*501d0*/  LDL R12, [R1+0x5e0] ;  /* 0x0005e000010c7983 */ /* 0x000ee20000100800 */
[----:B0-----:R-:W-:-:S03]  /*501e0*/  FMUL R4, R3, 1.4426950216293334961 ;  /* 0x3fb8aa3b03047820 */ /* 0x001fc60000400000 */
[----:B------:R-:W3:Y:S01]  /*501f0*/  LDL R25, [R1+0x5e8] ;  /* 0x0005e80001197983 */ /* 0x000ee20000100800 */
[----:B------:R-:W-:Y:S02]  /*50200*/  FADD R3, R2, R17 ;  /* 0x0000001102037221 */ /* 0x000fe40000000000 */
[----:B------:R-:W0:Y:S01]  /*50210*/  MUFU.EX2 R2, R4 ;  /* 0x0000000400027308 */ /* 0x000e220000000800 */
[----:B-1----:R-:W-:Y:S01]  /*50220*/  LOP3.LUT R7, R7, 0x1c, RZ, 0xc0, !PT ;  /* 0x0000001c07077812 */ /* 0x002fe200078ec0ff */
[--C-:B------:R-:W-:Y:S02]  /*50230*/  FADD R10, R10, -R6.reuse ;  /* 0x800000060a0a7221 */ /* 0x100fe40000000000 */
[----:B------:R-:W-:Y:S01]  /*50240*/  FADD R20, R20, -R6 ;  /* 0x8000000614147221 */ /* 0x000fe20000000000 */
[----:B------:R-:W-:Y:S01]  /*50250*/  LEA.HI R6, R7, 0xd0, RZ, 0x1e ;  /* 0x000000d007067811 */ /* 0x000fe200078ff0ff */
[----:B------:R-:W-:Y:S03]  /*50260*/  STL [R1+0x58c], R21 ;  /* 0x00058c1501007387 */ /* 0x000fe60000100800 */
[----:B------:R-:W-:Y:S01]  /*50270*/  SHF.L.U32 R6, R6, 0x6, RZ ;  /* 0x0000000606067819 */ /* 0x000fe200000006ff */
[----:B------:R-:W3:Y:S01]  /*50280*/  LDL R15, [R1+0x5fc] ;  /* 0x0005fc00010f7983 */ /* 0x000ee20000100800 */
[----:B------:R-:W-:-:S03]  /*50290*/  FADD R18, R19, R22 ;  /* 0x0000001613127221 */ /* 0x000fc60000000000 */
[----:B------:R-:W-:Y:S04]  /*502a0*/  STL [R1+0x8a4], R29 ;  /* 0x0008a41d01007387 */ /* 0x000fe80000100800 */
[----:B--2---:R-:W-:Y:S04]  /*502b0*/  STL [R1+0x584], R26 ;  /* 0x0005841a01007387 */ /* 0x004fe80000100800 */
[----:B------:R1:W-:Y:S04]  /*502c0*/  LDS R7, [R6+0x40000] ;  /* 0x0400000006077984 */ /* 0x0003e80000000800 */
[----:B------:R-:W2:Y:S04]  /*502d0*/  LDL.LU R22, [R1+0x118] ;  /* 0x0001180001167983 */ /* 0x000ea80000300800 */
[----:B0-----:R-:W-:Y:S01]  /*502e0*/  STL [R1+0x580], R2 ;  /* 0x0005800201007387 */ /* 0x001fe20000100800 */
[----:B-1----:R-:W-:-:S03]  /*502f0*/  FADD R6, R24, R11 ;  /* 0x0000000b18067221 */ /* 0x002fc60000000000 */
[----:B------:R-:W2:Y:S01]  /*50300*/  LDL.LU R24, [R1+0x1374] ;  /* 0x0013740001187983 */ /* 0x000ea20000300800 */
[----:B------:R-:W-:Y:S02]  /*50310*/  FADD R4, R0, R16 ;  /* 0x0000001000047221 */ /* 0x000fe40000000000 */
[----:B------:R-:W-:Y:S01]  /*50320*/  FMUL R8, R5, 1.4426950216293334961 ;  /* 0x3fb8aa3b05087820 */ /* 0x000fe20000400000 */
[----:B------:R-:W0:Y:S05]  /*50330*/  S2R R0, SR_TID.X ;  /* 0x0000000000007919 */ /* 0x000e2a0000002100 */
[----:B------:R-:W1:Y:S01]  /*50340*/  MUFU.EX2 R8, R8 ;  /* 0x0000000800087308 */ /* 0x000e620000000800 */
[----:B------:R-:W0:Y:S01]  /*50350*/  SHFL.BFLY PT, R17, R3, 0x2, 0x1f ;  /* 0x0c401f0003117f89 */ /* 0x000e2200000e0000 */
[----:B------:R-:W-:-:S03]  /*50360*/  FMUL R10, R10, 1.4426950216293334961 ;  /* 0x3fb8aa3b0a0a7820 */ /* 0x000fc60000400000 */
[----:B-1----:R-:W-:Y:S01]  /*50370*/  STL [R1+0x57c], R8 ;  /* 0x00057c0801007387 */ /* 0x002fe20000100800 */
[----:B0-----:R-:W-:-:S04]  /*50380*/  LOP3.LUT R0, R0, 0x1c, RZ, 0xc0, !PT ;  /* 0x0000001c00007812 */ /* 0x001fc800078ec0ff */
[----:B------:R-:W-:-:S05]  /*50390*/  LEA.HI R0, R0, 0xd8, RZ, 0x1e ;  /* 0x000000d800007811 */ /* 0x000fca00078ff0ff */
[----:B------:R-:W-:-:S05]  /*503a0*/  IMAD.SHL.U32 R0, R0, 0x40, RZ ;  /* 0x0000004000007824 */ /* 0x000fca00078e00ff */
[----:B------:R0:W-:Y:S01]  /*503b0*/  LDS R11, [R0+0x40000] ;  /* 0x04000000000b7984 */ /* 0x0001e20000000800 */
[----:B------:R-:W-:-:S03]  /*503c0*/  FADD R3, R3, R17 ;  /* 0x0000001103037221 */ /* 0x000fc60000000000 */
[----:B0-----:R-:W2:Y:S01]  /*503d0*/  LDL.LU R0, [R1+0x174] ;  /* 0x0001740001007983 */ /* 0x001ea20000300800 */
[----:B----4-:R-:W-:Y:S02]  /*503e0*/  FADD R8, R9, R13 ;  /* 0x0000000d09087221 */ /* 0x010fe40000000000 */
[----:B---3--:R-:W-:Y:S02]  /*503f0*/  FADD R9, R25, R12 ;  /* 0x0000000c19097221 */ /* 0x008fe40000000000 */
[----:B------:R-:W0:Y:S01]  /*50400*/  MUFU.EX2 R12, R10 ;  /* 0x0000000a000c7308 */ /* 0x000e220000000800 */
[----:B------:R-:W3:Y:S04]  /*50410*/  LDL R25, [R1+0x258] ;  /* 0x0002580001197983 */ /* 0x000ee80000100800 */
[----:B0-----:R-:W-:Y:S01]  /*50420*/  STL [R1+0x578], R12 ;  /* 0x0005780c01007387 */ /* 0x001fe20000100800 */
[----:B--2---:R-:W-:-:S03]  /*50430*/  LEA.HI R10, R24, 0xe0, RZ, 0x1e ;  /* 0x000000e0180a7811 */ /* 0x004fc600078ff0ff */
[----:B------:R-:W2:Y:S04]  /*50440*/  LDL.LU R24, [R1+0x88] ;  /* 0x0000880001187983 */ /* 0x000ea80000300800 */
[----:B------:R-:W4:Y:S01]  /*50450*/  LDL.LU R17, [R1+0x160] ;  /* 0x0001600001117983 */ /* 0x000f220000300800 */
[----:B------:R-:W-:-:S03]  /*50460*/  FMUL R20, R20, 1.4426950216293334961 ;  /* 0x3fb8aa3b14147820 */ /* 0x000fc60000400000 */
[----:B------:R0:W-:Y:S01]  /*50470*/  STL [R1+0x1368], R3 ;  /* 0x0013680301007387 */ /* 0x0001e20000100800 */
[----:B------:R-:W-:-:S03]  /*50480*/  FADD R14, R14, R15 ;  /* 0x0000000f0e0e7221 */ /* 0x000fc60000000000 */
[----:B------:R-:W1:Y:S01]  /*50490*/  SHFL.BFLY PT, R5, R18, 0x2, 0x1f ;  /* 0x0c401f0012057f89 */ /* 0x000e6200000e0000 */
[----:B0-----:R-:W0:Y:S03]  /*504a0*/  MUFU.EX2 R3, R20 ;  /* 0x0000001400037308 */ /* 0x001e260000000800 */
[----:B------:R-:W1:Y:S04]  /*504b0*/  SHFL.BFLY PT, R16, R6, 0x2, 0x1f ;  /* 0x0c401f0006107f89 */ /* 0x000e6800000e0000 */
[----:B------:R-:W3:Y:S04]  /*504c0*/  SHFL.BFLY PT, R15, R14, 0x2, 0x1f ;  /* 0x0c401f000e0f7f89 */ /* 0x000ee800000e0000 */
[----:B0-----:R0:W-:Y:S01]  /*504d0*/  STL [R1+0x56c], R3 ;  /* 0x00056c0301007387 */ /* 0x0011e20000100800 */
[----:B-1----:R-:W-:-:S03]  /*504e0*/  FADD R5, R18, R5 ;  /* 0x0000000512057221 */ /* 0x002fc60000000000 */
[----:B------:R-:W2:Y:S01]  /*504f0*/  LDL.LU R18, [R1+0x84] ;  /* 0x0000840001127983 */ /* 0x000ea20000300800 */
[----:B------:R-:W-:Y:S02]  /*50500*/  FADD R6, R6, R16 ;  /* 0x0000001006067221 */ /* 0x000fe40000000000 */
[----:B------:R-:W-:Y:S01]  /*50510*/  FADD R16, R22, -R29 ;  /* 0x8000001d16107221 */ /* 0x000fe20000000000 */
[----:B---3--:R-:W-:Y:S01]  /*50520*/  FMNMX R25, R7, R25, !PT ;  /* 0x0000001907197209 */ /* 0x008fe20007800000 */
[----:B------:R-:W-:Y:S02]  /*50530*/  FADD R7, R14, R15 ;  /* 0x0000000f0e077221 */ /* 0x000fe40000000000 */
[----:B----4-:R-:W-:Y:S02]  /*50540*/  FADD R17, R17, -R29 ;  /* 0x8000001d11117221 */ /* 0x010fe40000000000 */
[----:B------:R-:W3:Y:S02]  /*50550*/  LDL.LU R29, [R1+0x1370] ;  /* 0x00137000011d7983 */ /* 0x000ee40000300800 */
[----:B------:R-:W-:-:S02]  /*50560*/  FMUL R17, R17, 1.4426950216293334961 ;  /* 0x3fb8aa3b11117820 */ /* 0x000fc40000400000 */
[----:B------:R-:W3:Y:S02]  /*50570*/  LDL R22, [R1+0x5b8] ;  /* 0x0005b80001167983 */ /* 0x000ee40000100800 */
[----:B0-----:R0:W1:Y:S02]  /*50580*/  MUFU.EX2 R3, R17 ;  /* 0x0000001100037308 */ /* 0x0010640000000800 */
[----:B0-----:R-:W4:Y:S04]  /*50590*/  LDL R17, [R1+0x5c8] ;  /* 0x0005c80001117983 */ /* 0x001f280000100800 */
[----:B-1----:R0:W-:Y:S04]  /*505a0*/  STL [R1+0x564], R3 ;  /* 0x0005640301007387 */ /* 0x0021e80000100800 */
[----:B------:R-:W3:Y:S01]  /*505b0*/  LDL R15, [R1+0x25c] ;  /* 0x00025c00010f7983 */ /* 0x000ee20000100800 */
[----:B------:R-:W-:-:S02]  /*505c0*/  FMUL R16, R16, 1.4426950216293334961 ;  /* 0x3fb8aa3b10107820 */ /* 0x000fc40000400000 */
[----:B------:R-:W-:Y:S01]  /*505d0*/  FADD R14, R0, -R25 ;  /* 0x80000019000e7221 */ /* 0x000fe20000000000 */
[----:B------:R-:W1:Y:S01]  /*505e0*/  SHFL.BFLY PT, R19, R4, 0x2, 0x1f ;  /* 0x0c401f0004137f89 */ /* 0x000e6200000e0000 */
[----:B------:R0:W1:Y:S03]  /*505f0*/  MUFU.EX2 R0, R16 ;  /* 0x0000001000007308 */ /* 0x0000660000000800 */
[----:B------:R-:W2:Y:S04]  /*50600*/  SHFL.BFLY PT, R12, R9, 0x2, 0x1f ;  /* 0x0c401f00090c7f89 */ /* 0x000ea800000e0000 */
[----:B------:R-:W4:Y:S04]  /*50610*/  LDL R20, [R1+0x5ac] ;  /* 0x0005ac0001147983 */ /* 0x000f280000100800 */
[----:B------:R-:W-:Y:S04]  /*50620*/  STL [R1+0x8a0], R25 ;  /* 0x0008a01901007387 */ /* 0x000fe80000100800 */
[----:B0-----:R-:W4:Y:S04]  /*50630*/  LDL.LU R16, [R1+0x168] ;  /* 0x0001680001107983 */ /* 0x001f280000300800 */
[----:B------:R-:W4:Y:S04]  /*50640*/  LDL R3, [R1+0x260] ;  /* 0x0002600001037983 */ /* 0x000f280000100800 */
[----:B-1----:R0:W-:Y:S01]  /*50650*/  STL [R1+0x560], R0 ;  /* 0x0005600001007387 */ /* 0x0021e20000100800 */
[----:B------:R-:W-:-:S02]  /*50660*/  FADD R4, R4, R19 ;  /* 0x0000001304047221 */ /* 0x000fc40000000000 */
[----:B--2---:R-:W-:Y:S01]  /*50670*/  FADD R9, R9, R12 ;  /* 0x0000000c09097221 */ /* 0x004fe20000000000 */
[----:B------:R-:W2:Y:S04]  /*50680*/  LDL R19, [R1+0x57c] ;  /* 0x00057c0001137983 */ /* 0x000ea80000100800 */
[----:B0-----:R-:W0:Y:S01]  /*50690*/  S2R R0, SR_TID.X ;  /* 0x0000000000007919 */ /* 0x001e220000002100 */
[----:B------:R-:W-:-:S03]  /*506a0*/  FADD R12, R24, -R25 ;  /* 0x80000019180c7221 */ /* 0x000fc60000000000 */
[----:B------:R-:W2:Y:S01]  /*506b0*/  LDL.LU R25, [R1+0x136c] ;  /* 0x00136c0001197983 */ /* 0x000ea20000300800 */
[----:B------:R-:W-:-:S03]  /*506c0*/  FMUL R14, R14, 1.4426950216293334961 ;  /* 0x3fb8aa3b0e0e7820 */ /* 0x000fc60000400000 */
[----:B------:R-:W2:Y:S03]  /*506d0*/  LDL.LU R24, [R1+0x178] ;  /* 0x0001780001187983 */ /* 0x000ea60000300800 */
[----:B------:R-:W1:Y:S01]  /*506e0*/  MUFU.EX2 R14, R14 ;  /* 0x0000000e000e7308 */ /* 0x000e620000000800 */
[----:B0-----:R-:W-:-:S04]  /*506f0*/  LOP3.LUT R0, R0, 0x1c, RZ, 0xc0, !PT ;  /* 0x0000001c00007812 */ /* 0x001fc800078ec0ff */
[----:B------:R-:W-:-:S05]  /*50700*/  LEA.HI R0, R0, 0xe8, RZ, 0x1e ;  /* 0x000000e800007811 */ /* 0x000fca00078ff0ff */
[----:B------:R-:W-:Y:S01]  /*50710*/  IMAD.SHL.U32 R0, R0, 0x40, RZ ;  /* 0x0000004000007824 */ /* 0x000fe200078e00ff */
[----:B-1----:R-:W-:Y:S04]  /*50720*/  STL [R1+0x554], R14 ;  /* 0x0005540e01007387 */ /* 0x002fe80000100800 */
[----:B------:R-:W0:Y:S01]  /*50730*/  SHFL.BFLY PT, R13, R8, 0x2, 0x1f ;  /* 0x0c401f00080d7f89 */ /* 0x000e2200000e0000 */
[----:B---3--:R-:W-:-:S03]  /*50740*/  FMNMX R15, R11, R15, !PT ;  /* 0x0000000f0b0f7209 */ /* 0x008fc60007800000 */
[----:B------:R1:W-:Y:S04]  /*50750*/  LDS R11, [R0+0x40000] ;  /* 0x04000000000b7984 */ /* 0x0003e80000000800 */
[----:B-1----:R-:W3:Y:S01]  /*50760*/  LDL.LU R0, [R1+0x8c] ;  /* 0x00008c0001007983 */ /* 0x002ee20000300800 */
[----:B------:R-:W-:-:S06]  /*50770*/  SHF.L.U32 R10, R10, 0x6, RZ ;  /* 0x000000060a0a7819 */ /* 0x000fcc00000006ff */
[----:B------:R-:W1:Y:S01]  /*50780*/  LDS R10, [R10+0x40000] ;  /* 0x040000000a0a7984 */ /* 0x000e620000000800 */
[----:B0-----:R-:W-:Y:S02]  /*50790*/  FADD R8, R8, R13 ;  /* 0x0000000d08087221 */ /* 0x001fe40000000000 */
[----:B------:R-:W-:-:S04]  /*507a0*/  FMUL R13, R12, 1.4426950216293334961 ;  /* 0x3fb8aa3b0c0d7820 */ /* 0x000fc80000400000 */
[----:B------:R0:W1:Y:S02]  /*507b0*/  MUFU.EX2 R14, R13 ;  /* 0x0000000d000e7308 */ /* 0x0000640000000800 */
[--C-:B0-----:R-:W-:Y:S02]  /*507c0*/  FADD R13, R18, -R15.reuse ;  /* 0x8000000f120d7221 */ /* 0x101fe40000000000 */
[----:B------:R-:W0:Y:S01]  /*507d0*/  S2R R18, SR_TID.X ;  /* 0x0000000000127919 */ /* 0x000e220000002100 */
[----:B----4-:R-:W-:-:S04]  /*507e0*/  FADD R12, R16, -R15 ;  /* 0x8000000f100c7221 */ /* 0x010fc80000000000 */
[----:B------:R-:W-:Y:S02]  /*507f0*/  FMUL R12, R12, 1.4426950216293334961 ;  /* 0x3fb8aa3b0c0c7820 */ /* 0x000fe40000400000 */
[----:B--2---:R-:W-:-:S04]  /*50800*/  FADD R25, R25, R17 ;  /* 0x0000001119197221 */ /* 0x004fc80000000000 */
[----:B------:R-:W2:Y:S01]  /*50810*/  MUFU.EX2 R12, R12 ;  /* 0x0000000c000c7308 */ /* 0x000ea20000000800 */
[----:B------:R-:W-:Y:S01]  /*50820*/  STL [R1+0x89c], R15 ;  /* 0x00089c0f01007387 */ /* 0x000fe20000100800 */
[----:B-1----:R-:W-:-:S03]  /*50830*/  FMNMX R3, R10, R3, !PT ;  /* 0x000000030a037209 */ /* 0x002fc60007800000 */
[----:B------:R-:W1:Y:S01]  /*50840*/  SHFL.BFLY PT, R10, R25, 0x2, 0x1f ;  /* 0x0c401f00190a7f89 */ /* 0x000e6200000e0000 */
[----:B0-----:R-:W-:Y:S01]  /*50850*/  LOP3.LUT R17, R18, 0x1c, RZ, 0xc0, !PT ;  /* 0x0000001c12117812 */ /* 0x001fe200078ec0ff */
[----:B------:R-:W-:Y:S02]  /*50860*/  FMUL R18, R13, 1.4426950216293334961 ;  /* 0x3fb8aa3b0d127820 */ /* 0x000fe40000400000 */
[----:B------:R0:W-:Y:S04]  /*50870*/  STL [R1+0x550], R14 ;  /* 0x0005500e01007387 */ /* 0x0001e80000100800 */
[----:B------:R-:W4:Y:S01]  /*50880*/  MUFU.EX2 R18, R18 ;  /* 0x0000001200127308 */ /* 0x000f220000000800 */
[----:B0-----:R-:W-:Y:S01]  /*50890*/  LEA.HI R14, R17, 0xf8, RZ, 0x1e ;  /* 0x000000f8110e7811 */ /* 0x001fe200078ff0ff */
[----:B------:R-:W-:Y:S01]  /*508a0*/  FADD R24, R24, -R3 ;  /* 0x8000000318187221 */ /* 0x000fe20000000000 */
[----:B--2---:R0:W-:Y:S03]  /*508b0*/  STL [R1+0x54c], R12 ;  /* 0x00054c0c01007387 */ /* 0x0041e60000100800 */
[----:B------:R-:W-:Y:S01]  /*508c0*/  IMAD.SHL.U32 R14, R14, 0x40, RZ ;  /* 0x000000400e0e7824 */ /* 0x000fe200078e00ff */
[----:B------:R-:W-:Y:S01]  /*508d0*/  STL [R1+0x898], R3 ;  /* 0x0008980301007387 */ /* 0x000fe20000100800 */
[----:B------:R-:W-:Y:S01]  /*508e0*/  FADD R22, R29, R22 ;  /* 0x000000161d167221 */ /* 0x000fe20000000000 */
[----:B------:R-:W-:Y:S01]  /*508f0*/  LEA.HI R15, R17, 0xf0, RZ, 0x1e ;  /* 0x000000f0110f7811 */ /* 0x000fe200078ff0ff */
[----:B------:R-:W-:Y:S01]  /*50900*/  FMUL R24, R24, 1.4426950216293334961 ;  /* 0x3fb8aa3b18187820 */ /* 0x000fe20000400000 */
[----:B------:R-:W2:Y:S01]  /*50910*/  LDL.LU R29, [R1+0xf4] ;  /* 0x0000f400011d7983 */ /* 0x000ea20000300800 */
[----:B0-----:R-:W-:-:S03]  /*50920*/  FADD R12, R28, R20 ;  /* 0x000000141c0c7221 */ /* 0x001fc60000000000 */
[----:B------:R0:W-:Y:S01]  /*50930*/  LDS R16, [R14+0x40000] ;  /* 0x040000000e107984 */ /* 0x0001e20000000800 */
[----:B------:R-:W-:-:S03]  /*50940*/  FADD R20, R23, R27 ;  /* 0x0000001b17147221 */ /* 0x000fc60000000000 */
[----:B------:R-:W2:Y:S01]  /*50950*/  LDL.LU R28, [R1+0x180] ;  /* 0x00018000011c7983 */ /* 0x000ea20000300800 */
[----:B------:R-:W-:-:S03]  /*50960*/  FADD R17, R2, R19 ;  /* 0x0000001302117221 */ /* 0x000fc60000000000 */
[----:B------:R-:W2:Y:S01]  /*50970*/  LDL.LU R27, [R1+0xfc] ;  /* 0x0000fc00011b7983 */ /* 0x000ea20000300800 */
[----:B0-----:R-:W-:Y:S02]  /*50980*/  FADD R14, R21, R26 ;  /* 0x0000001a150e7221 */ /* 0x001fe40000000000 */
[----:B-1----:R-:W-:Y:S01]  /*50990*/  FADD R10, R25, R10 ;  /* 0x0000000a190a7221 */ /* 0x002fe20000000000 */
[----:B------:R-:W2:Y:S04]  /*509a0*/  LDL.LU R26, [R1+0x184] ;  /* 0x00018400011a7983 */ /* 0x000ea80000300800 */
[----:B------:R-:W2:Y:S04]  /*509b0*/  LDL R2, [R1+0x268] ;  /* 0x0002680001027983 */ /* 0x000ea80000100800 */
[----:B----4-:R-:W-:Y:S01]  /*509c0*/  STL [R1+0x548], R18 ;  /* 0x0005481201007387 */ /* 0x010fe20000100800 */
[----:B---3--:R-:W-:-:S03]  /*509d0*/  FADD R25, R0, -R3 ;  /* 0x8000000300197221 */ /* 0x008fc60000000000 */
[----:B------:R-:W3:Y:S01]  /*509e0*/  LDL.LU R3, [R1+0x1368] ;  /* 0x0013680001037983 */ /* 0x000ee20000300800 */
[----:B------:R0:W1:Y:S03]  /*509f0*/  MUFU.EX2 R0, R24 ;  /* 0x0000001800007308 */ /* 0x0000660000000800 */
[----:B0-----:R-:W4:Y:S04]  /*50a00*/  LDL R24, [R1+0x264] ;  /* 0x0002640001187983 */ /* 0x001f280000100800 */
[----:B------:R-:W0:Y:S04]  /*50a10*/  SHFL.BFLY PT, R23, R22, 0x2, 0x1f ;  /* 0x0c401f0016177f89 */ /* 0x000e2800000e0000 */
[----:B-1----:R1:W-:Y:S04]  /*50a20*/  STL [R1+0x540], R0 ;  /* 0x0005400001007387 */ /* 0x0023e80000100800 */
[----:B-1----:R-:W3:Y:S01]  /*50a30*/  LDL R0, [R1+0x26c] ;  /* 0x00026c0001007983 */ /* 0x002ee20000100800 */
[----:B------:R-:W-:-:S06]  /*50a40*/  SHF.L.U32 R15, R15, 0x6, RZ ;  /* 0x000000060f0f7819 */ /* 0x000fcc00000006ff */
[----:B------:R-:W2:Y:S01]  /*50a50*/  LDS R15, [R15+0x40000] ;  /* 0x040000000f0f7984 */ /* 0x000ea20000000800 */
[----:B----4-:R-:W-:Y:S01]  /*50a60*/  FMNMX R24, R11, R24, !PT ;  /* 0x000000180b187209 */ /* 0x010fe20007800000 */
[----:B0-----:R-:W-:Y:S02]  /*50a70*/  FADD R11, R22, R23 ;  /* 0x00000017160b7221 */ /* 0x001fe40000000000 */
[----:B------:R-:W4:Y:S04]  /*50a80*/  LDL.LU R23, [R1+0x17c] ;  /* 0x00017c0001177983 */ /* 0x000f280000300800 */
[----:B------:R-:W0:Y:S04]  /*50a90*/  SHFL.BFLY PT, R19, R14, 0x2, 0x1f ;  /* 0x0c401f000e137f89 */ /* 0x000e2800000e0000 */
[----:B------:R-:W1:Y:S04]  /*50aa0*/  SHFL.BFLY PT, R18, R17, 0x2, 0x1f ;  /* 0x0c401f0011127f89 */ /* 0x000e6800000e0000 */
[----:B------:R-:W1:Y:S01]  /*50ab0*/  SHFL.BFLY PT, R13, R20, 0x2, 0x1f ;  /* 0x0c401f00140d7f89 */ /* 0x000e6200000e0000 */
[----:B------:R-:W-:Y:S01]  /*50ac0*/  FMUL R25, R25, 1.4426950216293334961 ;  /* 0x3fb8aa3b19197820 */ /* 0x000fe20000400000 */
[----:B--2---:R-:W-:-:S02]  /*50ad0*/  FMNMX R2, R15, R2, !PT ;  /* 0x000000020f027209 */ /* 0x004fc40007800000 */
[----:B---3--:R-:W-:Y:S01]  /*50ae0*/  FMNMX R0, R16, R0, !PT ;  /* 0x0000000010007209 */ /* 0x008fe20007800000 */
[----:B0-----:R-:W-:Y:S02]  /*50af0*/  FADD R14, R14, R19 ;  /* 0x000000130e0e7221 */ /* 0x001fe40000000000 */
[----:B------:R-:W-:Y:S02]  /*50b00*/  FADD R19, R29, -R24 ;  /* 0x800000181d137221 */ /* 0x000fe40000000000 */
[----:B-1----:R-:W-:Y:S02]  /*50b10*/  FADD R15, R17, R18 ;  /* 0x00000012110f7221 */ /* 0x002fe40000000000 */
[----:B------:R-:W-:Y:S02]  /*50b20*/  FMUL R17, R19, 1.4426950216293334961 ;  /* 0x3fb8aa3b13117820 */ /* 0x000fe40000400000 */
[----:B------:R-:W-:Y:S02]  /*50b30*/  FADD R13, R20, R13 ;  /* 0x0000000d140d7221 */ /* 0x000fe40000000000 */
[----:B------:R0:W-:Y:S01]  /*50b40*/  MUFU.EX2 R16, R17 ;  /* 0x0000001100107308 */ /* 0x0001e20000000800 */
[----:B------:R-:W-:Y:S01]  /*50b50*/  STL [R1+0x894], R24 ;  /* 0x0008941801007387 */ /* 0x000fe20000100800 */
[----:B------:R-:W-:-:S03]  /*50b60*/  FADD R19, R28, -R2 ;  /* 0x800000021c137221 */ /* 0x000fc60000000000 */
[----:B------:R-:W1:Y:S01]  /*50b70*/  SHFL.BFLY PT, R18, R4, 0x1, 0x1f ;  /* 0x0c201f0004127f89 */ /* 0x000e6200000e0000 */
[----:B------:R-:W-:Y:S02]  /*50b80*/  FMUL R19, R19, 1.4426950216293334961 ;  /* 0x3fb8aa3b13137820 */ /* 0x000fe40000400000 */
[----:B0-----:R-:W-:Y:S02]  /*50b90*/  FADD R17, R26, -R0 ;  /* 0x800000001a117221 */ /* 0x001fe40000000000 */
[----:B-1----:R-:W-:Y:S01]  /*50ba0*/  FADD R18, R4, R18 ;  /* 0x0000001204127221 */ /* 0x002fe20000000000 */
[----:B------:R-:W-:Y:S01]  /*50bb0*/  SHFL.BFLY PT, R21, R12, 0x2, 0x1f ;  /* 0x0c401f000c157f89 */ /* 0x000fe200000e0000 */
[----:B------:R-:W-:Y:S03]  /*50bc0*/  BSSY B0, `(.L_x_34) ;  /* 0x000007f000007945 */ /* 0x000fe60003800000 */
[----:B------:R-:W-:Y:S01]  /*50bd0*/  BAR.SYNC.DEFER_BLOCKING 0x0 ;  /* 0x0000000000007b1d */ /* 0x000fe20000010000 */
[----:B----4-:R-:W-:-:S04]  /*50be0*/  FADD R22, R23, -R24 ;  /* 0x8000001817167221 */ /* 0x010fc80000000000 */
[----:B------:R-:W-:Y:S01]  /*50bf0*/  FMUL R22, R22, 1.4426950216293334961 ;  /* 0x3fb8aa3b16167820 */ /* 0x000fe20000400000 */
[----:B------:R-:W0:Y:S08]  /*50c00*/  MUFU.EX2 R23, R25 ;  /* 0x0000001900177308 */ /* 0x000e300000000800 */
[----:B------:R-:W1:Y:S01]  /*50c10*/  MUFU.EX2 R20, R22 ;  /* 0x0000001600147308 */ /* 0x000e620000000800 */
[----:B0-----:R0:W-:Y:S04]  /*50c20*/  STL [R1+0x534], R23 ;  /* 0x0005341701007387 */ /* 0x0011e80000100800 */
[----:B-1----:R-:W-:Y:S04]  /*50c30*/  STL [R1+0x530], R20 ;  /* 0x0005301401007387 */ /* 0x002fe80000100800 */
[----:B------:R1:W-:Y:S04]  /*50c40*/  STL [R1+0x890], R2 ;  /* 0x0008900201007387 */ /* 0x0003e80000100800 */
[----:B------:R-:W-:Y:S01]  /*50c50*/  STL [R1+0x52c], R16 ;  /* 0x00052c1001007387 */ /* 0x000fe20000100800 */
[----:B0-----:R-:W-:-:S03]  /*50c60*/  FADD R23, R27, -R2 ;  /* 0x800000021b177221 */ /* 0x001fc60000000000 */
[----:B------:R-:W0:Y:S01]  /*50c70*/  SHFL.BFLY PT, R16, R3, 0x1, 0x1f ;  /* 0x0c201f0003107f89 */ /* 0x000e2200000e0000 */
[----:B------:R-:W-:-:S03]  /*50c80*/  FMUL R23, R23, 1.4426950216293334961 ;  /* 0x3fb8aa3b17177820 */ /* 0x000fc60000400000 */
[----:B------:R2:W-:Y:S01]  /*50c90*/  STL [R1+0x6cc], R0 ;  /* 0x0006cc0001007387 */ /* 0x0005e20000100800 */
[----:B-1----:R-:W-:Y:S08]  /*50ca0*/  MUFU.EX2 R2, R23 ;  /* 0x0000001700027308 */ /* 0x002ff00000000800 */
[----:B--2---:R-:W1:Y:S01]  /*50cb0*/  MUFU.EX2 R0, R19 ;  /* 0x0000001300007308 */ /* 0x004e620000000800 */
[----:B0-----:R-:W-:Y:S01]  /*50cc0*/  FADD R3, R3, R16 ;  /* 0x0000001003037221 */ /* 0x001fe20000000000 */
[----:B-1----:R-:W-:Y:S04]  /*50cd0*/  STL [R1+0x524], R0 ;  /* 0x0005240001007387 */ /* 0x002fe80000100800 */
[----:B------:R-:W-:Y:S04]  /*50ce0*/  STL [R1+0x520], R2 ;  /* 0x0005200201007387 */ /* 0x000fe80000100800 */
[----:B------:R-:W2:Y:S04]  /*50cf0*/  LDL.LU R16, [R1+0x188] ;  /* 0x0001880001107983 */ /* 0x000ea80000300800 */
[----:B------:R0:W-:Y:S04]  /*50d00*/  STL [R1+0x64], R3 ;  /* 0x0000640301007387 */ /* 0x0001e80000100800 */
[----:B------:R-:W2:Y:S04]  /*50d10*/  LDL R4, [R1+0x6cc] ;  /* 0x0006cc0001047983 */ /* 0x000ea80000100800 */
[----:B------:R-:W-:Y:S04]  /*50d20*/  SHFL.BFLY PT, R19, R5, 0x1, 0x1f ;  /* 0x0c201f0005137f89 */ /* 0x000fe800000e0000 */
[----:B------:R-:W-:Y:S01]  /*50d30*/  SHFL.BFLY PT, R20, R6, 0x1, 0x1f ;  /* 0x0c201f0006147f89 */ /* 0x000fe200000e0000 */
[----:B------:R-:W-:-:S03]  /*50d40*/  FADD R12, R12, R21 ;  /* 0x000000150c0c7221 */ /* 0x000fc60000000000 */
[----:B------:R-:W1:Y:S04]  /*50d50*/  SHFL.BFLY PT, R21, R7, 0x1, 0x1f ;  /* 0x0c201f0007157f89 */ /* 0x000e6800000e0000 */
[----:B------:R-:W3:Y:S01]  /*50d60*/  SHFL.BFLY PT, R22, R8, 0x1, 0x1f ;  /* 0x0c201f0008167f89 */ /* 0x000ee200000e0000 */
[----:B0-----:R-:W-:-:S03]  /*50d70*/  FMUL R3, R17, 1.4426950216293334961 ;  /* 0x3fb8aa3b11037820 */ /* 0x001fc60000400000 */
[----:B------:R-:W0:Y:S04]  /*50d80*/  SHFL.BFLY PT, R23, R9, 0x1, 0x1f ;  /* 0x0c201f0009177f89 */ /* 0x000e2800000e0000 */
[----:B------:R-:W4:Y:S04]  /*50d90*/  LDL R17, [R1+0x578] ;  /* 0x0005780001117983 */ /* 0x000f280000100800 */
[----:B------:R1:W-:Y:S04]  /*50da0*/  STL [R1+0x60], R18 ;  /* 0x0000601201007387 */ /* 0x0003e80000100800 */
[----:B-1----:R-:W4:Y:S01]  /*50db0*/  LDL R18, [R1+0x530] ;  /* 0x0005300001127983 */ /* 0x002f220000100800 */
[----:B------:R-:W-:-:S02]  /*50dc0*/  FADD R21, R7, R21 ;  /* 0x0000001507157221 */ /* 0x000fc40000000000 */
[----:B---3--:R-:W-:Y:S02]  /*50dd0*/  FADD R22, R8, R22 ;  /* 0x0000001608167221 */ /* 0x008fe40000000000 */
[----:B0-----:R-:W-:Y:S02]  /*50de0*/  FADD R9, R9, R23 ;  /* 0x0000001709097221 */ /* 0x001fe40000000000 */
[----:B--2---:R-:W-:Y:S02]  /*50df0*/  FADD R4, R16, -R4 ;  /* 0x8000000410047221 */ /* 0x004fe40000000000 */
[----:B------:R0:W1:Y:S02]  /*50e00*/  MUFU.EX2 R16, R3 ;  /* 0x0000000300107308 */ /* 0x0000640000000800 */
[----:B0-----:R-:W-:Y:S02]  /*50e10*/  FADD R3, R5, R19 ;  /* 0x0000001305037221 */ /* 0x001fe40000000000 */
[----:B------:R-:W2:Y:S04]  /*50e20*/  LDL R5, [R1+0x540] ;  /* 0x0005400001057983 */ /* 0x000ea80000100800 */
[----:B------:R-:W4:Y:S04]  /*50e30*/  LDL R19, [R1+0x52c] ;  /* 0x00052c0001137983 */ /* 0x000f280000100800 */
[----:B------:R0:W-:Y:S02]  /*50e40*/  STL [R1+0x5c], R3 ;  /* 0x00005c0301007387 */ /* 0x0001e40000100800 */
[----:B0-----:R-:W-:-:S02]  /*50e50*/  FADD R3, R6, R20 ;  /* 0x0000001406037221 */ /* 0x001fc40000000000 */
[----:B------:R-:W3:Y:S04]  /*50e60*/  LDL R6, [R1+0x54c] ;  /* 0x00054c0001067983 */ /* 0x000ee80000100800 */
[----:B------:R-:W2:Y:S04]  /*50e70*/  LDL R20, [R1+0x534] ;  /* 0x0005340001147983 */ /* 0x000ea80000100800 */
[----:B------:R0:W-:Y:S02]  /*50e80*/  STL [R1+0x58], R3 ;  /* 0x0000580301007387 */ /* 0x0001e40000100800 */
[----:B0-----:R-:W-:-:S02]  /*50e90*/  FMUL R3, R4, 1.4426950216293334961 ;  /* 0x3fb8aa3b04037820 */ /* 0x001fc40000400000 */
[----:B------:R-:W3:Y:S04]  /*50ea0*/  LDL R4, [R1+0x548] ;  /* 0x0005480001047983 */ /* 0x000ee80000100800 */
[----:B-1----:R-:W-:Y:S04]  /*50eb0*/  STL [R1+0x514], R16 ;  /* 0x0005141001007387 */ /* 0x002fe80000100800 */
[----:B------:R-:W4:Y:S04]  /*50ec0*/  LDL R7, [R1+0x550] ;  /* 0x0005500001077983 */ /* 0x000f280000100800 */
[----:B------:R0:W-:Y:S04]  /*50ed0*/  STL [R1+0x54], R21 ;  /* 0x0000541501007387 */ /* 0x0001e80000100800 */
[----:B------:R-:W4:Y:S04]  /*50ee0*/  LDL R8, [R1+0x560] ;  /* 0x0005600001087983 */ /* 0x000f280000100800 */
[----:B0-----:R-:W4:Y:S04]  /*50ef0*/  LDL R21, [R1+0x554] ;  /* 0x0005540001157983 */ /* 0x001f280000100800 */
[----:B------:R0:W-:Y:S04]  /*50f00*/  STL [R1+0x50], R22 ;  /* 0x0000501601007387 */ /* 0x0001e80000100800 */
[----:B------:R-:W4:Y:S04]  /*50f10*/  LDL R23, [R1+0x56c] ;  /* 0x00056c0001177983 */ /* 0x000f280000100800 */
[----:B0-----:R-:W4:Y:S04]  /*50f20*/  LDL R22, [R1+0x564] ;  /* 0x0005640001167983 */ /* 0x001f280000100800 */
[----:B------:R-:W0:Y:S04]  /*50f30*/  SHFL.BFLY PT, R24, R10, 0x1, 0x1f ;  /* 0x0c201f000a187f89 */ /* 0x000e2800000e0000 */
[----:B------:R-:W1:Y:S04]  /*50f40*/  SHFL.BFLY PT, R25, R11, 0x1, 0x1f ;  /* 0x0c201f000b197f89 */ /* 0x000e6800000e0000 */
[----:B------:R-:W-:Y:S01]  /*50f50*/  SHFL.BFLY PT, R26, R12, 0x1, 0x1f ;  /* 0x0c201f000c1a7f89 */ /* 0x000fe200000e0000 */
[----:B------:R-:W0:Y:S03]  /*50f60*/  MUFU.EX2 R3, R3 ;  /* 0x0000000300037308 */ /* 0x000e260000000800 */
[----:B------:R-:W1:Y:S04]  /*50f70*/  SHFL.BFLY PT, R27, R13, 0x1, 0x1f ;  /* 0x0c201f000d1b7f89 */ /* 0x000e6800000e0000 */
[----:B------:R-:W1:Y:S04]  /*50f80*/  SHFL.BFLY PT, R28, R14, 0x1, 0x1f ;  /* 0x0c201f000e1c7f89 */ /* 0x000e6800000e0000 */
[----:B------:R-:W1:Y:S04]  /*50f90*/  SHFL.BFLY PT, R29, R15, 0x1, 0x1f ;  /* 0x0c201f000f1d7f89 */ /* 0x000e6800000e0000 */
[----:B------:R1:W-:Y:S04]  /*50fa0*/  STL [R1+0x4c], R9 ;  /* 0x00004c0901007387 */ /* 0x0003e80000100800 */
[----:B0-----:R-:W-:Y:S01]  /*50fb0*/  STL [R1+0x510], R3 ;  /* 0x0005100301007387 */ /* 0x001fe20000100800 */
[----:B-1----:R-:W-:-:S02]  /*50fc0*/  FADD R9, R10, R24 ;  /* 0x000000180a097221 */ /* 0x002fc40000000000 */
[----:B------:R-:W-:-:S03]  /*50fd0*/  FADD R10, R11, R25 ;  /* 0x000000190b0a7221 */ /* 0x000fc60000000000 */
[----:B------:R0:W-:Y:S01]  /*50fe0*/  STL [R1+0x48], R9 ;  /* 0x0000480901007387 */ /* 0x0001e20000100800 */
[----:B------:R-:W-:-:S03]  /*50ff0*/  FADD R11, R13, R27 ;  /* 0x0000001b0d0b7221 */ /* 0x000fc60000000000 */
[----:B------:R1:W-:Y:S01]  /*51000*/  STL [R1+0x44], R10 ;  /* 0x0000440a01007387 */ /* 0x0003e20000100800 */
[----:B0-----:R-:W-:Y:S02]  /*51010*/  FADD R9, R12, R26 ;  /* 0x0000001a0c097221 */ /* 0x001fe40000000000 */
[----:B-1----:R-:W-:-:S03]  /*51020*/  FADD R10, R14, R28 ;  /* 0x0000001c0e0a7221 */ /* 0x002fc60000000000 */
[----:B------:R0:W-:Y:S04]  /*51030*/  STL [R1+0x40], R9 ;  /* 0x0000400901007387 */ /* 0x0001e80000100800 */
[----:B------:R-:W-:Y:S01]  /*51040*/  STL [R1+0x3c], R11 ;  /* 0x00003c0b01007387 */ /* 0x000fe20000100800 */
[----:B0-----:R-:W-:-:S03]  /*51050*/  FADD R9, R15, R29 ;  /* 0x0000001d0f097221 */ /* 0x001fc60000000000 */
[----:B------:R-:W-:Y:S04]  /*51060*/  STL [R1+0x38], R10 ;  /* 0x0000380a01007387 */ /* 0x000fe80000100800 */
[----:B------:R2:W-:Y:S01]  /*51070*/  STL [R1+0x34], R9 ;  /* 0x0000340901007387 */ /* 0x0005e20000100800 */
[----:B------:R-:W-:Y:S02]  /*51080*/  FADD R3, R16, R3 ;  /* 0x0000000310037221 */ /* 0x000fe40000000000 */
[----:B--2---:R-:W-:Y:S02]  /*51090*/  FADD R9, R5, R20 ;  /* 0x0000001405097221 */ /* 0x004fe40000000000 */
[----:B------:R-:W-:Y:S02]  /*510a0*/  FADD R5, R0, R2 ;  /* 0x0000000200057221 */ /* 0x000fe40000000000 */
[----:B------:R0:W5:Y:S04]  /*510b0*/  LDL.LU R2, [R1+0x1364] ;  /* 0x0013640001027983 */ /* 0x0001680000300800 */
[----:B------:R-:W-:Y:S04]  /*510c0*/  SHFL.BFLY PT, R10, R9, 0x2, 0x1f ;  /* 0x0c401f00090a7f89 */ /* 0x000fe800000e0000 */
[----:B------:R0:W5:Y:S01]  /*510d0*/  LDL.LU R0, [R1+0x1360] ;  /* 0x0013600001007983 */ /* 0x0001620000300800 */
[----:B---3--:R-:W-:-:S03]  /*510e0*/  FADD R11, R6, R4 ;  /* 0x00000004060b7221 */ /* 0x008fc60000000000 */
[----:B------:R-:W-:Y:S04]  /*510f0*/  SHFL.BFLY PT, R6, R5, 0x2, 0x1f ;  /* 0x0c401f0005067f89 */ /* 0x000fe800000e0000 */
[----:B------:R-:W-:Y:S04]  /*51100*/  SHFL.BFLY PT, R12, R11, 0x2, 0x1f ;  /* 0x0c401f000b0c7f89 */ /* 0x000fe800000e0000 */
[----:B------:R-:W-:Y:S01]  /*51110*/  SHFL.BFLY PT, R4, R3, 0x2, 0x1f ;  /* 0x0c401f0003047f89 */ /* 0x000fe200000e0000 */
[----:B----4-:R-:W-:Y:S02]  /*51120*/  FADD R13, R21, R7 ;  /* 0x00000007150d7221 */ /* 0x010fe40000000000 */
[----:B------:R-:W-:-:S02]  /*51130*/  FADD R7, R18, R19 ;  /* 0x0000001312077221 */ /* 0x000fc40000000000 */
[----:B------:R-:W-:Y:S01]  /*51140*/  FADD R17, R17, R23 ;  /* 0x0000001711117221 */ /* 0x000fe20000000000 */
[----:B------:R-:W1:Y:S01]  /*51150*/  SHFL.BFLY PT, R14, R13, 0x2, 0x1f ;  /* 0x0c401f000d0e7f89 */ /* 0x000e6200000e0000 */
[----:B------:R-:W-:-:S03]  /*51160*/  FADD R15, R22, R8 ;  /* 0x00000008160f7221 */ /* 0x000fc60000000000 */
[----:B------:R-:W2:Y:S04]  /*51170*/  SHFL.BFLY PT, R18, R17, 0x2, 0x1f ;  /* 0x0c401f0011127f89 */ /* 0x000ea800000e0000 */
[----:B------:R-:W3:Y:S04]  /*51180*/  SHFL.BFLY PT, R16, R15, 0x2, 0x1f ;  /* 0x0c401f000f107f89 */ /* 0x000ee800000e0000 */
[----:B------:R-:W4:Y:S01]  /*51190*/  SHFL.BFLY PT, R8, R7, 0x2, 0x1f ;  /* 0x0c401f0007087f89 */ /* 0x000f2200000e0000 */
[----:B-1----:R-:W-:Y:S02]  /*511a0*/  FADD R19, R13, R14 ;  /* 0x0000000e0d137221 */ /* 0x002fe40000000000 */
[----:B--2---:R-:W-:-:S02]  /*511b0*/  FADD R21, R17, R18 ;  /* 0x0000001211157221 */ /* 0x004fc40000000000 */
[----:B------:R-:W-:Y:S02]  /*511c0*/  FADD R18, R11, R12 ;  /* 0x0000000c0b127221 */ /* 0x000fe40000000000 */
[----:B------:R-:W-:Y:S02]  /*511d0*/  FADD R17, R9, R10 ;  /* 0x0000000a09117221 */ /* 0x000fe40000000000 */
[----:B---3--:R-:W-:Y:S02]  /*511e0*/  FADD R20, R15, R16 ;  /* 0x000000100f147221 */ /* 0x008fe40000000000 */
[----:B------:R-:W-:Y:S02]  /*511f0*/  FADD R15, R5, R6 ;  /* 0x00000006050f7221 */ /* 0x000fe40000000000 */
[----:B------:R-:W-:Y:S01]  /*51200*/  FADD R14, R3, R4 ;  /* 0x00000004030e7221 */ /* 0x000fe20000000000 */
[----:B------:R-:W1:Y:S04]  /*51210*/  SHFL.BFLY PT, R5, R19, 0x1, 0x1f ;  /* 0x0c201f0013057f89 */ /* 0x000e6800000e0000 */
[----:B------:R-:W2:Y:S04]  /*51220*/  SHFL.BFLY PT, R4, R18, 0x1, 0x1f ;  /* 0x0c201f0012047f89 */ /* 0x000ea800000e0000 */
[----:B------:R-:W3:Y:S01]  /*51230*/  SHFL.BFLY PT, R3, R17, 0x1, 0x1f ;  /* 0x0c201f0011037f89 */ /* 0x000ee200000e0000 */
[----:B----4-:R-:W-:-:S03]  /*51240*/  FADD R16, R7, R8 ;  /* 0x0000000807107221 */ /* 0x010fc60000000000 */
[----:B-1----:R-:W-:Y:S04]  /*51250*/  STL [R1], R5 ;  /* 0x0000000501007387 */ /* 0x002fe80000100800 */
[----:B--2---:R-:W-:Y:S04]  /*51260*/  STL [R1+0x20], R4 ;  /* 0x0000200401007387 */ /* 0x004fe80000100800 */
[----:B------:R-:W1:Y:S04]  /*51270*/  SHFL.BFLY PT, R5, R16, 0x1, 0x1f ;  /* 0x0c201f0010057f89 */ /* 0x000e6800000e0000 */
[----:B---3--:R-:W-:Y:S04]  /*51280*/  STL [R1+0x24], R3 ;  /* 0x0000240301007387 */ /* 0x008fe80000100800 */
[----:B------:R-:W2:Y:S04]  /*51290*/  SHFL.BFLY PT, R3, R14, 0x1, 0x1f ;  /* 0x0c201f000e037f89 */ /* 0x000ea800000e0000 */
[----:B------:R-:W3:Y:S04]  /*512a0*/  SHFL.BFLY PT, R4, R15, 0x1, 0x1f ;  /* 0x0c201f000f047f89 */ /* 0x000ee800000e0000 */
[----:B-1----:R0:W-:Y:S04]  /*512b0*/  STL [R1+0x28], R5 ;  /* 0x0000280501007387 */ /* 0x0021e80000100800 */
[----:B--2---:R0:W-:Y:S04]  /*512c0*/  STL [R1+0x30], R3 ;  /* 0x0000300301007387 */ /* 0x0041e80000100800 */
[----:B---3--:R0:W-:Y:S04]  /*512d0*/  STL [R1+0x2c], R4 ;  /* 0x00002c0401007387 */ /* 0x0081e80000100800 */
[----:B------:R0:W1:Y:S04]  /*512e0*/  SHFL.BFLY PT, R23, R21, 0x1, 0x1f ;  /* 0x0c201f0015177f89 */ /* 0x00006800000e0000 */
[----:B------:R0:W2:Y:S01]  /*512f0*/  SHFL.BFLY PT, R29, R20, 0x1, 0x1f ;  /* 0x0c201f00141d7f89 */ /* 0x0000a200000e0000 */
[----:B------:R-:W-:Y:S05]  /*51300*/  @P6 BRA `(.L_x_35) ;  /* 0x000000a000006947 */ /* 0x000fea0003800000 */
[----:B------:R-:W3:Y:S02]  /*51310*/  S2R R22, SR_TID.X ;  /* 0x0000000000167919 */ /* 0x000ee40000002100 */
[----:B---3--:R-:W-:-:S02]  /*51320*/  LOP3.LUT R24, R22, 0x1ff, RZ, 0xc0, !PT ;  /* 0x000001ff16187812 */ /* 0x008fc400078ec0ff */
[----:B------:R-:W-:Y:S02]  /*51330*/  LOP3.LUT R22, R22, 0x1c, RZ, 0xc0, !PT ;  /* 0x0000001c16167812 */ /* 0x000fe400078ec0ff */
[----:B------:R-:W-:Y:S02]  /*51340*/  SHF.R.U32.HI R24, RZ, 0x3, R24 ;  /* 0x00000003ff187819 */ /* 0x000fe40000011618 */
[----:B------:R-:W-:Y:S02]  /*51350*/  SHF.L.U32 R22, R22, 0x4, RZ ;  /* 0x0000000416167819 */ /* 0x000fe400000006ff */
[----:B------:R-:W-:-:S05]  /*51360*/  LOP3.LUT R24, R24, 0x3c, RZ, 0xc0, !PT ;  /* 0x0000003c18187812 */ /* 0x000fca00078ec0ff */
[----:B------:R-:W-:Y:S02]  /*51370*/  IMAD.IADD R24, R22, 0x1, R24 ;  /* 0x0000000116187824 */ /* 0x000fe400078e0218 */
[----:B------:R-:W3:Y:S04]  /*51380*/  LDL R22, [R1+0xa78] ;  /* 0x000a780001167983 */ /* 0x000ee80000100800 */
[----:B-----5:R4:W-:Y:S04]  /*51390*/  STS [R24+0x40000], R0 ;  /* 0x0400000018007388 */ /* 0x0209e80000000800 */
[----:B---3--:R4:W-:Y:S02]  /*513a0*/  STS [R22+0x40000], R2 ;  /* 0x0400000216007388 */ /* 0x0089e40000000800 */
.L_x_35:
[----:B------:R-:W-:Y:S05]  /*513b0*/  BSYNC B0 ;  /* 0x0000000000007941 */ /* 0x000fea0003800000 */
.L_x_34:
[----:B------:R-:W3:Y:S04]  /*513c0*/  LDL.LU R7, [R1+0x1d0] ;  /* 0x0001d00001077983 */ /* 0x000ee80000300800 */
[----:B----45:R-:W3:Y:S04]  /*513d0*/  LDL R2, [R1+0x908] ;  /* 0x0009080001027983 */ /* 0x030ee80000100800 */
[----:B------:R-:W4:Y:S04]  /*513e0*/  LDL.LU R6, [R1+0x1d4] ;  /* 0x0001d40001067983 */ /* 0x000f280000300800 */
[----:B------:R-:W4:Y:S04]  /*513f0*/  LDL R0, [R1+0x904] ;  /* 0x0009040001007983 */ /* 0x000f280000100800 */
[----:B--2---:R-:W2:Y:S04]  /*51400*/  LDL.LU R9, [R1+0x1d8] ;  /* 0x0001d80001097983 */ /* 0x004ea80000300800 */
[----:B0-----:R-:W2:Y:S04]  /*51410*/  LDL R5, [R1+0x900] ;  /* 0x0009000001057983 */ /* 0x001ea80000100800 */
[----:B------:R-:W2:Y:S04]  /*51420*/  LDL.LU R4, [R1+0x1dc] ;  /* 0x0001dc0001047983 */ /* 0x000ea80000300800 */
[----:B------:R-:W2:Y:S04]  /*51430*/  LDL R3, [R1+0x8fc] ;  /* 0x0008fc0001037983 */ /* 0x000ea80000100800 */
[----:B------:R-:W2:Y:S04]  /*51440*/  LDL.LU R26, [R1+0x1f0] ;  /* 0x0001f000011a7983 */ /* 0x000ea80000300800 */
[----:B------:R-:W2:Y:S04]  /*51450*/  LDL R12, [R1+0x8f8] ;  /* 0x0008f800010c7983 */ /* 0x000ea80000100800 */
[----:B------:R-:W2:Y:S04]  /*51460*/  LDL.LU R25, [R1+0x1f4] ;  /* 0x0001f40001197983 */ /* 0x000ea80000300800 */
[----:B------:R-:W2:Y:S04]  /*51470*/  LDL R10, [R1+0x8f4] ;  /* 0x0008f400010a7983 */ /* 0x000ea80000100800 */
[----:B------:R-:W2:Y:S04]  /*51480*/  LDL.LU R24, [R1+0x1f8] ;  /* 0x0001f80001187983 */ /* 0x000ea80000300800 */
[----:B------:R-:W2:Y:S04]  /*51490*/  LDL R8, [R1+0x8f0] ;  /* 0x0008f00001087983 */ /* 0x000ea80000100800 */
[----:B------:R-:W-:Y:S04]  /*514a0*/  STL [R1+0x1384], R21 ;  /* 0x0013841501007387 */ /* 0x000fe80000100800 */
[----:B-1----:R-:W-:Y:S04]  /*514b0*/  STL [R1+0x1380], R23 ;  /* 0x0013801701007387 */ /* 0x002fe80000100800 */
[----:B------:R0:W-:Y:S04]  /*514c0*/  STL [R1+0x137c], R20 ;  /* 0x00137c1401007387 */ /* 0x0001e80000100800 */
[----:B------:R-:W-:Y:S04]  /*514d0*/  STL [R1+0x1378], R29 ;  /* 0x0013781d01007387 */ /* 0x000fe80000100800 */
[----:B------:R-:W-:Y:S04]  /*514e0*/  STL [R1+0x1374], R19 ;  /* 0x0013741301007387 */ /* 0x000fe80000100800 */
[----:B------:R-:W-:Y:S04]  /*514f0*/  STL [R1+0x1370], R18 ;  /* 0x0013701201007387 */ /* 0x000fe80000100800 */
[----:B------:R1:W-:Y:S04]  /*51500*/  STL [R1+0x136c], R17 ;  /* 0x00136c1101007387 */ /* 0x0003e80000100800 */
[----:B------:R-:W-:Y:S04]  /*51510*/  STL [R1+0x1368], R16 ;  /* 0x0013681001007387 */ /* 0x000fe80000100800 */
[----:B------:R-:W-:Y:S04]  /*51520*/  STL [R1+0x1364], R15 ;  /* 0x0013640f01007387 */ /* 0x000fe80000100800 */
[----:B------:R0:W-:Y:S04]  /*51530*/  STL [R1+0x1360], R14 ;  /* 0x0013600e01007387 */ /* 0x0001e80000100800 */
[----:B------:R-:W2:Y:S01]  /*51540*/  LDL.LU R28, [R1+0x1fc] ;  /* 0x0001fc00011c7983 */ /* 0x000ea20000300800 */
[----:B---3--:R-:W-:-:S03]  /*51550*/  FADD R2, -R2, R7 ;  /* 0x0000000702027221 */ /* 0x008fc60000000100 */
[----:B------:R-:W3:Y:S01]  /*51560*/  LDL R7, [R1+0x8ec] ;  /* 0x0008ec0001077983 */ /* 0x000ee20000100800 */
[----:B------:R-:W-:-:S03]  /*51570*/  FMUL R2, R2, 1.4426950216293334961 ;  /* 0x3fb8aa3b02027820 */ /* 0x000fc60000400000 */
[----:B------:R-:W3:Y:S01]  /*51580*/  LDL.LU R22, [R1+0x200] ;  /* 0x0002000001167983 */ /* 0x000ee20000300800 */
[----:B----4-:R-:W-:Y:S01]  /*51590*/  FADD R0, -R0, R6 ;  /* 0x0000000600007221 */ /* 0x010fe20000000100 */
[----:B------:R2:W-:Y:S02]  /*515a0*/  MUFU.EX2 R13, R2 ;  /* 0x00000002000d7308 */ /* 0x0005e40000000800 */
[----:B------:R-:W4:Y:S01]  /*515b0*/  LDL R6, [R1+0x8e8] ;  /* 0x0008e80001067983 */ /* 0x000f220000100800 */
[----:B------:R-:W-:-:S03]  /*515c0*/  FMUL R0, R0, 1.4426950216293334961 ;  /* 0x3fb8aa3b00007820 */ /* 0x000fc60000400000 */
[----:B------:R-:W4:Y:S01]  /*515d0*/  LDL.LU R27, [R1+0x204] ;  /* 0x00020400011b7983 */ /* 0x000f220000300800 */
[----:B--2---:R-:W-:Y:S01]  /*515e0*/  FADD R2, -R5, R9 ;  /* 0x0000000905027221 */ /* 0x004fe20000000100 */
[----:B------:R2:W-:Y:S02]  /*515f0*/  MUFU.EX2 R11, R0 ;  /* 0x00000000000b7308 */ /* 0x0005e40000000800 */
[----:B------:R-:W4:Y:S01]  /*51600*/  LDL R5, [R1+0x8e4] ;  /* 0x0008e40001057983 */ /* 0x000f220000100800 */
[----:B------:R-:W-:-:S05]  /*51610*/  FMUL R2, R2, 1.4426950216293334961 ;  /* 0x3fb8aa3b02027820 */ /* 0x000fca0000400000 */
[----:B------:R0:W-:Y:S01]  /*51620*/  MUFU.EX2 R9, R2 ;  /* 0x0000000200097308 */ /* 0x0001e20000000800 */
[----:B--2---:R-:W-:Y:S02]  /*51630*/  FADD R0, -R3, R4 ;  /* 0x0000000403007221 */ /* 0x004fe40000000100 */
[----:B------:R-:W2:Y:S02]  /*51640*/  LDL.LU R4, [R1+0x208] ;  /* 0x0002080001047983 */ /* 0x000ea40000300800 */
[----:B------:R-:W-:Y:S02]  /*51650*/  FMUL R0, R0, 1.4426950216293334961 ;  /* 0x3fb8aa3b00007820 */ /* 0x000fe40000400000 */
[----:B------:R-:W2:Y:S01]  /*51660*/  LDL R3, [R1+0x8e0] ;  /* 0x0008e00001037983 */ /* 0x000ea20000100800 */
[----:B0-----:R-:W-:-:S03]  /*51670*/  FADD R2, -R12, R26 ;  /* 0x0000001a0c027221 */ /* 0x001fc60000000100 */
[----:B------:R-:W2:Y:S01]  /*51680*/  LDL.LU R20, [R1+0x20c] ;  /* 0x00020c0001147983 */ /* 0x000ea20000300800 */
[----:B------:R-:W-:Y:S01]  /*51690*/  FMUL R2, R2, 1.4426950216293334961 ;  /* 0x3fb8aa3b02027820 */ /* 0x000fe20000400000 */
[----:B------:R0:W-:Y:S02]  /*516a0*/  MUFU.EX2 R12, R0 ;  /* 0x00000000000c7308 */ /* 0x0001e40000000800 */
[----:B------:R-:W2:Y:S04]  /*516b0*/  LDL R26, [R1+0x8dc] ;  /* 0x0008dc00011a7983 */ /* 0x000ea80000100800 */
[----:B-1----:R-:W2:Y:S01]  /*516c0*/  LDL.LU R17, [R1+0x210] ;  /* 0x0002100001117983 */ /* 0x002ea20000300800 */
[----:B0-----:R-:W-:Y:S02]  /*516d0*/  FADD R0, -R10, R25 ;  /* 0x000000190a007221 */ /* 0x001fe40000000100 */
[----:B------:R0:W-:Y:S02]  /*516e0*/  MUFU.EX2 R10, R2 ;  /* 0x00000002000a7308 */ /* 0x0001e40000000800 */
[----:B0-----:R-:W-:-:S02]  /*516f0*/  FADD R2, -R8, R24 ;  /* 0x0000001808027221 */ /* 0x001fc40000000100 */
[----:B------:R-:W2:Y:S04]  /*51700*/  LDL R24, [R1+0x8d8] ;  /* 0x0008d80001187983 */ /* 0x000ea80000100800 */
[----:B------:R-:W2:Y:S04]  /*51710*/  LDL.LU R18, [R1+0x214] ;  /* 0x0002140001127983 */ /* 0x000ea80000300800 */
[----:B------:R-:W2:Y:S01]  /*51720*/  LDL R25, [R1+0x8d4] ;  /* 0x0008d40001197983 */ /* 0x000ea20000100800 */
[----:B------:R-:W-:-:S04]  /*51730*/  FMUL R0, R0, 1.4426950216293334961 ;  /* 0x3fb8aa3b00007820 */ /* 0x000fc80000400000 */
[----:B------:R3:W-:Y:S01]  /*51740*/  MUFU.EX2 R8, R0 ;  /* 0x0000000000087308 */ /* 0x0007e20000000800 */
[----:B------:R-:W-:Y:S02]  /*51750*/  FMUL R2, R2, 1.4426950216293334961 ;  /* 0x3fb8aa3b02027820 */ /* 0x000fe40000400000 */
[----:B---3--:R-:W-:-:S05]  /*51760*/  FADD R0, -R7, R28 ;  /* 0x0000001c07007221 */ /* 0x008fca0000000100 */
[----:B------:R4:W-:Y:S01]  /*51770*/  MUFU.EX2 R7, R2 ;  /* 0x0000000200077308 */ /* 0x0009e20000000800 */
[----:B------:R-:W-:Y:S02]  /*51780*/  FMUL R0, R0, 1.4426950216293334961 ;  /* 0x3fb8aa3b00007820 */ /* 0x000fe40000400000 */
[----:B----4-:R-:W-:-:S05]  /*51790*/  FADD R2, -R6, R22 ;  /* 0x0000001606027221 */ /* 0x010fca0000000100 */
[----:B------:R0:W-:Y:S01]  /*517a0*/  MUFU.EX2 R6, R0 ;  /* 0x0000000000067308 */ /* 0x0001e20000000800 */
[----:B------:R-:W3:Y:S01]  /*517b0*/  LDL R22, [R1+0x8d0] ;  /* 0x0008d00001167983 */ /* 0x000ee20000100800 */
[----:B------:R-:W-:-:S03]  /*517c0*/  FMUL R2, R2, 1.4426950216293334961 ;  /* 0x3fb8aa3b02027820 */ /* 0x000fc60000400000 */
[----:B------:R-:W4:Y:S01]  /*517d0*/  LDL.LU R14, [R1+0x21c] ;  /* 0x00021c00010e7983 */ /* 0x000f220000300800 */
[----:B0-----:R-:W-:-:S03]  /*517e0*/  FADD R0, -R5, R27 ;  /* 0x0000001b05007221 */ /* 0x001fc60000000100 */
[----:B------:R-:W4:Y:S01]  /*517f0*/  LDL R28, [R1+0x8cc] ;  /* 0x0008cc00011c7983 */ /* 0x000f220000100800 */
[----:B------:R-:W-:Y:S01]  /*51800*/  FMUL R0, R0, 1.4426950216293334961 ;  /* 0x3fb8aa3b00007820 */ /* 0x000fe20000400000 */
[----:B------:R-:W-:Y:S02]  /*51810*/  MUFU.EX2 R5, R2 ;  /* 0x0000000200057308 */ /* 0x000fe40000000800 */
[----:B------:R-:W3:Y:S01]  /*51820*/  LDL.LU R15, [R1+0x220] ;  /* 0x00022000010f7983 */ /* 0x000ee20000300800 */
[----:B--2---:R-:W-:-:S03]  /*51830*/  FADD R3, -R3, R4 ;  /* 0x0000000403037221 */ /* 0x004fc60000000100 */
[----:B------:R-:W2:Y:S02]  /*51840*/  LDL R21, [R1+0x8c8] ;  /* 0x0008c80001157983 */ /* 0x000ea40000100800 */
[----:B------:R0:W-:Y:S02]  /*51850*/  MUFU.EX2 R4, R0 ;  /* 0x0000000000047308 */ /* 0x0001e40000000800 */
[----:B------:R-:W2:Y:S04]  /*51860*/  LDL.LU R23, [R1+0x224] ;  /* 0x0002240001177983 */ /* 0x000ea80000300800 */
[----:B------:R-:W2:Y:S01]  /*51870*/  LDL R27, [R1+0x8c4] ;  /* 0x0008c400011b7983 */ /* 0x000ea20000100800 */
[----:B0-----:R-:W-:-:S03]  /*51880*/  FADD R0, -R26, R20 ;  /* 0x000000141a007221 */ /* 0x001fc60000000100 */
[----:B------:R-:W2:Y:S01]  /*51890*/  LDL.LU R20, [R1+0x228] ;  /* 0x0002280001147983 */ /* 0x000ea20000300800 */
[----:B------:R-:W-:-:S03]  /*518a0*/  FMUL R0, R0, 1.4426950216293334961 ;  /* 0x3fb8aa3b00007820 */ /* 0x000fc60000400000 */
[----:B------:R-:W2:Y:S04]  /*518b0*/  LDL R26, [R1+0x8c0] ;  /* 0x0008c000011a7983 */ /* 0x000ea80000100800 */
[----:B------:R-:W2:Y:S04]  /*518c0*/  LDL.LU R19, [R1+0x22c] ;  /* 0x00022c0001137983 */ /* 0x000ea80000300800 */
[----:B------:R-:W2:Y:S01]  /*518d0*/  LDL R29, [R1+0x8bc] ;  /* 0x0008bc00011d7983 */ /* 0x000ea20000100800 */
[----:B------:R-:W-:Y:S02]  /*518e0*/  FADD R2, -R24, R17 ;  /* 0x0000001118027221 */ /* 0x000fe40000000100 */
[----:B------:R0:W-:Y:S02]  /*518f0*/  MUFU.EX2 R24, R0 ;  /* 0x0000000000187308 */ /* 0x0001e40000000800 */
[----:B------:R-:W-:-:S02]  /*51900*/  FMUL R2, R2, 1.4426950216293334961 ;  /* 0x3fb8aa3b02027820 */ /* 0x000fc40000400000 */
[----:B0-----:R-:W-:Y:S02]  /*51910*/  FADD R0, -R25, R18 ;  /* 0x0000001219007221 */ /* 0x001fe40000000100 */
[----:B------:R-:W2:Y:S02]  /*51920*/  LDL R18, [R1+0x8b8] ;  /* 0x0008b80001127983 */ /* 0x000ea40000100800 */
[----:B------:R0:W-:Y:S02]  /*51930*/  MUFU.EX2 R25, R2 ;  /* 0x0000000200197308 */ /* 0x0001e40000000800 */
[----:B------:R-:W2:Y:S04]  /*51940*/  LDL.LU R16, [R1+0x244] ;  /* 0x0002440001107983 */ /* 0x000ea80000300800 */
[----:B------:R-:W2:Y:S04]  /*51950*/  LDL R17, [R1+0x8b4] ;  /* 0x0008b40001117983 */ /* 0x000ea80000100800 */
[----:B0-----:R-:W3:Y:S02]  /*51960*/  LDL.LU R2, [R1+0x218] ;  /* 0x0002180001027983 */ /* 0x001ee40000300800 */
[----:B---3--:R-:W-:-:S04]  /*51970*/  FADD R2, -R22, R2 ;  /* 0x0000000216027221 */ /* 0x008fc80000000100 */
[----:B------:R-:W-:Y:S02]  /*51980*/  FMUL R22, R2, 1.4426950216293334961 ;  /* 0x3fb8aa3b02167820 */ /* 0x000fe40000400000 */
[----:B----4-:R-:W-:Y:S02]  /*51990*/  FADD R2, -R28, R14 ;  /* 0x0000000e1c027221 */ /* 0x010fe40000000100 */
[----:B------:R0:W1:Y:S01]  /*519a0*/  MUFU.EX2 R14, R22 ;  /* 0x00000016000e7308 */ /* 0x0000620000000800 */
[----:B------:R-:W3:Y:S01]  /*519b0*/  LDL R28, [R1+0x8b0] ;  /* 0x0008b000011c7983 */ /* 0x000ee20000100800 */
[----:B0-----:R-:W-:-:S06]  /*519c0*/  FMUL R22, R2, 1.4426950216293334961 ;  /* 0x3fb8aa3b02167820 */ /* 0x001fcc0000400000 */
[----:B------:R-:W0:Y:S01]  /*519d0*/  MUFU.EX2 R22, R22 ;  /* 0x0000001600167308 */ /* 0x000e220000000800 */
[----:B--2---:R-:W-:Y:S01]  /*519e0*/  FADD R2, -R21, R15 ;  /* 0x0000000f15027221 */ /* 0x004fe20000000100 */
[----:B-1----:R1:W-:Y:S04]  /*519f0*/  STL [R1+0x8], R14 ;  /* 0x0000080e01007387 */ /* 0x0023e80000100800 */
[----:B------:R-:W2:Y:S04]  /*51a00*/  LDL.LU R21, [R1+0x24c] ;  /* 0x00024c0001157983 */ /* 0x000ea80000300800 */
[----:B-1----:R-:W4:Y:S04]  /*51a10*/  LDL.LU R14, [R1+0x250] ;  /* 0x00025000010e7983 */ /* 0x002f280000300800 */
[----:B------:R-:W4:Y:S04]  /*51a20*/  LDL R15, [R1+0x8a8] ;  /* 0x0008a800010f7983 */ /* 0x000f280000100800 */
[----:B0-----:R0:W-:Y:S02]  /*51a30*/  STL [R1+0x4], R22 ;  /* 0x0000041601007387 */ /* 0x0011e40000100800 */
[----:B0-----:R-:W-:-:S02]  /*51a40*/  FMUL R22, R2, 1.4426950216293334961 ;  /* 0x3fb8aa3b02167820 */ /* 0x001fc40000400000 */
[----:B------:R-:W-:Y:S02]  /*51a50*/  FADD R2, -R27, R23 ;  /* 0x000000171b027221 */ /* 0x000fe40000000100 */
[----:B------:R0:W-:Y:S01]  /*51a60*/  MUFU.EX2 R27, R22 ;  /* 0x00000016001b7308 */ /* 0x0001e20000000800 */
[----:B------:R-:W2:Y:S01]  /*51a70*/  LDL.LU R23, [R1+0x254] ;  /* 0x0002540001177983 */ /* 0x000ea20000300800 */
[----:B0-----:R-:W-:Y:S02]  /*51a80*/  FMUL R22, R2, 1.4426950216293334961 ;  /* 0x3fb8aa3b02167820 */ /* 0x001fe40000400000 */
[----:B------:R-:W-:-:S04]  /*51a90*/  FADD R2, -R26, R20 ;  /* 0x000000141a027221 */ /* 0x000fc80000000100 */
[----:B------:R0:W-:Y:S01]  /*51aa0*/  MUFU.EX2 R26, R22 ;  /* 0x00000016001a7308 */ /* 0x0001e20000000800 */
[----:B------:R-:W2:Y:S01]  /*51ab0*/  LDL.LU R20, [R1+0x258] ;  /* 0x0002580001147983 */ /* 0x000ea20000300800 */
[----:B0-----:R-:W-:-:S06]  /*51ac0*/  FMUL R22, R2, 1.4426950216293334961 ;  /* 0x3fb8aa3b02167820 */ /* 0x001fcc0000400000 */
[----:B------:R-:W0:Y:S01]  /*51ad0*/  MUFU.EX2 R22, R22 ;  /* 0x0000001600167308 */ /* 0x000e220000000800 */
[----:B------:R-:W-:Y:S02]  /*51ae0*/  FADD R2, -R29, R19 ;  /* 0x000000131d027221 */ /* 0x000fe40000000100 */
[----:B------:R-:W2:Y:S04]  /*51af0*/  LDL.LU R29, [R1+0x25c] ;  /* 0x00025c00011d7983 */ /* 0x000ea80000300800 */
[----:B------:R-:W2:Y:S04]  /*51b00*/  LDL.LU R19, [R1+0x260] ;  /* 0x0002600001137983 */ /* 0x000ea80000300800 */
[----:B0-----:R0:W-:Y:S02]  /*51b10*/  STL [R1+0x10], R22 ;  /* 0x0000101601007387 */ /* 0x0011e40000100800 */
[----:B0-----:R-:W-:-:S02]  /*51b20*/  FMUL R22, R2, 1.4426950216293334961 ;  /* 0x3fb8aa3b02167820 */ /* 0x001fc40000400000 */
[----:B------:R-:W2:Y:S04]  /*51b30*/  LDL.LU R2, [R1+0x240] ;  /* 0x0002400001027983 */ /* 0x000ea80000300800 */
[----:B------:R-:W0:Y:S01]  /*51b40*/  MUFU.EX2 R22, R22 ;  /* 0x0000001600167308 */ /* 0x000e220000000800 */
[----:B--2---:R-:W-:Y:S02]  /*51b50*/  FADD R2, -R18, R2 ;  /* 0x0000000212027221 */ /* 0x004fe40000000100 */
[----:B------:R-:W2:Y:S04]  /*51b60*/  LDL.LU R18, [R1+0x264] ;  /* 0x0002640001127983 */ /* 0x000ea80000300800 */
[----:B0-----:R0:W-:Y:S02]  /*51b70*/  STL [R1+0xc], R22 ;  /* 0x00000c1601007387 */ /* 0x0011e40000100800 */
[----:B0-----:R-:W-:-:S02]  /*51b80*/  FMUL R22, R2, 1.4426950216293334961 ;  /* 0x3fb8aa3b02167820 */ /* 0x001fc40000400000 */
[----:B------:R-:W-:Y:S02]  /*51b90*/  FADD R2, -R17, R16 ;  /* 0x0000001011027221 */ /* 0x000fe40000000100 */
[----:B------:R-:W2:Y:S01]  /*51ba0*/  LDL.LU R17, [R1+0x268] ;  /* 0x0002680001117983 */ /* 0x000ea20000300800 */
[----:B------:R0:W1:Y:S03]  /*51bb0*/  MUFU.EX2 R16, R22 ;  /* 0x0000001600107308 */ /* 0x0000660000000800 */
[----:B0-----:R-:W3:Y:S04]  /*51bc0*/  LDL.LU R22, [R1+0x248] ;  /* 0x0002480001167983 */ /* 0x001ee80000300800 */
[----:B-1----:R0:W-:Y:S04]  /*51bd0*/  STL [R1+0x14], R16 ;  /* 0x0000141001007387 */ /* 0x0021e80000100800 */
[----:B0-----:R-:W2:Y:S01]  /*51be0*/  LDL.LU R16, [R1+0x26c] ;  /* 0x00026c0001107983 */ /* 0x001ea20000300800 */
[----:B---3--:R-:W-:-:S04]  /*51bf0*/  FADD R22, -R28, R22 ;  /* 0x000000161c167221 */ /* 0x008fc80000000100 */
[----:B------:R-:W-:Y:S02]  /*51c00*/  FMUL R28, R22, 1.4426950216293334961 ;  /* 0x3fb8aa3b161c7820 */ /* 0x000fe40000400000 */
[----:B------:R-:W3:Y:S04]  /*51c10*/  LDL R22, [R1+0x8ac] ;  /* 0x0008ac0001167983 */ /* 0x000ee80000100800 */
[----:B------:R-:W0:Y:S01]  /*51c20*/  MUFU.EX2 R28, R28 ;  /* 0x0000001c001c7308 */ /* 0x000e220000000800 */
[----:B---3--:R-:W-:Y:S02]  /*51c30*/  FADD R22, -R22, R21 ;  /* 0x0000001516167221 */ /* 0x008fe40000000100 */
[----:B------:R-:W3:Y:S04]  /*51c40*/  LDL.LU R21, [R1+0x1384] ;  /* 0x0013840001157983 */ /* 0x000ee80000300800 */
[----:B0-----:R0:W-:Y:S02]  /*51c50*/  STL [R1+0x1c], R28 ;  /* 0x00001c1c01007387 */ /* 0x0011e40000100800 */
[----:B0-----:R-:W-:-:S06]  /*51c60*/  FMUL R28, R22, 1.4426950216293334961 ;  /* 0x3fb8aa3b161c7820 */ /* 0x001fcc0000400000 */
[----:B------:R-:W0:Y:S01]  /*51c70*/  MUFU.EX2 R28, R28 ;  /* 0x0000001c001c7308 */ /* 0x000e220000000800 */
[----:B----4-:R-:W-:Y:S02]  /*51c80*/  FADD R22, -R15, R14 ;  /* 0x0000000e0f167221 */ /* 0x010fe40000000100 */
[----:B------:R-:W4:Y:S04]  /*51c90*/  LDL.LU R15, [R1] ;  /* 0x00000000010f7983 */ /* 0x000f280000300800 */
[----:B------:R-:W2:Y:S04]  /*51ca0*/  LDL.LU R14, [R1+0x20] ;  /* 0x00002000010e7983 */ /* 0x000ea80000300800 */
[----:B0-----:R0:W-:Y:S02]  /*51cb0*/  STL [R1+0x18], R28 ;  /* 0x0000181c01007387 */ /* 0x0011e40000100800 */
[----:B0-----:R-:W-:-:S02]  /*51cc0*/  FMUL R28, R22, 1.4426950216293334961 ;  /* 0x3fb8aa3b161c7820 */ /* 0x001fc40000400000 */
[----:B------:R-:W2:Y:S04]  /*51cd0*/  LDL R22, [R1+0x8a4] ;  /* 0x0008a40001167983 */ /* 0x000ea80000100800 */
[----:B------:R-:W0:Y:S01]  /*51ce0*/  MUFU.EX2 R28, R28 ;  /* 0x0000001c001c7308 */ /* 0x000e220000000800 */
[----:B--2---:R-:W-:Y:S02]  /*51cf0*/  FADD R22, -R22, R23 ;  /* 0x0000001716167221 */ /* 0x004fe40000000100 */
[----:B------:R-:W3:Y:S04]  /*51d00*/  LDL.LU R23, [R1+0x1380] ;  /* 0x0013800001177983 */ /* 0x000ee80000300800 */
[----:B0-----:R0:W-:Y:S02]  /*51d10*/  STL [R1+0x90], R28 ;  /* 0x0000901c01007387 */ /* 0x0011e40000100800 */
[----:B0-----:R-:W-:-:S02]  /*51d20*/  FMUL R28, R22, 1.4426950216293334961 ;  /* 0x3fb8aa3b161c7820 */ /* 0x001fc40000400000 */
[----:B------:R-:W2:Y:S04]  /*51d30*/  LDL R22, [R1+0x8a0] ;  /* 0x0008a00001167983 */ /* 0x000ea80000100800 */
[----:B------:R-:W0:Y:S01]  /*51d40*/  MUFU.EX2 R28, R28 ;  /* 0x0000001c001c7308 */ /* 0x000e220000000800 */
[----:B--2---:R-:W-:Y:S02]  /*51d50*/  FADD R22, -R22, R20 ;  /* 0x0000001416167221 */ /* 0x004fe40000000100 */
[----:B------:R-:W2:Y:S04]  /*51d60*/  LDL.LU R20, [R1+0x137c] ;  /* 0x00137c0001147983 */ /* 0x000ea80000300800 */
        /* <DEDUP_REMOVED lines=11> */
[----:B------:R-:W4:Y:S04]  /*51e20*/  LDL.LU R19, [R1+0x1374] ;  /* 0x0013740001137983 */ /* 0x000f280000300800 */
        /* <DEDUP_REMOVED lines=16> */
[----:B---3--:R-:W-:Y:S02]  /*51f30*/  FADD R21, R21, R23 ;  /* 0x0000001715157221 */ /* 0x008fe40000000000 */
[----:B------:R-:W-:Y:S02]  /*51f40*/  FADD R20, R20, R29 ;  /* 0x0000001d14147221 */ /* 0x000fe40000000000 */
[----:B----4-:R-:W-:Y:S02]  /*51f50*/  FADD R19, R19, R15 ;  /* 0x0000000f13137221 */ /* 0x010fe40000000000 */
[----:B------:R-:W-:-:S02]  /*51f60*/  FADD R18, R18, R14 ;  /* 0x0000000e12127221 */ /* 0x000fc40000000000 */
[----:B--2---:R-:W-:Y:S02]  /*51f70*/  FADD R22, -R22, R16 ;  /* 0x0000001016167221 */ /* 0x004fe40000000100 */
[----:B------:R-:W2:Y:S02]  /*51f80*/  LDL.LU R16, [R1+0x1368] ;  /* 0x0013680001107983 */ /* 0x000ea40000300800 */
[----:B------:R-:W-:-:S06]  /*51f90*/  FMUL R22, R22, 1.4426950216293334961 ;  /* 0x3fb8aa3b16167820 */ /* 0x000fcc0000400000 */
[----:B------:R-:W1:Y:S01]  /*51fa0*/  MUFU.EX2 R22, R22 ;  /* 0x0000001600167308 */ /* 0x000e620000000800 */
[----:B0-----:R0:W-:Y:S04]  /*51fb0*/  STL [R1+0x6b4], R28 ;  /* 0x0006b41c01007387 */ /* 0x0011e80000100800 */
[----:B0-----:R-:W3:Y:S04]  /*51fc0*/  LDL.LU R28, [R1+0x30] ;  /* 0x00003000011c7983 */ /* 0x001ee80000300800 */
[----:B------:R-:W4:Y:S04]  /*51fd0*/  LDL.LU R23, [R1+0x2c] ;  /* 0x00002c0001177983 */ /* 0x000f280000300800 */
[----:B-1----:R0:W-:Y:S04]  /*51fe0*/  STL [R1+0x6b0], R22 ;  /* 0x0006b01601007387 */ /* 0x0021e80000100800 */
[----:B0-----:R-:W2:Y:S04]  /*51ff0*/  LDL.LU R22, [R1+0x28] ;  /* 0x0000280001167983 */ /* 0x001ea80000300800 */
[----:B------:R-:W3:Y:S04]  /*52000*/  LDL.LU R29, [R1+0x24] ;  /* 0x00002400011d7983 */ /* 0x000ee80000300800 */
[----:B------:R-:W4:Y:S04]  /*52010*/  LDL.LU R15, [R1+0x1364] ;  /* 0x00136400010f7983 */ /* 0x000f280000300800 */
[----:B------:R-:W4:Y:S01]  /*52020*/  LDL.LU R14, [R1+0x1360] ;  /* 0x00136000010e7983 */ /* 0x000f220000300800 */
[----:B------:R-:W-:-:S02]  /*52030*/  FMUL R3, R3, 1.4426950216293334961 ;  /* 0x3fb8aa3b03037820 */ /* 0x000fc40000400000 */
[----:B------:R-:W-:Y:S02]  /*52040*/  FMUL R0, R0, 1.4426950216293334961 ;  /* 0x3fb8aa3b00007820 */ /* 0x000fe40000400000 */
[----:B------:R-:W-:Y:S02]  /*52050*/  FMUL R2, R2, 1.4426950216293334961 ;  /* 0x3fb8aa3b02027820 */ /* 0x000fe40000400000 */
[----:B------:R-:W0:Y:S08]  /*52060*/  MUFU.EX2 R3, R3 ;  /* 0x0000000300037308 */ /* 0x000e300000000800 */
[----:B------:R-:W1:Y:S08]  /*52070*/  MUFU.EX2 R0, R0 ;  /* 0x0000000000007308 */ /* 0x000e700000000800 */
[----:B------:R-:W0:Y:S01]  /*52080*/  MUFU.EX2 R2, R2 ;  /* 0x0000000200027308 */ /* 0x000e220000000800 */
[----:B------:R-:W-:Y:S01]  /*52090*/  BSSY B0, `(.L_x_36) ;  /* 0x000013b000007945 */ /* 0x000fe20003800000 */
[----:B------:R-:W-:Y:S01]  /*520a0*/  BSSY B1, `(.L_x_37) ;  /* 0x0000130000017945 */ /* 0x000fe20003800000 */
[----:B--2---:R-:W-:-:S02]  /*520b0*/  FADD R16, R16, R22 ;  /* 0x0000001610107221 */ /* 0x004fc40000000000 */
[----:B---3--:R-:W-:Y:S02]  /*520c0*/  FADD R17, R17, R29 ;  /* 0x0000001d11117221 */ /* 0x008fe40000000000 */
[----:B----4-:R-:W-:Y:S02]  /*520d0*/  FADD R15, R15, R23 ;  /* 0x000000170f0f7221 */ /* 0x010fe40000000000 */
[----:B------:R-:W-:Y:S01]  /*520e0*/  FADD R14, R14, R28 ;  /* 0x0000001c0e0e7221 */ /* 0x000fe20000000000 */
[----:B------:R-:W-:Y:S05]  /*520f0*/  @P6 BRA `(.L_x_38) ;  /* 0x0000007000006947 */ /* 0x000fea0003800000 */
[----:B01----:R-:W2:Y:S04]  /*52100*/  LDL R23, [R1+0xa74] ;  /* 0x000a740001177983 */ /* 0x003ea80000100800 */
[----:B------:R-:W2:Y:S04]  /*52110*/  LDL.LU R28, [R1+0xb4] ;  /* 0x0000b400011c7983 */ /* 0x000ea80000300800 */
[----:B--2---:R0:W-:Y:S01]  /*52120*/  STS [R23+0x40000], R28 ;  /* 0x0400001c17007388 */ /* 0x0041e20000000800 */
[----:B------:R-:W-:Y:S05]  /*52130*/  @P6 BRA `(.L_x_39) ;  /* 0x000000e000006947 */ /* 0x000fea0003800000 */
[----:B0-----:R-:W2:Y:S04]  /*52140*/  LDL R23, [R1+0xa70] ;  /* 0x000a700001177983 */ /* 0x001ea80000100800 */
[----:B------:R-:W2:Y:S04]  /*52150*/  LDL.LU R28, [R1+0xb0] ;  /* 0x0000b000011c7983 */ /* 0x000ea80000300800 */
[----:B--2---:R0:W-:Y:S02]  /*52160*/  STS [R23+0x40000], R28 ;  /* 0x0400001c17007388 */ /* 0x0041e40000000800 */
.L_x_38:
[----:B01----:R-:W-:Y:S05]  /*52170*/  @P6 BRA `(.L_x_40) ;  /* 0x0000015000006947 */ /* 0x003fea0003800000 */
[----:B------:R-:W0:Y:S02]  /*52180*/  S2R R23, SR_TID.X ;  /* 0x0000000000177919 */ /* 0x000e240000002100 */
[----:B0-----:R-:W-:-:S02]  /*52190*/  LOP3.LUT R22, R23, 0x1ff, RZ, 0xc0, !PT ;  /* 0x000001ff17167812 */ /* 0x001fc400078ec0ff */
[----:B------:R-:W-:Y:S02]  /*521a0*/  LOP3.LUT R23, R23, 0x1c, RZ, 0xc0, !PT ;  /* 0x0000001c17177812 */ /* 0x000fe400078ec0ff */
[----:B------:R-:W-:Y:S02]  /*521b0*/  SHF.R.U32.HI R22, RZ, 0x3, R22 ;  /* 0x00000003ff167819 */ /* 0x000fe40000011616 */
[----:B------:R-:W-:Y:S02]  /*521c0*/  LEA.HI R28, R23, 0x20, RZ, 0x1e ;  /* 0x00000020171c7811 */ /* 0x000fe400078ff0ff */
[----:B------:R-:W-:Y:S02]  /*521d0*/  LOP3.LUT R23, R22, 0x3c, RZ, 0xc0, !PT ;  /* 0x0000003c16177812 */ /* 0x000fe400078ec0ff */
[----:B------:R-:W2:Y:S01]  /*521e0*/  LDL.LU R22, [R1+0x80] ;  /* 0x0000800001167983 */ /* 0x000ea20000300800 */
[----:B------:R-:W-:-:S05]  /*521f0*/  SHF.L.U32 R28, R28, 0x6, RZ ;  /* 0x000000061c1c7819 */ /* 0x000fca00000006ff */
[----:B------:R-:W-:-:S05]  /*52200*/  IMAD.IADD R23, R23, 0x1, R28 ;  /* 0x0000000117177824 */ /* 0x000fca00078e021c */
[----:B--2---:R0:W-:Y:S02]  /*52210*/  STS [R23+0x40000], R22 ;  /* 0x0400001617007388 */ /* 0x0041e40000000800 */
.L_x_39:
[----:B------:R-:W-:Y:S05]  /*52220*/  @P6 BRA `(.L_x_41) ;  /* 0x0000015000006947 */ /* 0x000fea0003800000 */
[----:B0-----:R-:W0:Y:S02]  /*52230*/  S2R R23, SR_TID.X ;  /* 0x0000000000177919 */ /* 0x001e240000002100 */
[C---:B0-----:R-:W-:Y:S02]  /*52240*/  LOP3.LUT R22, R23.reuse, 0x1ff, RZ, 0xc0, !PT ;  /* 0x000001ff17167812 */ /* 0x041fe400078ec0ff */
[----:B------:R-:W-:Y:S02]  /*52250*/  LOP3.LUT R23, R23, 0x1c, RZ, 0xc0, !PT ;  /* 0x0000001c17177812 */ /* 0x000fe400078ec0ff */
[----:B------:R-:W-:Y:S02]  /*52260*/  SHF.R.U32.HI R22, RZ, 0x3, R22 ;  /* 0x00000003ff167819 */ /* 0x000fe40000011616 */
[----:B------:R-:W-:Y:S02]  /*52270*/  LEA.HI R28, R23, 0x28, RZ, 0x1e ;  /* 0x00000028171c7811 */ /* 0x000fe400078ff0ff */
[----:B------:R-:W-:-:S02]  /*52280*/  LOP3.LUT R23, R22, 0x3c, RZ, 0xc0, !PT ;  /* 0x0000003c16177812 */ /* 0x000fc400078ec0ff */
[----:B------:R-:W2:Y:S01]  /*52290*/  LDL.LU R22, [R1+0x7c] ;  /* 0x00007c0001167983 */ /* 0x000ea20000300800 */
[----:B------:R-:W-:-:S05]  /*522a0*/  SHF.L.U32 R28, R28, 0x6, RZ ;  /* 0x000000061c1c7819 */ /* 0x000fca00000006ff */
[----:B------:R-:W-:-:S05]  /*522b0*/  IMAD.IADD R23, R23, 0x1, R28 ;  /* 0x0000000117177824 */ /* 0x000fca00078e021c */
[----:B--2---:R0:W-:Y:S02]  /*522c0*/  STS [R23+0x40000], R22 ;  /* 0x0400001617007388 */ /* 0x0041e40000000800 */
.L_x_40:
        /* <DEDUP_REMOVED lines=11> */
.L_x_41:
        /* <DEDUP_REMOVED lines=11> */
.L_x_42:
        /* <DEDUP_REMOVED lines=11> */
.L_x_43:
        /* <DEDUP_REMOVED lines=11> */
.L_x_44:
        /* <DEDUP_REMOVED lines=11> */
.L_x_45:
        /* <DEDUP_REMOVED lines=11> */
.L_x_46:
        /* <DEDUP_REMOVED lines=11> */
.L_x_47:
        /* <DEDUP_REMOVED lines=11> */
.L_x_48:
        /* <DEDUP_REMOVED lines=11> */
.L_x_49:
        /* <DEDUP_REMOVED lines=11> */
.L_x_50:
        /* <DEDUP_REMOVED lines=11> */
.L_x_51:
        /* <DEDUP_REMOVED lines=11> */
.L_x_52:
        /* <DEDUP_REMOVED lines=11> */
.L_x_53:
        /* <DEDUP_REMOVED lines=11> */
.L_x_54:
        /* <DEDUP_REMOVED lines=11> */
.L_x_55:
        /* <DEDUP_REMOVED lines=11> */
.L_x_56:
        /* <DEDUP_REMOVED lines=11> */
.L_x_57:
        /* <DEDUP_REMOVED lines=11> */
.L_x_58:
[----:B------:R-:W-:Y:S05]  /*52f30*/  @P6 BRA `(.L_x_60) ;  /* 0x0000013000006947 */ /* 0x000fea0003800000 */
[----:B0-----:R-:W0:Y:S02]  /*52f40*/  S2R R23, SR_TID.X ;  /* 0x0000000000177919 */ /* 0x001e240000002100 */
[C---:B0-----:R-:W-:Y:S02]  /*52f50*/  LOP3.LUT R22, R23.reuse, 0x1ff, RZ, 0xc0, !PT ;  /* 0x000001ff17167812 */ /* 0x041fe400078ec0ff */
[----:B------:R-:W-:Y:S02]  /*52f60*/  LOP3.LUT R23, R23, 0x1c, RZ, 0xc0, !PT ;  /* 0x0000001c17177812 */ /* 0x000fe400078ec0ff */
[----:B------:R-:W-:Y:S02]  /*52f70*/  SHF.R.U32.HI R22, RZ, 0x3, R22 ;  /* 0x00000003ff167819 */ /* 0x000fe40000011616 */
[----:B------:R-:W-:Y:S02]  /*52f80*/  LEA.HI R23, R23, 0xc0, RZ, 0x1e ;  /* 0x000000c017177811 */ /* 0x000fe400078ff0ff */
[----:B------:R-:W-:-:S02]  /*52f90*/  LOP3.LUT R22, R22, 0x3c, RZ, 0xc0, !PT ;  /* 0x0000003c16167812 */ /* 0x000fc400078ec0ff */
[----:B------:R-:W-:-:S05]  /*52fa0*/  SHF.L.U32 R23, R23, 0x6, RZ ;  /* 0x0000000617177819 */ /* 0x000fca00000006ff */
[----:B------:R-:W-:-:S05]  /*52fb0*/  IMAD.IADD R22, R22, 0x1, R23 ;  /* 0x0000000116167824 */ /* 0x000fca00078e0217 */
[----:B------:R0:W-:Y:S02]  /*52fc0*/  STS [R22+0x40000], R21 ;  /* 0x0400001516007388 */ /* 0x0001e40000000800 */
.L_x_59:
        /* <DEDUP_REMOVED lines=10> */
.L_x_60:
        /* <DEDUP_REMOVED lines=10> */
.L_x_61:
        /* <DEDUP_REMOVED lines=10> */
.L_x_62:
        /* <DEDUP_REMOVED lines=10> */
.L_x_63:
        /* <DEDUP_REMOVED lines=10> */
.L_x_64:
[----:B------:R-:W-:Y:S01]  /*532f0*/  @P6 BREAK B1 ;  /* 0x0000000000016942 */ /* 0x000fe20003800000 */
        /* <DEDUP_REMOVED lines=10> */
.L_x_65:
[----:B------:R-:W-:Y:S05]  /*533a0*/  BSYNC B1 ;  /* 0x0000000000017941 */ /* 0x000fea0003800000 */
.L_x_37:
        /* <DEDUP_REMOVED lines=8> */
[----:B------:R0:W-:Y:S02]  /*53430*/  @!P6 STS [R15+0x40000], R14 ;  /* 0x0400000e0f00e388 */ /* 0x0001e40000000800 */
.L_x_66:
[----:B------:R-:W-:Y:S05]  /*53440*/  BSYNC B0 ;  /* 0x0000000000007941 */ /* 0x000fea0003800000 */
.L_x_36:
[----:B------:R-:W-:Y:S01]  /*53450*/  WARPSYNC 0xffffffff ;  /* 0xffffffff00007948 */ /* 0x000fe20003800000 */
[----:B0-----:R-:W0:Y:S04]  /*53460*/  S2R R14, SR_TID.X ;  /* 0x00000000000e7919 */ /* 0x001e280000002100 */
[----:B------:R-:W-:Y:S06]  /*53470*/  BAR.SYNC.DEFER_BLOCKING 0x0 ;  /* 0x0000000000007b1d */ /* 0x000fec0000010000 */
[----:B------:R-:W-:Y:S04]  /*53480*/  STL [R1+0x3580], R11 ;  /* 0x0035800b01007387 */ /* 0x000fe80000100800 */
[----:B------:R-:W-:Y:S04]  /*53490*/  STL [R1+0x357c], R9 ;  /* 0x00357c0901007387 */ /* 0x000fe80000100800 */
[----:B------:R-:W-:Y:S04]  /*534a0*/  STL [R1+0x3578], R12 ;  /* 0x0035780c01007387 */ /* 0x000fe80000100800 */
[----:B------:R-:W-:Y:S01]  /*534b0*/  STL [R1+0x3574], R10 ;  /* 0x0035740a01007387 */ /* 0x000fe20000100800 */
[----:B0-----:R-:W-:-:S03]  /*534c0*/  LOP3.LUT R16, R14, 0x1ff, RZ, 0xc0, !PT ;  /* 0x000001ff0e107812 */ /* 0x001fc600078ec0ff */
[----:B------:R-:W-:Y:S04]  /*534d0*/  STL [R1+0x3570], R8 ;  /* 0x0035700801007387 */ /* 0x000fe80000100800 */
[----:B------:R-:W0:Y:S04]  /*534e0*/  LDS R14, [R16.X4+0x40000] ;  /* 0x04000000100e7984 */ /* 0x000e280000004800 */
        /* <DEDUP_REMOVED lines=9> */
[----:B0-----:R-:W0:Y:S04]  /*53580*/  SHFL.BFLY PT, R15, R14, 0x8, 0x1f ;  /* 0x0d001f000e0f7f89 */ /* 0x001e2800000e0000 */
[----:B------:R-:W-:Y:S04]  /*53590*/  STL [R1+0x3548], R26 ;  /* 0x0035481a01007387 */ /* 0x000fe80000100800 */
[----:B-1----:R-:W1:Y:S04]  /*535a0*/  S2R R27, SR_TID.X ;  /* 0x00000000001b7919 */ /* 0x002e680000002100 */
[----:B------:R-:W-:Y:S04]  /*535b0*/  STL [R1+0x353c], R2 ;  /* 0x00353c0201007387 */ /* 0x000fe80000100800 */
[----:B------:R-:W2:Y:S04]  /*535c0*/  LDL R8, [R1+0x3c8] ;  /* 0x0003c80001087983 */ /* 0x000ea80000100800 */
[----:B------:R-:W2:Y:S01]  /*535d0*/  LDL.64 R6, [R1+0x1300] ;  /* 0x0013000001067983 */ /* 0x000ea20000100a00 */
[----:B0-----:R-:W-:-:S03]  /*535e0*/  FADD R15, R14, R15 ;  /* 0x0000000f0e0f7221 */ /* 0x001fc60000000000 */
[----:B------:R-:W3:Y:S04]  /*535f0*/  LDL.64 R4, [R1+0x12f8] ;  /* 0x0012f80001047983 */ /* 0x000ee80000100a00 */
[----:B------:R-:W0:Y:S04]  /*53600*/  SHFL.BFLY PT, R14, R15, 0x4, 0x1f ;  /* 0x0c801f000f0e7f89 */ /* 0x000e2800000e0000 */
[----:B------:R-:W4:Y:S04]  /*53610*/  LDL.64 R10, [R1+0x12d8] ;  /* 0x0012d800010a7983 */ /* 0x000f280000100a00 */
[----:B------:R-:W5:Y:S01]  /*53620*/  LDL.64 R24, [R1+0x12e0] ;  /* 0x0012e00001187983 */ /* 0x000f620000100a00 */
[----:B0-----:R-:W-:-:S05]  /*53630*/  FADD R14, R15, R14 ;  /* 0x0000000e0f0e7221 */ /* 0x001fca0000000000 */
[----:B------:R-:W0:Y:S02]  /*53640*/  SHFL.BFLY PT, R15, R14, 0x2, 0x1f ;  /* 0x0c401f000e0f7f89 */ /* 0x000e2400000e0000 */
[----:B0-----:R-:W-:-:S05]  /*53650*/  FADD R15, R14, R15 ;  /* 0x0000000f0e0f7221 */ /* 0x001fca0000000000 */
[----:B------:R-:W0:Y:S02]  /*53660*/  SHFL.BFLY PT, R14, R15, 0x1, 0x1f ;  /* 0x0c201f000f0e7f89 */ /* 0x000e2400000e0000 */
[----:B0-----:R-:W-:-:S05]  /*53670*/  FADD R14, R15, R14 ;  /* 0x0000000e0f0e7221 */ /* 0x001fca0000000000 */
[----:B------:R-:W-:Y:S04]  /*53680*/  @!P5 STS [R16.X4+0x40000], R14 ;  /* 0x0400000e1000d388 */ /* 0x000fe80000004800 */
[----:B-1----:R-:W0:Y:S04]  /*53690*/  LDS R29, [R27.X4+0x40800] ;  /* 0x040800001b1d7984 */ /* 0x002e280000004800 */
[----:B------:R-:W1:Y:S04]  /*536a0*/  LDS R21, [R27.X4+0x41000] ;  /* 0x041000001b157984 */ /* 0x000e680000004800 */
[----:B------:R-:W1:Y:S04]  /*536b0*/  LDS R23, [R27.X4+0x41800] ;  /* 0x041800001b177984 */ /* 0x000e680000004800 */
[----:B------:R-:W1:Y:S04]  /*536c0*/  LDS R15, [R27.X4+0x43000] ;  /* 0x043000001b0f7984 */ /* 0x000e680000004800 */
[----:B------:R-:W1:Y:S04]  /*536d0*/  LDS R18, [R27.X4+0x42000] ;  /* 0x042000001b127984 */ /* 0x000e680000004800 */
[----:B------:R-:W1:Y:S04]  /*536e0*/  LDS R16, [R27.X4+0x42800] ;  /* 0x042800001b107984 */ /* 0x000e680000004800 */
[----:B------:R-:W-:Y:S04]  /*536f0*/  LDS R14, [R27.X4+0x43800] ;  /* 0x043800001b0e7984 */ /* 0x000fe80000004800 */
[----:B0-----:R-:W0:Y:S04]  /*53700*/  SHFL.BFLY PT, R28, R29, 0x8, 0x1f ;  /* 0x0d001f001d1c7f89 */ /* 0x001e2800000e0000 */
[----:B-1----:R-:W1:Y:S04]  /*53710*/  SHFL.BFLY PT, R22, R21, 0x8, 0x1f ;  /* 0x0d001f0015167f89 */ /* 0x002e6800000e0000 */
[----:B------:R-:W1:Y:S04]  /*53720*/  SHFL.BFLY PT, R20, R23, 0x8, 0x1f ;  /* 0x0d001f0017147f89 */ /* 0x000e6800000e0000 */
[----:B------:R-:W1:Y:S04]  /*53730*/  SHFL.BFLY PT, R3, R15, 0x8, 0x1f ;  /* 0x0d001f000f037f89 */ /* 0x000e6800000e0000 */
[----:B------:R-:W1:Y:S04]  /*53740*/  SHFL.BFLY PT, R19, R18, 0x8, 0x1f ;  /* 0x0d001f0012137f89 */ /* 0x000e6800000e0000 */
[----:B------:R-:W1:Y:S01]  /*53750*/  SHFL.BFLY PT, R17, R16, 0x8, 0x1f ;  /* 0x0d001f0010117f89 */ /* 0x000e6200000e0000 */
[----:B0-----:R-:W-:-:S03]  /*53760*/  FADD R29, R29, R28 ;  /* 0x0000001c1d1d7221 */ /* 0x001fc60000000000 */
[----:B------:R-:W0:Y:S01]  /*53770*/  SHFL.BFLY PT, R2, R14, 0x8, 0x1f ;  /* 0x0d001f000e027f89 */ /* 0x000e2200000e0000 */
[----:B-1----:R-:W-:-:S03]  /*53780*/  FADD R21, R21, R22 ;  /* 0x0000001615157221 */ /* 0x002fc60000000000 */
[----:B------:R-:W1:Y:S01]  /*53790*/  SHFL.BFLY PT, R0, R29, 0x4, 0x1f ;  /* 0x0c801f001d007f89 */ /* 0x000e6200000e0000 */
[----:B------:R-:W-:-:S03]  /*537a0*/  FADD R23, R23, R20 ;  /* 0x0000001417177221 */ /* 0x000fc60000000000 */
[----:B------:R-:W1:Y:S01]  /*537b0*/  SHFL.BFLY PT, R22, R21, 0x4, 0x1f ;  /* 0x0c801f0015167f89 */ /* 0x000e6200000e0000 */
[----:B------:R-:W-:-:S03]  /*537c0*/  FADD R15, R15, R3 ;  /* 0x000000030f0f7221 */ /* 0x000fc60000000000 */
[----:B------:R-:W1:Y:S01]  /*537d0*/  SHFL.BFLY PT, R20, R23, 0x4, 0x1f ;  /* 0x0c801f0017147f89 */ /* 0x000e6200000e0000 */
[----:B------:R-:W-:-:S03]  /*537e0*/  FADD R18, R18, R19 ;  /* 0x0000001312127221 */ /* 0x000fc60000000000 */
[----:B------:R-:W1:Y:S01]  /*537f0*/  SHFL.BFLY PT, R28, R15, 0x4, 0x1f ;  /* 0x0c801f000f1c7f89 */ /* 0x000e6200000e0000 */
[----:B------:R-:W-:-:S03]  /*53800*/  FADD R16, R16, R17 ;  /* 0x0000001110107221 */ /* 0x000fc60000000000 */
[----:B------:R-:W1:Y:S04]  /*53810*/  SHFL.BFLY PT, R19, R18, 0x4, 0x1f ;  /* 0x0c801f0012137f89 */ /* 0x000e6800000e0000 */
[----:B------:R-:W1:Y:S01]  /*53820*/  SHFL.BFLY PT, R17, R16, 0x4, 0x1f ;  /* 0x0c801f0010117f89 */ /* 0x000e6200000e0000 */
[----:B0-----:R-:W-:Y:S02]  /*53830*/  FADD R14, R14, R2 ;  /* 0x000000020e0e7221 */ /* 0x001fe40000000000 */
[----:B-1----:R-:W-:-:S03]  /*53840*/  FADD R29, R29, R0 ;  /* 0x000000001d1d7221 */ /* 0x002fc60000000000 */
[----:B------:R-:W0:Y:S01]  /*53850*/  SHFL.BFLY PT, R3, R14, 0x4, 0x1f ;  /* 0x0c801f000e037f89 */ /* 0x000e2200000e0000 */
[----:B------:R-:W-:-:S03]  /*53860*/  FADD R21, R21, R22 ;  /* 0x0000001615157221 */ /* 0x000fc60000000000 */
        /* <DEDUP_REMOVED lines=12> */
[----:B------:R-:W-:Y:S01]  /*53930*/  SHFL.BFLY PT, R3, R14, 0x2, 0x1f ;  /* 0x0c401f000e037f89 */ /* 0x000fe200000e0000 */
[----:B------:R-:W-:-:S03]  /*53940*/  FADD R28, R21, R22 ;  /* 0x00000016151c7221 */ /* 0x000fc60000000000 */
[----:B------:R-:W0:Y:S01]  /*53950*/  SHFL.BFLY PT, R2, R29, 0x1, 0x1f ;  /* 0x0c201f001d027f89 */ /* 0x000e2200000e0000 */
[----:B------:R-:W-:Y:S02]  /*53960*/  FADD R23, R23, R20 ;  /* 0x0000001417177221 */ /* 0x000fe40000000000 */
[----:B------:R-:W-:Y:S02]  /*53970*/  FADD R20, R15, R0 ;  /* 0x000000000f147221 */ /* 0x000fe40000000000 */
[----:B------:R-:W1:Y:S01]  /*53980*/  SHFL.BFLY PT, R0, R28, 0x1, 0x1f ;  /* 0x0c201f001c007f89 */ /* 0x000e6200000e0000 */
[----:B------:R-:W-:Y:S02]  /*53990*/  FADD R22, R18, R19 ;  /* 0x0000001312167221 */ /* 0x000fe40000000000 */
[----:B------:R-:W-:-:S03]  /*539a0*/  FADD R21, R16, R17 ;  /* 0x0000001110157221 */ /* 0x000fc60000000000 */
[----:B------:R-:W1:Y:S04]  /*539b0*/  SHFL.BFLY PT, R19, R22, 0x1, 0x1f ;  /* 0x0c201f0016137f89 */ /* 0x000e6800000e0000 */
[----:B------:R-:W1:Y:S01]  /*539c0*/  SHFL.BFLY PT, R16, R23, 0x1, 0x1f ;  /* 0x0c201f0017107f89 */ /* 0x000e6200000e0000 */
[----:B0-----:R-:W-:Y:S02]  /*539d0*/  FADD R29, R29, R2 ;  /* 0x000000021d1d7221 */ /* 0x001fe40000000000 */
[----:B-1----:R-:W-:-:S03]  /*539e0*/  FADD R28, R28, R0 ;  /* 0x000000001c1c7221 */ /* 0x002fc60000000000 */
[----:B------:R-:W-:Y:S04]  /*539f0*/  @!P5 STS [R27.X4+0x40800], R29 ;  /* 0x0408001d1b00d388 */ /* 0x000fe80000004800 */
[----:B------:R0:W-:Y:S01]  /*53a00*/  @!P5 STS [R27.X4+0x41000], R28 ;  /* 0x0410001c1b00d388 */ /* 0x0001e20000004800 */
[----:B------:R-:W-:-:S03]  /*53a10*/  FADD R19, R22, R19 ;  /* 0x0000001316137221 */ /* 0x000fc60000000000 */
[----:B0-----:R-:W3:Y:S01]  /*53a20*/  LDL.64 R28, [R1+0x1310] ;  /* 0x00131000011c7983 */ /* 0x001ee20000100a00 */
[----:B------:R-:W-:-:S03]  /*53a30*/  FADD R16, R23, R16 ;  /* 0x0000001017107221 */ /* 0x000fc60000000000 */
[----:B------:R-:W5:Y:S01]  /*53a40*/  LDL.64 R22, [R1+0x1308] ;  /* 0x0013080001167983 */ /* 0x000f620000100a00 */
[----:B------:R-:W-:-:S03]  /*53a50*/  FADD R14, R14, R3 ;  /* 0x000000030e0e7221 */ /* 0x000fc60000000000 */
[----:B------:R-:W5:Y:S04]  /*53a60*/  LDL.64 R2, [R1+0x12f0] ;  /* 0x0012f00001027983 */ /* 0x000f680000100a00 */
[----:B------:R-:W0:Y:S04]  /*53a70*/  SHFL.BFLY PT, R18, R21, 0x1, 0x1f ;  /* 0x0c201f0015127f89 */ /* 0x000e2800000e0000 */
[----:B------:R-:W1:Y:S04]  /*53a80*/  SHFL.BFLY PT, R17, R20, 0x1, 0x1f ;  /* 0x0c201f0014117f89 */ /* 0x000e6800000e0000 */
[----:B------:R-:W2:Y:S04]  /*53a90*/  SHFL.BFLY PT, R15, R14, 0x1, 0x1f ;  /* 0x0c201f000e0f7f89 */ /* 0x000ea800000e0000 */
[----:B------:R-:W-:Y:S04]  /*53aa0*/  @!P5 STS [R27.X4+0x41800], R16 ;  /* 0x041800101b00d388 */ /* 0x000fe80000004800 */
[----:B------:R-:W-:Y:S01]  /*53ab0*/  @!P5 STS [R27.X4+0x42000], R19 ;  /* 0x042000131b00d388 */ /* 0x000fe20000004800 */
[----:B0-----:R-:W-:-:S02]  /*53ac0*/  FADD R18, R21, R18 ;  /* 0x0000001215127221 */ /* 0x001fc40000000000 */
[----:B-1----:R-:W-:-:S03]  /*53ad0*/  FADD R17, R20, R17 ;  /* 0x0000001114117221 */ /* 0x002fc60000000000 */
[----:B------:R3:W-:Y:S01]  /*53ae0*/  @!P5 STS [R27.X4+0x42800], R18 ;  /* 0x042800121b00d388 */ /* 0x0007e20000004800 */
[----:B--2---:R-:W-:-:S03]  /*53af0*/  FADD R20, R14, R15 ;  /* 0x0000000f0e147221 */ /* 0x004fc60000000000 */
[----:B------:R5:W-:Y:S04]  /*53b00*/  @!P5 STS [R27.X4+0x43000], R17 ;  /* 0x043000111b00d388 */ /* 0x000be80000004800 */
[----:B------:R0:W-:Y:S01]  /*53b10*/  @!P5 STS [R27.X4+0x43800], R20 ;  /* 0x043800141b00d388 */ /* 0x0001e20000004800 */
[----:B------:R-:W-:-:S03]  /*53b20*/  IMAD.WIDE R14, R8, 0x2, R6 ;  /* 0x00000002080e7825 */ /* 0x000fc600078e0206 */
[----:B------:R-:W-:Y:S06]  /*53b30*/  BAR.SYNC.DEFER_BLOCKING 0x0 ;  /* 0x0000000000007b1d */ /* 0x000fec0000010000 */
[----:B------:R-:W2:Y:S04]  /*53b40*/  LDL.64 R6, [R1+0x12d0] ;  /* 0x0012d00001067983 */ /* 0x000ea80000100a00 */
[----:B------:R4:W2:Y:S02]  /*53b50*/  LDG.E.U16 R0, [R14.64] ;  /* 0x000000060e007981 */ /* 0x0008a4000c1e1500 */
[----:B----4-:R-:W-:-:S04]  /*53b60*/  IMAD.WIDE R14, R8, 0x2, R10 ;  /* 0x00000002080e7825 */ /* 0x010fc800078e020a */
[C---:B---3--:R-:W-:Y:S02]  /*53b70*/  IMAD.WIDE R18, R8.reuse, 0x2, R28 ;  /* 0x0000000208127825 */ /* 0x048fe400078e021c */
[----:B------:R-:W3:Y:S04]  /*53b80*/  LDL.64 R28, [R1+0x12b8] ;  /* 0x0012b800011c7983 */ /* 0x000ee80000100a00 */
[----:B------:R1:W4:Y:S01]  /*53b90*/  LDG.E.U16 R12, [R18.64] ;  /* 0x00000006120c7981 */ /* 0x000322000c1e1500 */
[----:B-----5:R-:W-:-:S04]  /*53ba0*/  IMAD.WIDE R16, R8, 0x2, R22 ;  /* 0x0000000208107825 */ /* 0x020fc800078e0216 */
[C---:B------:R-:W-:Y:S01]  /*53bb0*/  IMAD.WIDE R22, R8.reuse, 0x2, R4 ;  /* 0x0000000208167825 */ /* 0x040fe200078e0204 */
[----:B------:R5:W3:Y:S04]  /*53bc0*/  LDG.E.U16 R9, [R16.64] ;  /* 0x0000000610097981 */ /* 0x000ae8000c1e1500 */
[----:B-1----:R-:W3:Y:S01]  /*53bd0*/  LDL.64 R18, [R1+0x12e8] ;  /* 0x0012e80001127983 */ /* 0x002ee20000100a00 */
[----:B0-----:R-:W-:-:S03]  /*53be0*/  IMAD.WIDE R20, R8, 0x2, R2 ;  /* 0x0000000208147825 */ /* 0x001fc600078e0202 */
[----:B------:R-:W3:Y:S04]  /*53bf0*/  LDL.64 R4, [R1+0x12c8] ;  /* 0x0012c80001047983 */ /* 0x000ee80000100a00 */
[----:B------:R2:W3:Y:S04]  /*53c00*/  LDG.E.U16 R11, [R22.64] ;  /* 0x00000006160b7981 */ /* 0x0004e8000c1e1500 */
[----:B------:R0:W3:Y:S04]  /*53c10*/  LDG.E.U16 R26, [R20.64] ;  /* 0x00000006141a7981 */ /* 0x0000e8000c1e1500 */
[----:B------:R-:W3:Y:S01]  /*53c20*/  LDL.64 R2, [R1+0x12b0] ;  /* 0x0012b00001027983 */ /* 0x000ee20000100a00 */
[----:B-----5:R-:W-:-:S04]  /*53c30*/  IMAD.WIDE R16, R8, 0x2, R24 ;  /* 0x0000000208107825 */ /* 0x020fc800078e0218 */
[C---:B--2---:R-:W-:Y:S01]  /*53c40*/  IMAD.WIDE R22, R8.reuse, 0x2, R6 ;  /* 0x0000000208167825 */ /* 0x044fe200078e0206 */
[----:B----4-:R1:W-:Y:S03]  /*53c50*/  STL [R1+0x640], R12 ;  /* 0x0006400c01007387 */ /* 0x0103e60000100800 */
[----:B---3--:R-:W-:-:S05]  /*53c60*/  IMAD.WIDE R18, R8, 0x2, R18 ;  /* 0x0000000208127825 */ /* 0x008fca00078e0212 */
[----:B-1----:R1:W2:Y:S01]  /*53c70*/  LDG.E.U16 R12, [R18.64] ;  /* 0x00000006120c7981 */ /* 0x0022a2000c1e1500 */
[----:B0-----:R-:W-:-:S03]  /*53c80*/  IMAD.WIDE R20, R8, 0x2, R4 ;  /* 0x0000000208147825 */ /* 0x001fc600078e0204 */
[----:B-1----:R-:W3:Y:S04]  /*53c90*/  LDL.64 R18, [R1+0x12c0] ;  /* 0x0012c00001127983 */ /* 0x002ee80000100a00 */
[----:B------:R-:W-:Y:S04]  /*53ca0*/  STL [R1+0x63c], R9 ;  /* 0x00063c0901007387 */ /* 0x000fe80000100800 */
[----:B------:R-:W-:Y:S04]  /*53cb0*/  STL [R1+0x634], R0 ;  /* 0x0006340001007387 */ /* 0x000fe80000100800 */
[----:B------:R-:W4:Y:S04]  /*53cc0*/  LDL.64 R24, [R1+0x12a0] ;  /* 0x0012a00001187983 */ /* 0x000f280000100a00 */
[----:B------:R0:W-:Y:S04]  /*53cd0*/  STL [R1+0x62c], R11 ;  /* 0x00062c0b01007387 */ /* 0x0001e80000100800 */
[----:B------:R-:W5:Y:S04]  /*53ce0*/  LDL.64 R6, [R1+0x1290] ;  /* 0x0012900001067983 */ /* 0x000f680000100a00 */
[----:B------:R-:W5:Y:S04]  /*53cf0*/  LDL.64 R4, [R1+0x1288] ;  /* 0x0012880001047983 */ /* 0x000f680000100a00 */
[----:B0-----:R-:W5:Y:S04]  /*53d00*/  LDL.64 R10, [R1+0x1298] ;  /* 0x00129800010a7983 */ /* 0x001f680000100a00 */
[----:B------:R0:W-:Y:S04]  /*53d10*/  STL [R1+0x620], R26 ;  /* 0x0006201a01007387 */ /* 0x0001e80000100800 */
[----:B------:R1:W5:Y:S04]  /*53d20*/  LDG.E.U16 R9, [R16.64] ;  /* 0x0000000610097981 */ /* 0x000368000c1e1500 */
[----:B------:R1:W5:Y:S04]  /*53d30*/  LDG.E.U16 R0, [R14.64] ;  /* 0x000000060e007981 */ /* 0x000368000c1e1500 */
[----:B0-----:R0:W5:Y:S04]  /*53d40*/  LDG.E.U16 R26, [R22.64] ;  /* 0x00000006161a7981 */ /* 0x001168000c1e1500 */
[----:B0-----:R-:W5:Y:S01]  /*53d50*/  LDL.64 R22, [R1+0x12a8] ;  /* 0x0012a80001167983 */ /* 0x001f620000100a00 */
[----:B-1----:R-:W-:Y:S01]  /*53d60*/  IMAD.WIDE R16, R8, 0x2, R2 ;  /* 0x0000000208107825 */ /* 0x002fe200078e0202 */
[----:B------:R-:W-:-:S03]  /*53d70*/  LOP3.LUT R2, R27, 0x1c, RZ, 0xc0, !PT ;  /* 0x0000001c1b027812 */ /* 0x000fc600078ec0ff */
[C---:B------:R-:W-:Y:S02]  /*53d80*/  IMAD.WIDE R14, R8.reuse, 0x2, R28 ;  /* 0x00000002080e7825 */ /* 0x040fe400078e021c */
[----:B------:R0:W5:Y:S04]  /*53d90*/  LDG.E.U16 R28, [R16.64] ;  /* 0x00000006101c7981 */ /* 0x000168000c1e1500 */
[----:B------:R1:W5:Y:S04]  /*53da0*/  LDG.E.U16 R3, [R14.64] ;  /* 0x000000060e037981 */ /* 0x000368000c1e1500 */
[----:B------:R-:W0:Y:S04]  /*53db0*/  LDS R29, [R2.X16+0x40000] ;  /* 0x04000000021d7984 */ /* 0x000e28000000c800 */
[----:B--2---:R2:W-:Y:S01]  /*53dc0*/  STL [R1+0x61c], R12 ;  /* 0x00061c0c01007387 */ /* 0x0045e20000100800 */
[----:B---3--:R-:W-:-:S03]  /*53dd0*/  IMAD.WIDE R18, R8, 0x2, R18 ;  /* 0x0000000208127825 */ /* 0x008fc600078e0212 */
[----:B--2---:R4:W2:Y:S02]  /*53de0*/  LDG.E.U16 R12, [R20.64] ;  /* 0x00000006140c7981 */ /* 0x0048a4000c1e1500 */
[C---:B----4-:R-:W-:Y:S02]  /*53df0*/  IMAD.WIDE R20, R8.reuse, 0x2, R24 ;  /* 0x0000000208147825 */ /* 0x050fe400078e0218 */
[----:B-----5:R3:W-:Y:S04]  /*53e00*/  STL [R1+0x614], R9 ;  /* 0x0006140901007387 */ /* 0x0207e80000100800 */
[----:B------:R-:W-:Y:S04]  /*53e10*/  STL [R1+0x3540], R2 ;  /* 0x0035400201007387 */ /* 0x000fe80000100800 */
[----:B------:R-:W4:Y:S04]  /*53e20*/  LDL.64 R24, [R1+0x1260] ;  /* 0x0012600001187983 */ /* 0x000f280000100a00 */
[----:B---3--:R3:W5:Y:S01]  /*53e30*/  LDG.E.U16 R9, [R18.64] ;  /* 0x0000000612097981 */ /* 0x008762000c1e1500 */
[----:B------:R-:W-:-:S03]  /*53e40*/  IMAD.WIDE R22, R8, 0x2, R22 ;  /* 0x0000000208167825 */ /* 0x000fc600078e0216 */
[----:B------:R0:W-:Y:S04]  /*53e50*/  STL [R1+0x60c], R0 ;  /* 0x00060c0001007387 */ /* 0x0001e80000100800 */
[----:B0-----:R0:W4:Y:S04]  /*53e60*/  LDG.E.U16 R0, [R22.64] ;  /* 0x0000000616007981 */ /* 0x001128000c1e1500 */
[----:B0-----:R-:W4:Y:S04]  /*53e70*/  LDL.64 R22, [R1+0x1280] ;  /* 0x0012800001167983 */ /* 0x001f280000100a00 */
[----:B------:R0:W-:Y:S04]  /*53e80*/  STL [R1+0x608], R26 ;  /* 0x0006081a01007387 */ /* 0x0001e80000100800 */
[----:B0-----:R0:W4:Y:S01]  /*53e90*/  LDG.E.U16 R26, [R20.64] ;  /* 0x00000006141a7981 */ /* 0x001122000c1e1500 */
[----:B---3--:R-:W-:-:S04]  /*53ea0*/  IMAD.WIDE R18, R8, 0x2, R10 ;  /* 0x0000000208127825 */ /* 0x008fc800078e020a */
[C---:B-1----:R-:W-:Y:S01]  /*53eb0*/  IMAD.WIDE R14, R8.reuse, 0x2, R6 ;  /* 0x00000002080e7825 */ /* 0x042fe200078e0206 */
[----:B0-----:R-:W3:Y:S03]  /*53ec0*/  LDL.64 R20, [R1+0x1278] ;  /* 0x0012780001147983 */ /* 0x001ee60000100a00 */
[C---:B------:R-:W-:Y:S01]  /*53ed0*/  IMAD.WIDE R16, R8.reuse, 0x2, R4 ;  /* 0x0000000208107825 */ /* 0x040fe200078e0204 */
[----:B------:R0:W3:Y:S04]  /*53ee0*/  LDG.E.U16 R10, [R14.64] ;  /* 0x000000060e0a7981 */ /* 0x0000e8000c1e1500 */
[----:B--2---:R1:W-:Y:S04]  /*53ef0*/  STL [R1+0x600], R12 ;  /* 0x0006000c01007387 */ /* 0x0043e80000100800 */
[----:B0-----:R-:W2:Y:S04]  /*53f00*/  LDL.64 R14, [R1+0x1268] ;  /* 0x00126800010e7983 */ /* 0x001ea80000100a00 */
[----:B-1----:R0:W2:Y:S04]  /*53f10*/  LDG.E.U16 R12, [R18.64] ;  /* 0x00000006120c7981 */ /* 0x0020a8000c1e1500 */
[----:B0-----:R-:W2:Y:S04]  /*53f20*/  LDL.64 R18, [R1+0x1270] ;  /* 0x0012700001127983 */ /* 0x001ea80000100a00 */
[----:B-----5:R0:W-:Y:S04]  /*53f30*/  STL [R1+0x5f8], R9 ;  /* 0x0005f80901007387 */ /* 0x0201e80000100800 */
[----:B------:R-:W5:Y:S04]  /*53f40*/  LDL.64 R6, [R1+0x1258] ;  /* 0x0012580001067983 */ /* 0x000f680000100a00 */
[----:B------:R-:W5:Y:S04]  /*53f50*/  LDL.64 R4, [R1+0x1250] ;  /* 0x0012500001047983 */ /* 0x000f680000100a00 */
[----:B------:R1:W-:Y:S04]  /*53f60*/  STL [R1+0x5ec], R3 ;  /* 0x0005ec0301007387 */ /* 0x0003e80000100800 */
[----:B0-----:R0:W5:Y:S04]  /*53f70*/  LDG.E.U16 R9, [R16.64] ;  /* 0x0000000610097981 */ /* 0x001168000c1e1500 */
[----:B-1----:R-:W5:Y:S04]  /*53f80*/  LDL.64 R2, [R1+0x1248] ;  /* 0x0012480001027983 */ /* 0x002f680000100a00 */
[----:B------:R-:W-:Y:S01]  /*53f90*/  STL [R1+0x5e4], R28 ;  /* 0x0005e41c01007387 */ /* 0x000fe20000100800 */
[----:B----4-:R-:W-:-:S03]  /*53fa0*/  IMAD.WIDE R22, R8, 0x2, R22 ;  /* 0x0000000208167825 */ /* 0x010fc600078e0216 */
[----:B------:R1:W-:Y:S04]  /*53fb0*/  STL [R1+0x5dc], R0 ;  /* 0x0005dc0001007387 */ /* 0x0003e80000100800 */
[----:B-1----:R-:W4:Y:S04]  /*53fc0*/  LDL.LU R0, [R1+0x924] ;  /* 0x0009240001007983 */ /* 0x002f280000300800 */
[----:B------:R1:W-:Y:S04]  /*53fd0*/  STL [R1+0x5d8], R26 ;  /* 0x0005d81a01007387 */ /* 0x0003e80000100800 */
[----:B-1----:R1:W4:Y:S04]  /*53fe0*/  LDG.E.U16 R26, [R22.64] ;  /* 0x00000006161a7981 */ /* 0x002328000c1e1500 */
[----:B-1----:R-:W5:Y:S04]  /*53ff0*/  LDL R23, [R1+0x3c8] ;  /* 0x0003c80001177983 */ /* 0x002f680000100800 */
[----:B------:R-:W1:Y:S01]  /*54000*/  S2R R11, SR_TID.X ;  /* 0x00000000000b7919 */ /* 0x000e620000002100 */
[----:B---3--:R-:W-:-:S04]  /*54010*/  IMAD.WIDE R20, R8, 0x2, R20 ;  /* 0x0000000208147825 */ /* 0x008fc800078e0214 */
[----:B0-----:R-:W-:Y:S02]  /*54020*/  IMAD.WIDE R16, R8, 0x2, R24 ;  /* 0x0000000208107825 */ /* 0x001fe400078e0218 */
[----:B------:R0:W4:Y:S04]  /*54030*/  LDG.E.U16 R25, [R20.64] ;  /* 0x0000000614197981 */ /* 0x000128000c1e1500 */
[----:B0-----:R0:W4:Y:S01]  /*54040*/  LDG.E.U16 R21, [R16.64] ;  /* 0x0000000610157981 */ /* 0x001122000c1e1500 */
[----:B-1----:R-:W-:-:S04]  /*54050*/  LOP3.LUT R11, R11, 0x1c, RZ, 0xc0, !PT ;  /* 0x0000001c0b0b7812 */ /* 0x002fc800078ec0ff */
[----:B------:R-:W-:-:S04]  /*54060*/  LEA.HI R11, R11, 0x8, RZ, 0x1e ;  /* 0x000000080b0b7811 */ /* 0x000fc800078ff0ff */
[----:B------:R-:W-:-:S05]  /*54070*/  SHF.L.U32 R11, R11, 0x6, RZ ;  /* 0x000000060b0b7819 */ /* 0x000fca00000006ff */
[----:B------:R1:W0:Y:S04]  /*54080*/  LDS R28, [R11+0x40000] ;  /* 0x040000000b1c7984 */ /* 0x0002280000000800 */
[----:B-1----:R-:W1:Y:S02]  /*54090*/  S2R R11, SR_TID.X ;  /* 0x00000000000b7919 */ /* 0x002e640000002100 */
[----:B-1----:R-:W-:-:S04]  /*540a0*/  LOP3.LUT R11, R11, 0x1c, RZ, 0xc0, !PT ;  /* 0x0000001c0b0b7812 */ /* 0x002fc800078ec0ff */
[----:B------:R-:W-:-:S05]  /*540b0*/  LEA.HI R11, R11, 0x10, RZ, 0x1e ;  /* 0x000000100b0b7811 */ /* 0x000fca00078ff0ff */
[----:B------:R-:W-:-:S05]  /*540c0*/  IMAD.SHL.U32 R11, R11, 0x40, RZ ;  /* 0x000000400b0b7824 */ /* 0x000fca00078e00ff */
[----:B------:R1:W0:Y:S01]  /*540d0*/  LDS R20, [R11+0x40000] ;  /* 0x040000000b147984 */ /* 0x0002220000000800 */
[----:B--2---:R-:W-:-:S04]  /*540e0*/  IMAD.WIDE R14, R8, 0x2, R14 ;  /* 0x00000002080e7825 */ /* 0x004fc800078e020e */
[----:B------:R-:W-:Y:S02]  /*540f0*/  IMAD.WIDE R18, R8, 0x2, R18 ;  /* 0x0000000208127825 */ /* 0x000fe400078e0212 */
[----:B------:R2:W3:Y:S04]  /*54100*/  LDG.E.U16 R8, [R14.64] ;  /* 0x000000060e087981 */ /* 0x0004e8000c1e1500 */
[----:B------:R5:W3:Y:S04]  /*54110*/  LDG.E.U16 R22, [R18.64] ;  /* 0x0000000612167981 */ /* 0x000ae8000c1e1500 */
[----:B------:R-:W-:Y:S04]  /*54120*/  STL [R1+0x5d4], R12 ;  /* 0x0005d40c01007387 */ /* 0x000fe80000100800 */
[----:B------:R-:W-:Y:S01]  /*54130*/  STL [R1+0x5cc], R10 ;  /* 0x0005cc0a01007387 */ /* 0x000fe20000100800 */
[----:B-----5:R-:W-:-:S03]  /*54140*/  IMAD.WIDE R18, R23, 0x2, R6 ;  /* 0x0000000217127825 */ /* 0x020fc600078e0206 */
[----:B------:R-:W5:Y:S01]  /*54150*/  LDL.64 R6, [R1+0x1240] ;  /* 0x0012400001067983 */ /* 0x000f620000100a00 */
[----:B0-----:R-:W-:-:S03]  /*54160*/  IMAD.WIDE R16, R23, 0x2, R2 ;  /* 0x0000000217107825 */ /* 0x001fc600078e0202 */
[----:B------:R0:W5:Y:S01]  /*54170*/  LDG.E.U16 R3, [R18.64] ;  /* 0x0000000612037981 */ /* 0x000162000c1e1500 */
[----:B--2---:R-:W-:-:S03]  /*54180*/  IMAD.WIDE R14, R23, 0x2, R4 ;  /* 0x00000002170e7825 */ /* 0x004fc600078e0204 */
[----:B------:R-:W2:Y:S04]  /*54190*/  LDL.64 R4, [R1+0x1238] ;  /* 0x0012380001047983 */ /* 0x000ea80000100a00 */
[----:B------:R0:W-:Y:S04]  /*541a0*/  STL [R1+0x5c4], R9 ;  /* 0x0005c40901007387 */ /* 0x0001e80000100800 */
[----:B-1----:R-:W2:Y:S04]  /*541b0*/  LDL.LU R11, [R1+0x750] ;  /* 0x00075000010b7983 */ /* 0x002ea80000300800 */
[----:B------:R1:W2:Y:S04]  /*541c0*/  LDG.E.U16 R24, [R14.64] ;  /* 0x000000060e187981 */ /* 0x0002a8000c1e1500 */
[----:B------:R1:W2:Y:S01]  /*541d0*/  LDG.E.U16 R2, [R16.64] ;  /* 0x0000000610027981 */ /* 0x0002a2000c1e1500 */
[----:B----4-:R-:W-:-:S03]  /*541e0*/  FFMA R0, R13, R0, R29 ;  /* 0x000000000d007223 */ /* 0x010fc6000000001d */
[----:B0-----:R-:W4:Y:S04]  /*541f0*/  LDL.LU R9, [R1+0x754] ;  /* 0x0007540001097983 */ /* 0x001f280000300800 */
[----:B------:R-:W4:Y:S04]  /*54200*/  LDL.LU R12, [R1+0x760] ;  /* 0x00076000010c7983 */ /* 0x000f280000300800 */
[----:B------:R-:W-:Y:S04]  /*54210*/  STL [R1+0x924], R0 ;  /* 0x0009240001007387 */ /* 0x000fe80000100800 */
[----:B------:R-:W4:Y:S04]  /*54220*/  LDL.LU R10, [R1+0x764] ;  /* 0x00076400010a7983 */ /* 0x000f280000300800 */
[----:B------:R-:W4:Y:S04]  /*54230*/  LDL.LU R29, [R1+0x770] ;  /* 0x00077000011d7983 */ /* 0x000f280000300800 */
[----:B------:R0:W-:Y:S04]  /*54240*/  STL [R1+0x5bc], R26 ;  /* 0x0005bc1a01007387 */ /* 0x0001e80000100800 */
[----:B0-----:R-:W4:Y:S04]  /*54250*/  LDL.LU R26, [R1+0x774] ;  /* 0x00077400011a7983 */ /* 0x001f280000300800 */
[----:B------:R0:W-:Y:S04]  /*54260*/  STL [R1+0x5b0], R25 ;  /* 0x0005b01901007387 */ /* 0x0001e80000100800 */
[----:B0-----:R-:W4:Y:S04]  /*54270*/  LDL.LU R25, [R1+0x780] ;  /* 0x0007800001197983 */ /* 0x001f280000300800 */
[----:B---3--:R0:W-:Y:S04]  /*54280*/  STL [R1+0x5a8], R22 ;  /* 0x0005a81601007387 */ /* 0x0081e80000100800 */
[----:B0-----:R-:W3:Y:S04]  /*54290*/  LDL.LU R22, [R1+0x784] ;  /* 0x0007840001167983 */ /* 0x001ee80000300800 */
[----:B------:R0:W-:Y:S04]  /*542a0*/  STL [R1+0x5a4], R8 ;  /* 0x0005a40801007387 */ /* 0x0001e80000100800 */
[----:B0-----:R-:W3:Y:S04]  /*542b0*/  LDL.LU R8, [R1+0x758] ;  /* 0x0007580001087983 */ /* 0x001ee80000300800 */
[----:B------:R0:W-:Y:S04]  /*542c0*/  STL [R1+0x59c], R21 ;  /* 0x00059c1501007387 */ /* 0x0001e80000100800 */
[----:B0-----:R-:W3:Y:S04]  /*542d0*/  LDL.LU R21, [R1+0x75c] ;  /* 0x00075c0001157983 */ /* 0x001ee80000300800 */
[----:B------:R-:W3:Y:S04]  /*542e0*/  LDL.LU R19, [R1+0x768] ;  /* 0x0007680001137983 */ /* 0x000ee80000300800 */
[----:B------:R-:W3:Y:S04]  /*542f0*/  LDL.LU R18, [R1+0x76c] ;  /* 0x00076c0001127983 */ /* 0x000ee80000300800 */
[----:B-1----:R-:W3:Y:S04]  /*54300*/  LDL.LU R17, [R1+0x778] ;  /* 0x0007780001117983 */ /* 0x002ee80000300800 */
[----:B------:R-:W3:Y:S04]  /*54310*/  LDL.LU R0, [R1+0x77c] ;  /* 0x00077c0001007983 */ /* 0x000ee80000300800 */
[----:B-----5:R0:W-:Y:S04]  /*54320*/  STL [R1+0x594], R3 ;  /* 0x0005940301007387 */ /* 0x0201e80000100800 */
[----:B------:R-:W5:Y:S04]  /*54330*/  LDL.LU R16, [R1+0x788] ;  /* 0x0007880001107983 */ /* 0x000f680000300800 */
[----:B------:R-:W5:Y:S04]  /*54340*/  LDL.LU R15, [R1+0x78c] ;  /* 0x00078c00010f7983 */ /* 0x000f680000300800 */
[----:B0-----:R-:W0:Y:S01]  /*54350*/  S2R R3, SR_TID.X ;  /* 0x0000000000037919 */ /* 0x001e220000002100 */
[----:B--2---:R-:W-:-:S03]  /*54360*/  FMUL R11, R13, R11 ;  /* 0x0000000b0d0b7220 */ /* 0x004fc60000400000 */
[----:B------:R-:W2:Y:S04]  /*54370*/  LDL.LU R14, [R1+0x928] ;  /* 0x00092800010e7983 */ /* 0x000ea80000300800 */
[----:B------:R0:W-:Y:S04]  /*54380*/  STL [R1+0x590], R24 ;  /* 0x0005901801007387 */ /* 0x0001e80000100800 */
[----:B------:R1:W-:Y:S01]  /*54390*/  STL [R1+0x588], R2 ;  /* 0x0005880201007387 */ /* 0x0003e20000100800 */
[----:B0-----:R-:W-:-:S03]  /*543a0*/  LOP3.LUT R24, R3, 0x1c, RZ, 0xc0, !PT ;  /* 0x0000001c03187812 */ /* 0x001fc600078ec0ff */
[----:B-1----:R-:W2:Y:S04]  /*543b0*/  LDL.64 R2, [R1+0x1230] ;  /* 0x0012300001027983 */ /* 0x002ea80000100a00 */
[----:B------:R0:W-:Y:S04]  /*543c0*/  STL [R1+0x240], R11 ;  /* 0x0002400b01007387 */ /* 0x0001e80000100800 */
[----:B0-----:R-:W2:Y:S01]  /*543d0*/  LDL.LU R11, [R1+0x3580] ;  /* 0x00358000010b7983 */ /* 0x001ea20000300800 */
[C---:B----4-:R-:W-:Y:S02]  /*543e0*/  FMUL R9, R13.reuse, R9 ;  /* 0x000000090d097220 */ /* 0x050fe40000400000 */
[C---:B------:R-:W-:Y:S01]  /*543f0*/  FMUL R12, R13.reuse, R12 ;  /* 0x0000000c0d0c7220 */ /* 0x040fe20000400000 */
[----:B------:R-:W-:Y:S01]  /*54400*/  LEA.HI R24, R24, 0x18, RZ, 0x1e ;  /* 0x0000001818187811 */ /* 0x000fe200078ff0ff */
[C---:B------:R-:W-:Y:S01]  /*54410*/  FMUL R10, R13.reuse, R10 ;  /* 0x0000000a0d0a7220 */ /* 0x040fe20000400000 */
[----:B------:R0:W-:Y:S01]  /*54420*/  STL [R1+0x244], R9 ;  /* 0x0002440901007387 */ /* 0x0001e20000100800 */
[C---:B------:R-:W-:Y:S01]  /*54430*/  FMUL R29, R13.reuse, R29 ;  /* 0x0000001d0d1d7220 */ /* 0x040fe20000400000 */
[----:B------:R-:W-:Y:S01]  /*54440*/  SHF.L.U32 R24, R24, 0x6, RZ ;  /* 0x0000000618187819 */ /* 0x000fe200000006ff */
[C---:B------:R-:W-:Y:S01]  /*54450*/  FMUL R26, R13.reuse, R26 ;  /* 0x0000001a0d1a7220 */ /* 0x040fe20000400000 */
[----:B0-----:R-:W4:Y:S01]  /*54460*/  LDL.LU R9, [R1+0x357c] ;  /* 0x00357c0001097983 */ /* 0x001f220000300800 */
[----:B------:R-:W-:-:S03]  /*54470*/  FMUL R25, R13, R25 ;  /* 0x000000190d197220 */ /* 0x000fc60000400000 */
[----:B------:R0:W-:Y:S04]  /*54480*/  STL [R1+0x280], R12 ;  /* 0x0002800c01007387 */ /* 0x0001e80000100800 */
[----:B0-----:R-:W4:Y:S04]  /*54490*/  LDL.LU R12, [R1+0x3578] ;  /* 0x00357800010c7983 */ /* 0x001f280000300800 */
[----:B------:R0:W-:Y:S04]  /*544a0*/  STL [R1+0x284], R10 ;  /* 0x0002840a01007387 */ /* 0x0001e80000100800 */
[----:B0-----:R-:W4:Y:S04]  /*544b0*/  LDL.LU R10, [R1+0x3574] ;  /* 0x00357400010a7983 */ /* 0x001f280000300800 */
[----:B------:R-:W-:Y:S04]  /*544c0*/  STL [R1+0x2a0], R29 ;  /* 0x0002a01d01007387 */ /* 0x000fe80000100800 */
[----:B------:R-:W-:Y:S04]  /*544d0*/  STL [R1+0x2a4], R26 ;  /* 0x0002a41a01007387 */ /* 0x000fe80000100800 */
[----:B------:R-:W-:Y:S01]  /*544e0*/  STL [R1+0x2b0], R25 ;  /* 0x0002b01901007387 */ /* 0x000fe20000100800 */
[----:B---3--:R-:W-:-:S03]  /*544f0*/  FMUL R22, R13, R22 ;  /* 0x000000160d167220 */ /* 0x008fc60000400000 */
[----:B------:R2:W0:Y:S04]  /*54500*/  LDS R13, [R24+0x40000] ;  /* 0x04000000180d7984 */ /* 0x0004280000000800 */
[----:B------:R1:W-:Y:S01]  /*54510*/  STL [R1+0x2b4], R22 ;  /* 0x0002b41601007387 */ /* 0x0003e20000100800 */
[C---:B--2---:R-:W-:Y:S02]  /*54520*/  FMUL R24, R11.reuse, R8 ;  /* 0x000000080b187220 */ /* 0x044fe40000400000 */
[C---:B-1----:R-:W-:Y:S02]  /*54530*/  FMUL R22, R11.reuse, R21 ;  /* 0x000000150b167220 */ /* 0x042fe40000400000 */
[C---:B------:R-:W-:Y:S02]  /*54540*/  FMUL R21, R11.reuse, R19 ;  /* 0x000000130b157220 */ /* 0x040fe40000400000 */
[C---:B------:R-:W-:Y:S01]  /*54550*/  FMUL R19, R11.reuse, R18 ;  /* 0x000000120b137220 */ /* 0x040fe20000400000 */
[----:B------:R-:W-:Y:S01]  /*54560*/  STL [R1+0x248], R24 ;  /* 0x0002481801007387 */ /* 0x000fe20000100800 */
[----:B------:R-:W-:-:S03]  /*54570*/  FMUL R18, R11, R17 ;  /* 0x000000110b127220 */ /* 0x000fc60000400000 */
[----:B------:R-:W-:Y:S01]  /*54580*/  STL [R1+0x24c], R22 ;  /* 0x00024c1601007387 */ /* 0x000fe20000100800 */
[----:B------:R-:W-:-:S03]  /*54590*/  FMUL R17, R11, R0 ;  /* 0x000000000b117220 */ /* 0x000fc60000400000 */
[----:B------:R-:W-:Y:S04]  /*545a0*/  STL [R1+0x288], R21 ;  /* 0x0002881501007387 */ /* 0x000fe80000100800 */
[----:B------:R-:W-:Y:S04]  /*545b0*/  STL [R1+0x28c], R19 ;  /* 0x00028c1301007387 */ /* 0x000fe80000100800 */
[----:B------:R-:W4:Y:S01]  /*545c0*/  LDL.LU R0, [R1+0x92c] ;  /* 0x00092c0001007983 */ /* 0x000f220000300800 */
[C---:B-----5:R-:W-:Y:S02]  /*545d0*/  FMUL R16, R11.reuse, R16 ;  /* 0x000000100b107220 */ /* 0x060fe40000400000 */
[C---:B------:R-:W-:Y:S01]  /*545e0*/  FMUL R15, R11.reuse, R15 ;  /* 0x0000000f0b0f7220 */ /* 0x040fe20000400000 */
[----:B------:R-:W-:Y:S01]  /*545f0*/  STL [R1+0x2a8], R18 ;  /* 0x0002a81201007387 */ /* 0x000fe20000100800 */
[----:B------:R-:W-:-:S03]  /*54600*/  FFMA R14, R11, R14, R28 ;  /* 0x0000000e0b0e7223 */ /* 0x000fc6000000001c */
[----:B------:R-:W-:Y:S04]  /*54610*/  STL [R1+0x2ac], R17 ;  /* 0x0002ac1101007387 */ /* 0x000fe80000100800 */
[----:B------:R1:W-:Y:S04]  /*54620*/  STL [R1+0x2b8], R16 ;  /* 0x0002b81001007387 */ /* 0x0003e80000100800 */
[----:B------:R-:W-:Y:S04]  /*54630*/  STL [R1+0x2bc], R15 ;  /* 0x0002bc0f01007387 */ /* 0x000fe80000100800 */
[----:B------:R2:W-:Y:S01]  /*54640*/  STL [R1+0x928], R14 ;  /* 0x0009280e01007387 */ /* 0x0005e20000100800 */
[----:B-1----:R-:W-:-:S03]  /*54650*/  IMAD.WIDE R16, R23, 0x2, R4 ;  /* 0x0000000217107825 */ /* 0x002fc600078e0204 */
[----:B------:R-:W1:Y:S01]  /*54660*/  S2R R8, SR_TID.X ;  /* 0x0000000000087919 */ /* 0x000e620000002100 */
[----:B------:R-:W-:-:S03]  /*54670*/  IMAD.WIDE R18, R23, 0x2, R2 ;  /* 0x0000000217127825 */ /* 0x000fc600078e0202 */
[----:B------:R3:W5:Y:S01]  /*54680*/  LDG.E.U16 R16, [R16.64] ;  /* 0x0000000610107981 */ /* 0x000762000c1e1500 */
[----:B--2---:R-:W-:-:S03]  /*54690*/  IMAD.WIDE R14, R23, 0x2, R6 ;  /* 0x00000002170e7825 */ /* 0x004fc600078e0206 */
[----:B------:R-:W2:Y:S04]  /*546a0*/  LDL.64 R4, [R1+0x1228] ;  /* 0x0012280001047983 */ /* 0x000ea80000100a00 */
[----:B------:R0:W2:Y:S04]  /*546b0*/  LDG.E.U16 R25, [R14.64] ;  /* 0x000000060e197981 */ /* 0x0000a8000c1e1500 */
[----:B------:R-:W2:Y:S04]  /*546c0*/  LDL.64 R2, [R1+0x1220] ;  /* 0x0012200001027983 */ /* 0x000ea80000100a00 */
[----:B0-----:R0:W2:Y:S01]  /*546d0*/  LDG.E.U16 R15, [R18.64] ;  /* 0x00000006120f7981 */ /* 0x0010a2000c1e1500 */
[----:B-1----:R-:W-:-:S04]  /*546e0*/  LOP3.LUT R8, R8, 0x1c, RZ, 0xc0, !PT ;  /* 0x0000001c08087812 */ /* 0x002fc800078ec0ff */
[----:B------:R-:W-:-:S05]  /*546f0*/  LEA.HI R8, R8, 0x20, RZ, 0x1e ;  /* 0x0000002008087811 */ /* 0x000fca00078ff0ff */
[----:B------:R-:W-:-:S05]  /*54700*/  IMAD.SHL.U32 R8, R8, 0x40, RZ ;  /* 0x0000004008087824 */ /* 0x000fca00078e00ff */
[----:B------:R1:W0:Y:S04]  /*54710*/  LDS R11, [R8+0x40000] ;  /* 0x04000000080b7984 */ /* 0x0002280000000800 */
[----:B-1----:R-:W5:Y:S04]  /*54720*/  LDL.LU R8, [R1+0x500] ;  /* 0x0005000001087983 */ /* 0x002f680000300800 */
[----:B------:R-:W5:Y:S04]  /*54730*/  LDL.LU R29, [R1+0x720] ;  /* 0x00072000011d7983 */ /* 0x000f680000300800 */
[----:B------:R-:W5:Y:S04]  /*54740*/  LDL.LU R28, [R1+0x724] ;  /* 0x00072400011c7983 */ /* 0x000f680000300800 */
[----:B------:R-:W5:Y:S04]  /*54750*/  LDL.LU R14, [R1+0x74c] ;  /* 0x00074c00010e7983 */ /* 0x000f680000300800 */
[----:B------:R-:W5:Y:S01]  /*54760*/  LDL.LU R6, [R1+0x930] ;  /* 0x0009300001067983 */ /* 0x000f620000300800 */
[----:B----4-:R-:W-:-:S03]  /*54770*/  FFMA R0, R9, R0, R20 ;  /* 0x0000000009007223 */ /* 0x010fc60000000014 */
[----:B------:R-:W4:Y:S04]  /*54780*/  LDL.LU R20, [R1+0x504] ;  /* 0x0005040001147983 */ /* 0x000f280000300800 */
[----:B------:R-:W4:Y:S04]  /*54790*/  LDL.LU R26, [R1+0x730] ;  /* 0x00073000011a7983 */ /* 0x000f280000300800 */
[----:B---3--:R-:W3:Y:S04]  /*547a0*/  LDL.LU R17, [R1+0x734] ;  /* 0x0007340001117983 */ /* 0x008ee80000300800 */
[----:B------:R1:W-:Y:S04]  /*547b0*/  STL [R1+0x92c], R0 ;  /* 0x00092c0001007387 */ /* 0x0003e80000100800 */
[----:B-1----:R-:W3:Y:S04]  /*547c0*/  LDL.LU R0, [R1+0x740] ;  /* 0x0007400001007983 */ /* 0x002ee80000300800 */
[----:B------:R-:W3:Y:S04]  /*547d0*/  LDL.LU R24, [R1+0x744] ;  /* 0x0007440001187983 */ /* 0x000ee80000300800 */
[----:B------:R-:W3:Y:S04]  /*547e0*/  LDL.LU R22, [R1+0x508] ;  /* 0x0005080001167983 */ /* 0x000ee80000300800 */
[----:B------:R-:W3:Y:S04]  /*547f0*/  LDL.LU R7, [R1+0x50c] ;  /* 0x00050c0001077983 */ /* 0x000ee80000300800 */
[----:B------:R-:W3:Y:S04]  /*54800*/  LDL.LU R21, [R1+0x728] ;  /* 0x0007280001157983 */ /* 0x000ee80000300800 */
[----:B0-----:R-:W3:Y:S04]  /*54810*/  LDL.LU R19, [R1+0x72c] ;  /* 0x00072c0001137983 */ /* 0x001ee80000300800 */
[----:B------:R-:W3:Y:S04]  /*54820*/  LDL.LU R18, [R1+0x738] ;  /* 0x0007380001127983 */ /* 0x000ee80000300800 */
[----:B--2---:R-:W-:Y:S04]  /*54830*/  STL [R1+0x574], R25 ;  /* 0x0005741901007387 */ /* 0x004fe80000100800 */
[----:B-----5:R0:W-:Y:S04]  /*54840*/  STL [R1+0x570], R16 ;  /* 0x0005701001007387 */ /* 0x0201e80000100800 */
[----:B0-----:R-:W2:Y:S04]  /*54850*/  LDL.LU R16, [R1+0x73c] ;  /* 0x00073c0001107983 */ /* 0x001ea80000300800 */
[----:B------:R0:W-:Y:S04]  /*54860*/  STL [R1+0x568], R15 ;  /* 0x0005680f01007387 */ /* 0x0001e80000100800 */
[----:B0-----:R-:W5:Y:S01]  /*54870*/  LDL.LU R15, [R1+0x748] ;  /* 0x00074800010f7983 */ /* 0x001f620000300800 */
[----:B------:R-:W-:-:S02]  /*54880*/  FMUL R8, R9, R8 ;  /* 0x0000000809087220 */ /* 0x000fc40000400000 */
[----:B------:R-:W-:-:S03]  /*54890*/  FMUL R29, R9, R29 ;  /* 0x0000001d091d7220 */ /* 0x000fc60000400000 */
[----:B------:R0:W-:Y:S04]  /*548a0*/  STL [R1+0x50], R8 ;  /* 0x0000500801007387 */ /* 0x0001e80000100800 */
[----:B0-----:R-:W5:Y:S01]  /*548b0*/  LDL.LU R8, [R1+0x3570] ;  /* 0x0035700001087983 */ /* 0x001f620000300800 */
[----:B------:R-:W-:Y:S02]  /*548c0*/  FFMA R6, R12, R6, R13 ;  /* 0x000000060c067223 */ /* 0x000fe4000000000d */
[----:B----4-:R-:W-:-:S05]  /*548d0*/  FMUL R20, R9, R20 ;  /* 0x0000001409147220 */ /* 0x010fca0000400000 */
[----:B------:R0:W-:Y:S04]  /*548e0*/  STL [R1+0x54], R20 ;  /* 0x0000541401007387 */ /* 0x0001e80000100800 */
[----:B------:R-:W-:Y:S01]  /*548f0*/  STL [R1+0x1b0], R29 ;  /* 0x0001b01d01007387 */ /* 0x000fe20000100800 */
[C---:B0-----:R-:W-:Y:S02]  /*54900*/  FMUL R20, R9.reuse, R28 ;  /* 0x0000001c09147220 */ /* 0x041fe40000400000 */
[C---:B------:R-:W-:Y:S02]  /*54910*/  FMUL R28, R9.reuse, R26 ;  /* 0x0000001a091c7220 */ /* 0x040fe40000400000 */
[C---:B---3--:R-:W-:Y:S01]  /*54920*/  FMUL R26, R9.reuse, R17 ;  /* 0x00000011091a7220 */ /* 0x048fe20000400000 */
[----:B------:R0:W-:Y:S04]  /*54930*/  STL [R1+0x1b4], R20 ;  /* 0x0001b41401007387 */ /* 0x0001e80000100800 */
[----:B------:R-:W-:Y:S04]  /*54940*/  STL [R1+0x1d0], R28 ;  /* 0x0001d01c01007387 */ /* 0x000fe80000100800 */
[----:B------:R-:W-:Y:S01]  /*54950*/  STL [R1+0x1d4], R26 ;  /* 0x0001d41a01007387 */ /* 0x000fe20000100800 */
[----:B0-----:R-:W-:-:S03]  /*54960*/  FMUL R20, R9, R0 ;  /* 0x0000000009147220 */ /* 0x001fc60000400000 */
[----:B------:R-:W3:Y:S01]  /*54970*/  LDL.LU R0, [R1+0x934] ;  /* 0x0009340001007983 */ /* 0x000ee20000300800 */
[----:B------:R-:W-:-:S03]  /*54980*/  FMUL R24, R9, R24 ;  /* 0x0000001809187220 */ /* 0x000fc60000400000 */
[----:B------:R0:W-:Y:S01]  /*54990*/  STL [R1+0x270], R20 ;  /* 0x0002701401007387 */ /* 0x0001e20000100800 */
[----:B------:R-:W-:-:S03]  /*549a0*/  FMUL R9, R12, R7 ;  /* 0x000000070c097220 */ /* 0x000fc60000400000 */
[----:B------:R-:W-:Y:S01]  /*549b0*/  STL [R1+0x274], R24 ;  /* 0x0002741801007387 */ /* 0x000fe20000100800 */
[C---:B0-----:R-:W-:Y:S02]  /*549c0*/  FMUL R20, R12.reuse, R22 ;  /* 0x000000160c147220 */ /* 0x041fe40000400000 */
[----:B------:R-:W-:-:S03]  /*549d0*/  FMUL R19, R12, R19 ;  /* 0x000000130c137220 */ /* 0x000fc60000400000 */
[----:B------:R0:W-:Y:S04]  /*549e0*/  STL [R1+0x58], R20 ;  /* 0x0000581401007387 */ /* 0x0001e80000100800 */
[----:B------:R1:W-:Y:S01]  /*549f0*/  STL [R1+0x5c], R9 ;  /* 0x00005c0901007387 */ /* 0x0003e20000100800 */
[C---:B0-----:R-:W-:Y:S02]  /*54a00*/  FMUL R20, R12.reuse, R21 ;  /* 0x000000150c147220 */ /* 0x041fe40000400000 */
[----:B-1----:R-:W-:-:S03]  /*54a10*/  FMUL R9, R12, R18 ;  /* 0x000000120c097220 */ /* 0x002fc60000400000 */
[----:B------:R-:W-:Y:S01]  /*54a20*/  STL [R1+0x1b8], R20 ;  /* 0x0001b81401007387 */ /* 0x000fe20000100800 */
[----:B--2---:R-:W-:-:S03]  /*54a30*/  FMUL R16, R12, R16 ;  /* 0x000000100c107220 */ /* 0x004fc60000400000 */
[----:B------:R-:W-:Y:S04]  /*54a40*/  STL [R1+0x1bc], R19 ;  /* 0x0001bc1301007387 */ /* 0x000fe80000100800 */
[----:B------:R0:W-:Y:S01]  /*54a50*/  STL [R1+0x1d8], R9 ;  /* 0x0001d80901007387 */ /* 0x0001e20000100800 */
[----:B-----5:R-:W-:-:S03]  /*54a60*/  FMUL R15, R12, R15 ;  /* 0x0000000f0c0f7220 */ /* 0x020fc60000400000 */
[----:B------:R-:W-:Y:S01]  /*54a70*/  STL [R1+0x1dc], R16 ;  /* 0x0001dc1001007387 */ /* 0x000fe20000100800 */
[----:B0-----:R-:W-:Y:S02]  /*54a80*/  FMUL R9, R12, R14 ;  /* 0x0000000e0c097220 */ /* 0x001fe40000400000 */
[C---:B------:R-:W-:Y:S01]  /*54a90*/  IMAD.WIDE R12, R23.reuse, 0x2, R4 ;  /* 0x00000002170c7825 */ /* 0x040fe200078e0204 */
[----:B------:R0:W-:Y:S04]  /*54aa0*/  STL [R1+0x278], R15 ;  /* 0x0002780f01007387 */ /* 0x0001e80000100800 */
[----:B------:R1:W-:Y:S01]  /*54ab0*/  STL [R1+0x27c], R9 ;  /* 0x00027c0901007387 */ /* 0x0003e20000100800 */
[----:B0-----:R-:W-:-:S03]  /*54ac0*/  IMAD.WIDE R14, R23, 0x2, R2 ;  /* 0x00000002170e7825 */ /* 0x001fc600078e0202 */
[----:B-1----:R0:W2:Y:S04]  /*54ad0*/  LDG.E.U16 R9, [R12.64] ;  /* 0x000000060c097981 */ /* 0x0020a8000c1e1500 */
[----:B------:R1:W4:Y:S04]  /*54ae0*/  LDG.E.U16 R4, [R14.64] ;  /* 0x000000060e047981 */ /* 0x000328000c1e1500 */
[----:B------:R-:W5:Y:S04]  /*54af0*/  S2R R7, SR_TID.X ;  /* 0x0000000000077919 */ /* 0x000f680000002100 */
[----:B------:R-:W1:Y:S04]  /*54b00*/  S2R R25, SR_TID.X ;  /* 0x0000000000197919 */ /* 0x000e680000002100 */
[----:B------:R-:W-:Y:S04]  /*54b10*/  STL [R1+0x930], R6 ;  /* 0x0009300601007387 */ /* 0x000fe80000100800 */
[----:B------:R-:W4:Y:S04]  /*54b20*/  LDL.64 R18, [R1+0x1218] ;  /* 0x0012180001127983 */ /* 0x000f280000100a00 */
[----:B0-----:R-:W4:Y:S04]  /*54b30*/  LDL.64 R12, [R1+0x1210] ;  /* 0x00121000010c7983 */ /* 0x001f280000100a00 */
[----:B------:R-:W4:Y:S01]  /*54b40*/  LDL.64 R2, [R1+0x1208] ;  /* 0x0012080001027983 */ /* 0x000f220000100a00 */
[----:B-----5:R-:W-:-:S02]  /*54b50*/  LOP3.LUT R7, R7, 0x1c, RZ, 0xc0, !PT ;  /* 0x0000001c07077812 */ /* 0x020fc400078ec0ff */
[----:B-1----:R-:W-:Y:S02]  /*54b60*/  LOP3.LUT R25, R25, 0x1c, RZ, 0xc0, !PT ;  /* 0x0000001c19197812 */ /* 0x002fe400078ec0ff */
[----:B------:R-:W-:Y:S02]  /*54b70*/  LEA.HI R7, R7, 0x30, RZ, 0x1e ;  /* 0x0000003007077811 */ /* 0x000fe400078ff0ff */
[----:B------:R-:W-:-:S03]  /*54b80*/  LEA.HI R25, R25, 0x28, RZ, 0x1e ;  /* 0x0000002819197811 */ /* 0x000fc600078ff0ff */
[----:B------:R-:W-:Y:S01]  /*54b90*/  IMAD.SHL.U32 R7, R7, 0x40, RZ ;  /* 0x0000004007077824 */ /* 0x000fe200078e00ff */
[----:B------:R-:W-:-:S04]  /*54ba0*/  SHF.L.U32 R25, R25, 0x6, RZ ;  /* 0x0000000619197819 */ /* 0x000fc800000006ff */
[----:B------:R0:W-:Y:S04]  /*54bb0*/  LDS R16, [R7+0x40000] ;  /* 0x0400000007107984 */ /* 0x0001e80000000800 */
[----:B------:R1:W5:Y:S04]  /*54bc0*/  LDS R17, [R25+0x40000] ;  /* 0x0400000019117984 */ /* 0x0003680000000800 */
[----:B0-----:R-:W5:Y:S04]  /*54bd0*/  LDL.LU R7, [R1+0x4b0] ;  /* 0x0004b00001077983 */ /* 0x001f680000300800 */
[----:B------:R-:W5:Y:S04]  /*54be0*/  LDL.LU R6, [R1+0x4b4] ;  /* 0x0004b40001067983 */ /* 0x000f680000300800 */
[----:B-1----:R-:W5:Y:S01]  /*54bf0*/  LDL.LU R25, [R1+0x4c0] ;  /* 0x0004c00001197983 */ /* 0x002f620000300800 */
[----:B---3--:R-:W-:-:S05]  /*54c00*/  FFMA R0, R10, R0, R11 ;  /* 0x000000000a007223 */ /* 0x008fca000000000b */
[----:B------:R-:W-:Y:S04]  /*54c10*/  STL [R1+0x934], R0 ;  /* 0x0009340001007387 */ /* 0x000fe80000100800 */
        /* <DEDUP_REMOVED lines=11> */
[----:B--2---:R0:W-:Y:S04]  /*54cd0*/  STL [R1+0x55c], R9 ;  /* 0x00055c0901007387 */ /* 0x0041e80000100800 */
[----:B0-----:R-:W2:Y:S04]  /*54ce0*/  LDL.LU R9, [R1+0x4f8] ;  /* 0x0004f80001097983 */ /* 0x001ea80000300800 */
[----:B----4-:R0:W-:Y:S04]  /*54cf0*/  STL [R1+0x558], R4 ;  /* 0x0005580401007387 */ /* 0x0101e80000100800 */
[----:B0-----:R-:W4:Y:S04]  /*54d00*/  LDL.LU R4, [R1+0x4fc] ;  /* 0x0004fc0001047983 */ /* 0x001f280000300800 */
[----:B------:R-:W4:Y:S01]  /*54d10*/  LDL.LU R0, [R1+0x938] ;  /* 0x0009380001007983 */ /* 0x000f220000300800 */
[----:B-----5:R-:W-:-:S02]  /*54d20*/  FMUL R7, R10, R7 ;  /* 0x000000070a077220 */ /* 0x020fc40000400000 */
[----:B------:R-:W-:-:S03]  /*54d30*/  FMUL R6, R10, R6 ;  /* 0x000000060a067220 */ /* 0x000fc60000400000 */
[----:B------:R0:W-:Y:S01]  /*54d40*/  STL [R1+0x170], R7 ;  /* 0x0001700701007387 */ /* 0x0001e20000100800 */
[----:B------:R-:W-:-:S03]  /*54d50*/  FMUL R25, R10, R25 ;  /* 0x000000190a197220 */ /* 0x000fc60000400000 */
[----:B0-----:R-:W5:Y:S04]  /*54d60*/  LDL.LU R7, [R1+0x356c] ;  /* 0x00356c0001077983 */ /* 0x001f680000300800 */
[----:B------:R0:W-:Y:S04]  /*54d70*/  STL [R1+0x174], R6 ;  /* 0x0001740601007387 */ /* 0x0001e80000100800 */
[----:B0-----:R-:W5:Y:S04]  /*54d80*/  LDL.LU R6, [R1+0x3568] ;  /* 0x0035680001067983 */ /* 0x001f680000300800 */
[----:B------:R-:W-:Y:S01]  /*54d90*/  STL [R1+0x190], R25 ;  /* 0x0001901901007387 */ /* 0x000fe20000100800 */
[----:B---3--:R-:W-:-:S02]  /*54da0*/  FMUL R5, R10, R5 ;  /* 0x000000050a057220 */ /* 0x008fc40000400000 */
[----:B------:R-:W-:-:S03]  /*54db0*/  FMUL R11, R10, R11 ;  /* 0x0000000b0a0b7220 */ /* 0x000fc60000400000 */
[----:B------:R0:W-:Y:S04]  /*54dc0*/  STL [R1+0x194], R5 ;  /* 0x0001940501007387 */ /* 0x0001e80000100800 */
[----:B0-----:R-:W3:Y:S04]  /*54dd0*/  LDL.LU R5, [R1+0x3564] ;  /* 0x0035640001057983 */ /* 0x001ee80000300800 */
[----:B------:R0:W-:Y:S01]  /*54de0*/  STL [R1+0x1a0], R11 ;  /* 0x0001a00b01007387 */ /* 0x0001e20000100800 */
[C---:B------:R-:W-:Y:S02]  /*54df0*/  FMUL R28, R10.reuse, R28 ;  /* 0x0000001c0a1c7220 */ /* 0x040fe40000400000 */
[----:B0-----:R-:W-:-:S05]  /*54e00*/  FMUL R11, R10, R29 ;  /* 0x0000001d0a0b7220 */ /* 0x001fca0000400000 */
[----:B------:R0:W-:Y:S04]  /*54e10*/  STL [R1+0x1a4], R11 ;  /* 0x0001a40b01007387 */ /* 0x0001e80000100800 */
[----:B------:R-:W-:Y:S01]  /*54e20*/  STL [R1+0x1c0], R28 ;  /* 0x0001c01c01007387 */ /* 0x000fe20000100800 */
[----:B0-----:R-:W-:Y:S02]  /*54e30*/  FMUL R11, R10, R26 ;  /* 0x0000001a0a0b7220 */ /* 0x001fe40000400000 */
[----:B------:R-:W-:-:S03]  /*54e40*/  FMUL R10, R8, R24 ;  /* 0x00000018080a7220 */ /* 0x000fc60000400000 */
[----:B------:R0:W-:Y:S04]  /*54e50*/  STL [R1+0x1c4], R11 ;  /* 0x0001c40b01007387 */ /* 0x0001e80000100800 */
[----:B------:R1:W-:Y:S01]  /*54e60*/  STL [R1+0x178], R10 ;  /* 0x0001780a01007387 */ /* 0x0003e20000100800 */
[C---:B------:R-:W-:Y:S02]  /*54e70*/  FMUL R22, R8.reuse, R22 ;  /* 0x0000001608167220 */ /* 0x040fe40000400000 */
[C---:B0-----:R-:W-:Y:S02]  /*54e80*/  FMUL R11, R8.reuse, R15 ;  /* 0x0000000f080b7220 */ /* 0x041fe40000400000 */
[----:B-1----:R-:W-:-:S03]  /*54e90*/  FMUL R10, R8, R14 ;  /* 0x0000000e080a7220 */ /* 0x002fc60000400000 */
[----:B------:R0:W-:Y:S04]  /*54ea0*/  STL [R1+0x17c], R11 ;  /* 0x00017c0b01007387 */ /* 0x0001e80000100800 */
[----:B------:R1:W-:Y:S01]  /*54eb0*/  STL [R1+0x198], R10 ;  /* 0x0001980a01007387 */ /* 0x0003e20000100800 */
[C---:B--2---:R-:W-:Y:S02]  /*54ec0*/  FMUL R9, R8.reuse, R9 ;  /* 0x0000000908097220 */ /* 0x044fe40000400000 */
[C---:B0-----:R-:W-:Y:S01]  /*54ed0*/  FMUL R11, R8.reuse, R21 ;  /* 0x00000015080b7220 */ /* 0x041fe20000400000 */
[----:B------:R-:W-:Y:S01]  /*54ee0*/  STL [R1+0x19c], R22 ;  /* 0x00019c1601007387 */ /* 0x000fe20000100800 */
[----:B-1----:R-:W-:-:S03]  /*54ef0*/  FMUL R10, R8, R20 ;  /* 0x00000014080a7220 */ /* 0x002fc60000400000 */
[----:B------:R-:W-:Y:S04]  /*54f00*/  STL [R1+0x1a8], R11 ;  /* 0x0001a80b01007387 */ /* 0x000fe80000100800 */
[----:B------:R0:W-:Y:S01]  /*54f10*/  STL [R1+0x1ac], R10 ;  /* 0x0001ac0a01007387 */ /* 0x0001e20000100800 */
[----:B----4-:R-:W-:-:S03]  /*54f20*/  FMUL R4, R8, R4 ;  /* 0x0000000408047220 */ /* 0x010fc60000400000 */
[----:B------:R1:W-:Y:S01]  /*54f30*/  STL [R1+0x1c8], R9 ;  /* 0x0001c80901007387 */ /* 0x0003e20000100800 */
[----:B------:R-:W-:Y:S02]  /*54f40*/  FFMA R0, R8, R0, R17 ;  /* 0x0000000008007223 */ /* 0x000fe40000000011 */
[----:B0-----:R-:W-:-:S04]  /*54f50*/  IMAD.WIDE R10, R23, 0x2, R12 ;  /* 0x00000002170a7825 */ /* 0x001fc800078e020c */
[C---:B-1----:R-:W-:Y:S02]  /*54f60*/  IMAD.WIDE R8, R23.reuse, 0x2, R18 ;  /* 0x0000000217087825 */ /* 0x042fe400078e0212 */
[----:B------:R0:W2:Y:S04]  /*54f70*/  LDG.E.U16 R11, [R10.64] ;  /* 0x000000060a0b7981 */ /* 0x0000a8000c1e1500 */
[----:B------:R1:W4:Y:S04]  /*54f80*/  LDG.E.U16 R17, [R8.64] ;  /* 0x0000000608117981 */ /* 0x000328000c1e1500 */
[----:B------:R-:W0:Y:S01]  /*54f90*/  S2R R25, SR_TID.X ;  /* 0x0000000000197919 */ /* 0x000e220000002100 */
[----:B------:R-:W-:-:S03]  /*54fa0*/  IMAD.WIDE R12, R23, 0x2, R2 ;  /* 0x00000002170c7825 */ /* 0x000fc600078e0202 */
[----:B------:R-:W-:Y:S04]  /*54fb0*/  STL [R1+0x1cc], R4 ;  /* 0x0001cc0401007387 */ /* 0x000fe80000100800 */
[----:B------:R1:W-:Y:S04]  /*54fc0*/  STL [R1+0x938], R0 ;  /* 0x0009380001007387 */ /* 0x0003e80000100800 */
[----:B------:R-:W3:Y:S04]  /*54fd0*/  LDL.LU R3, [R1+0x4ac] ;  /* 0x0004ac0001037983 */ /* 0x000ee80000300800 */
[----:B------:R5:W3:Y:S04]  /*54fe0*/  LDG.E.U16 R12, [R12.64] ;  /* 0x000000060c0c7981 */ /* 0x000ae8000c1e1500 */
[----:B-1----:R-:W3:Y:S01]  /*54ff0*/  LDL.LU R0, [R1+0x940] ;  /* 0x0009400001007983 */ /* 0x002ee20000300800 */
[----:B0-----:R-:W-:-:S04]  /*55000*/  LOP3.LUT R25, R25, 0x1c, RZ, 0xc0, !PT ;  /* 0x0000001c19197812 */ /* 0x001fc800078ec0ff */
[----:B------:R-:W-:-:S05]  /*55010*/  LEA.HI R24, R25, 0x40, RZ, 0x1e ;  /* 0x0000004019187811 */ /* 0x000fca00078ff0ff */
[----:B------:R-:W-:Y:S01]  /*55020*/  IMAD.SHL.U32 R24, R24, 0x40, RZ ;  /* 0x0000004018187824 */ /* 0x000fe200078e00ff */
[----:B------:R-:W-:-:S04]  /*55030*/  LEA.HI R25, R25, 0x38, RZ, 0x1e ;  /* 0x0000003819197811 */ /* 0x000fc800078ff0ff */
[----:B------:R0:W-:Y:S01]  /*55040*/  LDS R15, [R24+0x40000] ;  /* 0x04000000180f7984 */ /* 0x0001e20000000800 */
[----:B------:R-:W-:-:S05]  /*55050*/  SHF.L.U32 R25, R25, 0x6, RZ ;  /* 0x0000000619197819 */ /* 0x000fca00000006ff */
[----:B------:R1:W2:Y:S04]  /*55060*/  LDS R14, [R25+0x40000] ;  /* 0x04000000190e7984 */ /* 0x0002a80000000800 */
[----:B0-----:R-:W3:Y:S04]  /*55070*/  LDL.LU R24, [R1+0x93c] ;  /* 0x00093c0001187983 */ /* 0x001ee80000300800 */
[----:B------:R-:W3:Y:S04]  /*55080*/  LDL.LU R9, [R1+0x49c] ;  /* 0x00049c0001097983 */ /* 0x000ee80000300800 */
[----:B------:R-:W3:Y:S04]  /*55090*/  LDL.LU R4, [R1+0x4a8] ;  /* 0x0004a80001047983 */ /* 0x000ee80000300800 */
[----:B-----5:R-:W5:Y:S04]  /*550a0*/  LDL.LU R13, [R1+0x440] ;  /* 0x00044000010d7983 */ /* 0x020f680000300800 */
[----:B------:R-:W5:Y:S04]  /*550b0*/  LDL.LU R29, [R1+0x444] ;  /* 0x00044400011d7983 */ /* 0x000f680000300800 */
[----:B------:R-:W5:Y:S04]  /*550c0*/  LDL.LU R28, [R1+0x470] ;  /* 0x00047000011c7983 */ /* 0x000f680000300800 */
[----:B------:R-:W5:Y:S04]  /*550d0*/  LDL.LU R26, [R1+0x474] ;  /* 0x00047400011a7983 */ /* 0x000f680000300800 */
[----:B-1----:R-:W5:Y:S04]  /*550e0*/  LDL.LU R25, [R1+0x490] ;  /* 0x0004900001197983 */ /* 0x002f680000300800 */
[----:B------:R-:W5:Y:S04]  /*550f0*/  LDL.LU R22, [R1+0x494] ;  /* 0x0004940001167983 */ /* 0x000f680000300800 */
[----:B------:R-:W5:Y:S04]  /*55100*/  LDL.LU R21, [R1+0x4a0] ;  /* 0x0004a00001157983 */ /* 0x000f680000300800 */
[----:B------:R-:W5:Y:S04]  /*55110*/  LDL.LU R20, [R1+0x4a4] ;  /* 0x0004a40001147983 */ /* 0x000f680000300800 */
[----:B------:R-:W5:Y:S04]  /*55120*/  LDL.LU R10, [R1+0x448] ;  /* 0x00044800010a7983 */ /* 0x000f680000300800 */
[----:B------:R-:W5:Y:S04]  /*55130*/  LDL.LU R19, [R1+0x44c] ;  /* 0x00044c0001137983 */ /* 0x000f680000300800 */
[----:B------:R-:W5:Y:S04]  /*55140*/  LDL.LU R18, [R1+0x478] ;  /* 0x0004780001127983 */ /* 0x000f680000300800 */
[----:B----4-:R0:W-:Y:S04]  /*55150*/  STL [R1+0x544], R17 ;  /* 0x0005441101007387 */ /* 0x0101e80000100800 */
[----:B0-----:R-:W4:Y:S04]  /*55160*/  LDL.LU R17, [R1+0x47c] ;  /* 0x00047c0001117983 */ /* 0x001f280000300800 */
[----:B--2---:R0:W-:Y:S04]  /*55170*/  STL [R1+0x53c], R11 ;  /* 0x00053c0b01007387 */ /* 0x0041e80000100800 */
[----:B0-----:R-:W2:Y:S04]  /*55180*/  LDL.LU R11, [R1+0x498] ;  /* 0x00049800010b7983 */ /* 0x001ea80000300800 */
[----:B------:R-:W0:Y:S02]  /*55190*/  S2R R2, SR_TID.X ;  /* 0x0000000000027919 */ /* 0x000e240000002100 */
[----:B0-----:R-:W-:Y:S01]  /*551a0*/  LOP3.LUT R2, R2, 0x1c, RZ, 0xc0, !PT ;  /* 0x0000001c02027812 */ /* 0x001fe200078ec0ff */
[----:B---3--:R-:W-:-:S03]  /*551b0*/  FFMA R24, R7, R24, R16 ;  /* 0x0000001807187223 */ /* 0x008fc60000000010 */
[----:B------:R-:W-:Y:S02]  /*551c0*/  LEA.HI R8, R2, 0x48, RZ, 0x1e ;  /* 0x0000004802087811 */ /* 0x000fe400078ff0ff */
[----:B------:R-:W3:Y:S04]  /*551d0*/  LDL.LU R2, [R1+0x944] ;  /* 0x0009440001027983 */ /* 0x000ee80000300800 */
[----:B------:R-:W-:Y:S01]  /*551e0*/  STL [R1+0x93c], R24 ;  /* 0x00093c1801007387 */ /* 0x000fe20000100800 */
[----:B-----5:R-:W-:-:S03]  /*551f0*/  FMUL R16, R7, R13 ;  /* 0x0000000d07107220 */ /* 0x020fc60000400000 */
[----:B------:R0:W-:Y:S01]  /*55200*/  STL [R1+0x538], R12 ;  /* 0x0005380c01007387 */ /* 0x0001e20000100800 */
[----:B------:R-:W-:-:S03]  /*55210*/  FMUL R13, R7, R29 ;  /* 0x0000001d070d7220 */ /* 0x000fc60000400000 */
[----:B------:R1:W-:Y:S01]  /*55220*/  STL [R1+0x70], R16 ;  /* 0x0000701001007387 */ /* 0x0003e20000100800 */
[----:B0-----:R-:W-:-:S03]  /*55230*/  FMUL R12, R7, R28 ;  /* 0x0000001c070c7220 */ /* 0x001fc60000400000 */
[----:B------:R0:W-:Y:S01]  /*55240*/  STL [R1+0x74], R13 ;  /* 0x0000740d01007387 */ /* 0x0001e20000100800 */
[----:B-1----:R-:W-:-:S03]  /*55250*/  FMUL R16, R7, R26 ;  /* 0x0000001a07107220 */ /* 0x002fc60000400000 */
[----:B------:R1:W-:Y:S01]  /*55260*/  STL [R1+0x60], R12 ;  /* 0x0000600c01007387 */ /* 0x0003e20000100800 */
[----:B0-----:R-:W-:-:S03]  /*55270*/  FMUL R13, R7, R25 ;  /* 0x00000019070d7220 */ /* 0x001fc60000400000 */
[----:B------:R-:W-:Y:S01]  /*55280*/  STL [R1+0x64], R16 ;  /* 0x0000641001007387 */ /* 0x000fe20000100800 */
[----:B-1----:R-:W-:-:S03]  /*55290*/  FMUL R12, R7, R22 ;  /* 0x00000016070c7220 */ /* 0x002fc60000400000 */
[----:B------:R0:W-:Y:S04]  /*552a0*/  STL [R1+0x130], R13 ;  /* 0x0001300d01007387 */ /* 0x0001e80000100800 */
[----:B------:R1:W-:Y:S01]  /*552b0*/  STL [R1+0x134], R12 ;  /* 0x0001340c01007387 */ /* 0x0003e20000100800 */
[C---:B0-----:R-:W-:Y:S02]  /*552c0*/  FMUL R13, R7.reuse, R21 ;  /* 0x00000015070d7220 */ /* 0x041fe40000400000 */
[----:B-1----:R-:W-:Y:S02]  /*552d0*/  FMUL R12, R7, R20 ;  /* 0x00000014070c7220 */ /* 0x002fe40000400000 */
[C---:B------:R-:W-:Y:S01]  /*552e0*/  FMUL R7, R6.reuse, R10 ;  /* 0x0000000a06077220 */ /* 0x040fe20000400000 */
[----:B------:R0:W-:Y:S04]  /*552f0*/  STL [R1+0x160], R13 ;  /* 0x0001600d01007387 */ /* 0x0001e80000100800 */
[----:B------:R-:W-:Y:S04]  /*55300*/  STL [R1+0x164], R12 ;  /* 0x0001640c01007387 */ /* 0x000fe80000100800 */
[----:B------:R1:W-:Y:S01]  /*55310*/  STL [R1+0x78], R7 ;  /* 0x0000780701007387 */ /* 0x0003e20000100800 */
[----:B0-----:R-:W-:-:S02]  /*55320*/  FMUL R13, R6, R19 ;  /* 0x00000013060d7220 */ /* 0x001fc40000400000 */
[----:B-1----:R-:W-:-:S03]  /*55330*/  FMUL R7, R6, R18 ;  /* 0x0000001206077220 */ /* 0x002fc60000400000 */
[----:B------:R-:W-:Y:S01]  /*55340*/  STL [R1+0x7c], R13 ;  /* 0x00007c0d01007387 */ /* 0x000fe20000100800 */
[----:B------:R-:W-:-:S03]  /*55350*/  FMUL R4, R6, R4 ;  /* 0x0000000406047220 */ /* 0x000fc60000400000 */
[----:B------:R0:W-:Y:S01]  /*55360*/  STL [R1+0x68], R7 ;  /* 0x0000680701007387 */ /* 0x0001e20000100800 */
[C---:B------:R-:W-:Y:S02]  /*55370*/  FFMA R0, R6.reuse, R0, R14 ;  /* 0x0000000006007223 */ /* 0x040fe4000000000e */
[C---:B------:R-:W-:Y:S02]  /*55380*/  FMUL R3, R6.reuse, R3 ;  /* 0x0000000306037220 */ /* 0x040fe40000400000 */
[C---:B0-----:R-:W-:Y:S02]  /*55390*/  FMUL R7, R6.reuse, R9 ;  /* 0x0000000906077220 */ /* 0x041fe40000400000 */
[----:B----4-:R-:W-:-:S05]  /*553a0*/  FMUL R12, R6, R17 ;  /* 0x00000011060c7220 */ /* 0x010fca0000400000 */
[----:B------:R-:W-:Y:S01]  /*553b0*/  STL [R1+0x6c], R12 ;  /* 0x00006c0c01007387 */ /* 0x000fe20000100800 */
[----:B--2---:R-:W-:-:S05]  /*553c0*/  FMUL R11, R6, R11 ;  /* 0x0000000b060b7220 */ /* 0x004fca0000400000 */
[----:B------:R-:W-:Y:S04]  /*553d0*/  STL [R1+0x138], R11 ;  /* 0x0001380b01007387 */ /* 0x000fe80000100800 */
[----:B------:R-:W-:Y:S04]  /*553e0*/  STL [R1+0x13c], R7 ;  /* 0x00013c0701007387 */ /* 0x000fe80000100800 */
[----:B------:R-:W-:Y:S04]  /*553f0*/  STL [R1+0x168], R4 ;  /* 0x0001680401007387 */ /* 0x000fe80000100800 */
[----:B------:R0:W-:Y:S04]  /*55400*/  STL [R1+0x940], R0 ;  /* 0x0009400001007387 */ /* 0x0001e80000100800 */
[----:B------:R1:W-:Y:S04]  /*55410*/  STL [R1+0x16c], R3 ;  /* 0x00016c0301007387 */ /* 0x0003e80000100800 */
[----:B0-----:R-:W2:Y:S04]  /*55420*/  LDL.LU R0, [R1+0x948] ;  /* 0x0009480001007983 */ /* 0x001ea80000300800 */
[----:B------:R-:W4:Y:S04]  /*55430*/  LDL.64 R20, [R1+0x1200] ;  /* 0x0012000001147983 */ /* 0x000f280000100a00 */
[----:B------:R-:W5:Y:S04]  /*55440*/  LDL.64 R18, [R1+0x11f8] ;  /* 0x0011f80001127983 */ /* 0x000f680000100a00 */
[----:B------:R-:W2:Y:S04]  /*55450*/  LDL.64 R16, [R1+0x11f0] ;  /* 0x0011f00001107983 */ /* 0x000ea80000100a00 */
[----:B------:R-:W2:Y:S04]  /*55460*/  LDL.LU R4, [R1+0x3b0] ;  /* 0x0003b00001047983 */ /* 0x000ea80000300800 */
[----:B------:R-:W0:Y:S01]  /*55470*/  S2R R24, SR_TID.X ;  /* 0x0000000000187919 */ /* 0x000e220000002100 */
[----:B---3--:R-:W-:-:S03]  /*55480*/  FFMA R2, R5, R2, R15 ;  /* 0x0000000205027223 */ /* 0x008fc6000000000f */
[----:B-1----:R-:W3:Y:S01]  /*55490*/  LDL.LU R3, [R1+0x3b4] ;  /* 0x0003b40001037983 */ /* 0x002ee20000300800 */
[----:B0-----:R-:W-:-:S04]  /*554a0*/  LOP3.LUT R24, R24, 0x1c, RZ, 0xc0, !PT ;  /* 0x0000001c18187812 */ /* 0x001fc800078ec0ff */
[----:B------:R-:W-:-:S05]  /*554b0*/  LEA.HI R24, R24, 0x50, RZ, 0x1e ;  /* 0x0000005018187811 */ /* 0x000fca00078ff0ff */
[----:B------:R-:W-:-:S05]  /*554c0*/  IMAD.SHL.U32 R24, R24, 0x40, RZ ;  /* 0x0000004018187824 */ /* 0x000fca00078e00ff */
[----:B------:R0:W-:Y:S04]  /*554d0*/  LDS R10, [R24+0x40000] ;  /* 0x04000000180a7984 */ /* 0x0001e80000000800 */
[----:B0-----:R-:W4:Y:S04]  /*554e0*/  LDL.LU R24, [R1+0x3e0] ;  /* 0x0003e00001187983 */ /* 0x001f280000300800 */
[----:B------:R0:W-:Y:S04]  /*554f0*/  STL [R1+0x944], R2 ;  /* 0x0009440201007387 */ /* 0x0001e80000100800 */
        /* <DEDUP_REMOVED lines=12> */
[----:B0-----:R-:W5:Y:S01]  /*555c0*/  LDL.LU R2, [R1+0x43c] ;  /* 0x00043c0001027983 */ /* 0x001f620000300800 */
[----:B--2---:R-:W-:-:S05]  /*555d0*/  FMUL R4, R5, R4 ;  /* 0x0000000405047220 */ /* 0x004fca0000400000 */
[----:B------:R0:W-:Y:S04]  /*555e0*/  STL [R1+0x40], R4 ;  /* 0x0000400401007387 */ /* 0x0001e80000100800 */
[----:B0-----:R-:W2:Y:S04]  /*555f0*/  LDL.LU R4, [R1+0x3560] ;  /* 0x0035600001047983 */ /* 0x001ea80000300800 */
[----:B------:R-:W0:Y:S01]  /*55600*/  S2R R25, SR_TID.X ;  /* 0x0000000000197919 */ /* 0x000e220000002100 */
[----:B---3--:R-:W-:Y:S01]  /*55610*/  FMUL R3, R5, R3 ;  /* 0x0000000305037220 */ /* 0x008fe20000400000 */
[----:B------:R-:W-:-:S04]  /*55620*/  SHF.L.U32 R8, R8, 0x6, RZ ;  /* 0x0000000608087819 */ /* 0x000fc800000006ff */
[----:B------:R1:W-:Y:S04]  /*55630*/  STL [R1+0x44], R3 ;  /* 0x0000440301007387 */ /* 0x0003e80000100800 */
[----:B------:R-:W3:Y:S04]  /*55640*/  LDS R8, [R8+0x40000] ;  /* 0x0400000008087984 */ /* 0x000ee80000000800 */
[----:B-1----:R-:W3:Y:S01]  /*55650*/  LDL.LU R3, [R1+0x355c] ;  /* 0x00355c0001037983 */ /* 0x002ee20000300800 */
[----:B0-----:R-:W-:Y:S01]  /*55660*/  LOP3.LUT R25, R25, 0x1c, RZ, 0xc0, !PT ;  /* 0x0000001c19197812 */ /* 0x001fe200078ec0ff */
[----:B----4-:R-:W-:-:S03]  /*55670*/  FMUL R24, R5, R24 ;  /* 0x0000001805187220 */ /* 0x010fc60000400000 */
[----:B------:R-:W-:Y:S02]  /*55680*/  LEA.HI R25, R25, 0x58, RZ, 0x1e ;  /* 0x0000005819197811 */ /* 0x000fe400078ff0ff */
[----:B------:R0:W-:Y:S01]  /*55690*/  STL [R1+0x30], R24 ;  /* 0x0000301801007387 */ /* 0x0001e20000100800 */
[----:B-----5:R-:W-:Y:S01]  /*556a0*/  FMUL R15, R5, R15 ;  /* 0x0000000f050f7220 */ /* 0x020fe20000400000 */
[----:B------:R-:W-:Y:S02]  /*556b0*/  SHF.L.U32 R25, R25, 0x6, RZ ;  /* 0x0000000619197819 */ /* 0x000fe400000006ff */
[----:B0-----:R-:W4:Y:S04]  /*556c0*/  LDL.LU R24, [R1+0x3558] ;  /* 0x0035580001187983 */ /* 0x001f280000300800 */
[----:B------:R0:W-:Y:S01]  /*556d0*/  STL [R1+0x34], R15 ;  /* 0x0000340f01007387 */ /* 0x0001e20000100800 */
[----:B------:R-:W-:-:S02]  /*556e0*/  FMUL R28, R5, R28 ;  /* 0x0000001c051c7220 */ /* 0x000fc40000400000 */
[----:B0-----:R-:W-:-:S05]  /*556f0*/  FMUL R15, R5, R29 ;  /* 0x0000001d050f7220 */ /* 0x001fca0000400000 */
[----:B------:R0:W-:Y:S02]  /*55700*/  STL [R1+0x120], R15 ;  /* 0x0001200f01007387 */ /* 0x0001e40000100800 */
[C---:B0-----:R-:W-:Y:S02]  /*55710*/  FMUL R15, R5.reuse, R26 ;  /* 0x0000001a050f7220 */ /* 0x041fe40000400000 */
[----:B------:R-:W-:Y:S02]  /*55720*/  FMUL R5, R5, R11 ;  /* 0x0000000b05057220 */ /* 0x000fe40000400000 */
[----:B------:R0:W1:Y:S04]  /*55730*/  LDS R11, [R25+0x40000] ;  /* 0x04000000190b7984 */ /* 0x0000680000000800 */
[----:B0-----:R-:W0:Y:S04]  /*55740*/  S2R R25, SR_TID.X ;  /* 0x0000000000197919 */ /* 0x001e280000002100 */
[----:B------:R-:W-:Y:S04]  /*55750*/  STL [R1+0x124], R28 ;  /* 0x0001241c01007387 */ /* 0x000fe80000100800 */
[----:B------:R2:W-:Y:S04]  /*55760*/  STL [R1+0x180], R15 ;  /* 0x0001800f01007387 */ /* 0x0005e80000100800 */
[----:B------:R5:W-:Y:S01]  /*55770*/  STL [R1+0x184], R5 ;  /* 0x0001840501007387 */ /* 0x000be20000100800 */
[----:B0-----:R-:W-:-:S04]  /*55780*/  LOP3.LUT R25, R25, 0x1c, RZ, 0xc0, !PT ;  /* 0x0000001c19197812 */ /* 0x001fc800078ec0ff */
[----:B------:R-:W-:-:S05]  /*55790*/  LEA.HI R25, R25, 0x60, RZ, 0x1e ;  /* 0x0000006019197811 */ /* 0x000fca00078ff0ff */
[----:B------:R-:W-:Y:S02]  /*557a0*/  IMAD.SHL.U32 R25, R25, 0x40, RZ ;  /* 0x0000004019197824 */ /* 0x000fe400078e00ff */
[C---:B--2---:R-:W-:Y:S02]  /*557b0*/  FMUL R15, R4.reuse, R22 ;  /* 0x00000016040f7220 */ /* 0x044fe40000400000 */
[C---:B------:R-:W-:Y:S02]  /*557c0*/  FMUL R14, R4.reuse, R14 ;  /* 0x0000000e040e7220 */ /* 0x040fe40000400000 */
[C---:B-----5:R-:W-:Y:S01]  /*557d0*/  FMUL R5, R4.reuse, R13 ;  /* 0x0000000d04057220 */ /* 0x060fe20000400000 */
[----:B------:R-:W-:Y:S01]  /*557e0*/  STL [R1+0x48], R15 ;  /* 0x0000480f01007387 */ /* 0x000fe20000100800 */
[C---:B------:R-:W-:Y:S02]  /*557f0*/  FMUL R12, R4.reuse, R12 ;  /* 0x0000000c040c7220 */ /* 0x040fe40000400000 */
[C---:B------:R-:W-:Y:S01]  /*55800*/  FMUL R9, R4.reuse, R9 ;  /* 0x0000000904097220 */ /* 0x040fe20000400000 */
[----:B------:R-:W-:Y:S04]  /*55810*/  STL [R1+0x4c], R14 ;  /* 0x00004c0e01007387 */ /* 0x000fe80000100800 */
[----:B------:R0:W-:Y:S04]  /*55820*/  STL [R1+0x38], R5 ;  /* 0x0000380501007387 */ /* 0x0001e80000100800 */
[----:B------:R-:W-:Y:S01]  /*55830*/  STL [R1+0x3c], R12 ;  /* 0x00003c0c01007387 */ /* 0x000fe20000100800 */
[----:B0-----:R-:W-:-:S03]  /*55840*/  FMUL R5, R4, R7 ;  /* 0x0000000704057220 */ /* 0x001fc60000400000 */
[----:B------:R-:W-:Y:S04]  /*55850*/  STL [R1+0x128], R9 ;  /* 0x0001280901007387 */ /* 0x000fe80000100800 */
[----:B------:R0:W-:Y:S01]  /*55860*/  STL [R1+0x12c], R5 ;  /* 0x00012c0501007387 */ /* 0x0001e20000100800 */
[C---:B------:R-:W-:Y:S02]  /*55870*/  FMUL R2, R4.reuse, R2 ;  /* 0x0000000204027220 */ /* 0x040fe40000400000 */
[C---:B---3--:R-:W-:Y:S01]  /*55880*/  FFMA R0, R4.reuse, R0, R8 ;  /* 0x0000000004007223 */ /* 0x048fe20000000008 */
[----:B------:R-:W2:Y:S01]  /*55890*/  LDS R12, [R25+0x40000] ;  /* 0x04000000190c7984 */ /* 0x000ea20000000800 */
[----:B0-----:R-:W-:-:S05]  /*558a0*/  FMUL R5, R4, R6 ;  /* 0x0000000604057220 */ /* 0x001fca0000400000 */
[----:B------:R0:W-:Y:S01]  /*558b0*/  STL [R1+0x188], R5 ;  /* 0x0001880501007387 */ /* 0x0001e20000100800 */
[----:B------:R-:W-:-:S03]  /*558c0*/  IMAD.WIDE R6, R23, 0x2, R18 ;  /* 0x0000000217067825 */ /* 0x000fc600078e0212 */
[----:B------:R-:W-:Y:S01]  /*558d0*/  STL [R1+0x18c], R2 ;  /* 0x00018c0201007387 */ /* 0x000fe20000100800 */
[----:B------:R-:W-:-:S04]  /*558e0*/  IMAD.WIDE R8, R23, 0x2, R16 ;  /* 0x0000000217087825 */ /* 0x000fc800078e0210 */
[----:B0-----:R-:W-:Y:S01]  /*558f0*/  IMAD.WIDE R4, R23, 0x2, R20 ;  /* 0x0000000217047825 */ /* 0x001fe200078e0214 */
[----:B------:R0:W-:Y:S04]  /*55900*/  STL [R1+0x948], R0 ;  /* 0x0009480001007387 */ /* 0x0001e80000100800 */
[----:B------:R3:W5:Y:S04]  /*55910*/  LDG.E.U16 R13, [R4.64] ;  /* 0x00000006040d7981 */ /* 0x000768000c1e1500 */
[----:B------:R-:W2:Y:S04]  /*55920*/  LDL.64 R16, [R1+0x11e8] ;  /* 0x0011e80001107983 */ /* 0x000ea80000100a00 */
[----:B------:R-:W2:Y:S04]  /*55930*/  LDL.LU R25, [R1+0x94c] ;  /* 0x00094c0001197983 */ /* 0x000ea80000300800 */
[----:B0-----:R0:W4:Y:S04]  /*55940*/  LDG.E.U16 R0, [R6.64] ;  /* 0x0000000606007981 */ /* 0x001128000c1e1500 */
[----:B---3--:R3:W4:Y:S04]  /*55950*/  LDG.E.U16 R5, [R8.64] ;  /* 0x0000000608057981 */ /* 0x008728000c1e1500 */
[----:B------:R-:W4:Y:S04]  /*55960*/  LDL.LU R4, [R1+0x3ac] ;  /* 0x0003ac0001047983 */ /* 0x000f280000300800 */
[----:B------:R-:W1:Y:S04]  /*55970*/  LDL.LU R2, [R1+0x950] ;  /* 0x0009500001027983 */ /* 0x000e680000300800 */
[----:B------:R-:W4:Y:S04]  /*55980*/  LDL.64 R14, [R1+0x11e0] ;  /* 0x0011e000010e7983 */ /* 0x000f280000100a00 */
[----:B---3--:R-:W3:Y:S04]  /*55990*/  LDL.LU R8, [R1+0x1e4] ;  /* 0x0001e40001087983 */ /* 0x008ee80000300800 */
        /* <DEDUP_REMOVED lines=9> */
[----:B-----5:R5:W-:Y:S01]  /*55a30*/  STL [R1+0x528], R13 ;  /* 0x0005280d01007387 */ /* 0x020be20000100800 */
[----:B--2---:R-:W-:-:S03]  /*55a40*/  FFMA R25, R3, R25, R10 ;  /* 0x0000001903197223 */ /* 0x004fc6000000000a */
[----:B-----5:R-:W2:Y:S04]  /*55a50*/  LDL.LU R13, [R1+0x37c] ;  /* 0x00037c00010d7983 */ /* 0x020ea80000300800 */
[----:B0-----:R-:W5:Y:S04]  /*55a60*/  LDL.LU R7, [R1+0x388] ;  /* 0x0003880001077983 */ /* 0x001f680000300800 */
[----:B------:R-:W2:Y:S04]  /*55a70*/  LDL.LU R6, [R1+0x38c] ;  /* 0x00038c0001067983 */ /* 0x000ea80000300800 */
[----:B----4-:R-:W-:Y:S04]  /*55a80*/  STL [R1+0x51c], R0 ;  /* 0x00051c0001007387 */ /* 0x010fe80000100800 */
[----:B------:R0:W-:Y:S04]  /*55a90*/  STL [R1+0x518], R5 ;  /* 0x0005180501007387 */ /* 0x0001e80000100800 */
[----:B0-----:R-:W4:Y:S04]  /*55aa0*/  LDL.LU R5, [R1+0x3a8] ;  /* 0x0003a80001057983 */ /* 0x001f280000300800 */
[----:B------:R0:W-:Y:S04]  /*55ab0*/  STL [R1+0x94c], R25 ;  /* 0x00094c1901007387 */ /* 0x0001e80000100800 */
[----:B0-----:R-:W2:Y:S04]  /*55ac0*/  LDL.LU R25, [R1+0x3554] ;  /* 0x0035540001197983 */ /* 0x001ea80000300800 */
[----:B------:R-:W2:Y:S04]  /*55ad0*/  LDL.LU R10, [R1+0x1e0] ;  /* 0x0001e000010a7983 */ /* 0x000ea80000300800 */
[----:B------:R-:W0:Y:S01]  /*55ae0*/  S2R R0, SR_TID.X ;  /* 0x0000000000007919 */ /* 0x000e220000002100 */
[----:B---3--:R-:W-:Y:S01]  /*55af0*/  FMUL R9, R3, R9 ;  /* 0x0000000903097220 */ /* 0x008fe20000400000 */
[----:B0-----:R-:W-:-:S04]  /*55b00*/  LOP3.LUT R0, R0, 0x1c, RZ, 0xc0, !PT ;  /* 0x0000001c00007812 */ /* 0x001fc800078ec0ff */
[----:B------:R-:W-:-:S04]  /*55b10*/  LEA.HI R0, R0, 0x68, RZ, 0x1e ;  /* 0x0000006800007811 */ /* 0x000fc800078ff0ff */
[----:B------:R-:W-:Y:S01]  /*55b20*/  SHF.L.U32 R0, R0, 0x6, RZ ;  /* 0x0000000600007819 */ /* 0x000fe200000006ff */
[----:B--2---:R-:W-:-:S05]  /*55b30*/  FMUL R10, R3, R10 ;  /* 0x0000000a030a7220 */ /* 0x004fca0000400000 */
[----:B------:R0:W-:Y:S02]  /*55b40*/  STL [R1+0x80], R10 ;  /* 0x0000800a01007387 */ /* 0x0001e40000100800 */
[C---:B0-----:R-:W-:Y:S02]  /*55b50*/  FMUL R10, R3.reuse, R8 ;  /* 0x00000008030a7220 */ /* 0x041fe40000400000 */
[----:B------:R-:W-:-:S03]  /*55b60*/  FMUL R8, R3, R29 ;  /* 0x0000001d03087220 */ /* 0x000fc60000400000 */
[----:B------:R0:W-:Y:S04]  /*55b70*/  STL [R1+0x84], R10 ;  /* 0x0000840a01007387 */ /* 0x0001e80000100800 */
[----:B------:R-:W-:Y:S04]  /*55b80*/  STL [R1+0x110], R9 ;  /* 0x0001100901007387 */ /* 0x000fe80000100800 */
[----:B------:R2:W-:Y:S01]  /*55b90*/  STL [R1+0x114], R8 ;  /* 0x0001140801007387 */ /* 0x0005e20000100800 */
[C---:B0-----:R-:W-:Y:S02]  /*55ba0*/  FMUL R10, R3.reuse, R26 ;  /* 0x0000001a030a7220 */ /* 0x041fe40000400000 */
[----:B--2---:R-:W-:-:S05]  /*55bb0*/  FMUL R8, R3, R28 ;  /* 0x0000001c03087220 */ /* 0x004fca0000400000 */
[----:B------:R-:W-:Y:S04]  /*55bc0*/  STL [R1+0x150], R8 ;  /* 0x0001500801007387 */ /* 0x000fe80000100800 */
[----:B------:R0:W2:Y:S04]  /*55bd0*/  LDS R8, [R0+0x40000] ;  /* 0x0400000000087984 */ /* 0x0000a80000000800 */
[----:B------:R3:W-:Y:S04]  /*55be0*/  STL [R1+0x154], R10 ;  /* 0x0001540a01007387 */ /* 0x0007e80000100800 */
[----:B0-----:R-:W2:Y:S01]  /*55bf0*/  LDL.LU R0, [R1+0x9d0] ;  /* 0x0009d00001007983 */ /* 0x001ea20000300800 */
[----:B------:R-:W-:-:S05]  /*55c00*/  FMUL R9, R3, R22 ;  /* 0x0000001603097220 */ /* 0x000fca0000400000 */
[----:B------:R0:W-:Y:S01]  /*55c10*/  STL [R1+0x1e0], R9 ;  /* 0x0001e00901007387 */ /* 0x0001e20000100800 */
[----:B---3--:R-:W-:Y:S02]  /*55c20*/  FMUL R10, R3, R21 ;  /* 0x00000015030a7220 */ /* 0x008fe40000400000 */
[----:B------:R-:W-:-:S03]  /*55c30*/  FMUL R3, R24, R19 ;  /* 0x0000001318037220 */ /* 0x000fc60000400000 */
[----:B------:R3:W-:Y:S01]  /*55c40*/  STL [R1+0x1e4], R10 ;  /* 0x0001e40a01007387 */ /* 0x0007e20000100800 */
[C---:B0-----:R-:W-:Y:S02]  /*55c50*/  FMUL R9, R24.reuse, R20 ;  /* 0x0000001418097220 */ /* 0x041fe40000400000 */
[----:B------:R-:W-:-:S03]  /*55c60*/  FMUL R6, R24, R6 ;  /* 0x0000000618067220 */ /* 0x000fc60000400000 */
[----:B------:R0:W-:Y:S01]  /*55c70*/  STL [R1+0x88], R9 ;  /* 0x0000880901007387 */ /* 0x0001e20000100800 */
[----:B---3--:R-:W-:-:S03]  /*55c80*/  FMUL R10, R24, R18 ;  /* 0x00000012180a7220 */ /* 0x008fc60000400000 */
[----:B------:R5:W-:Y:S01]  /*55c90*/  STL [R1+0x8c], R3 ;  /* 0x00008c0301007387 */ /* 0x000be20000100800 */
[C---:B----4-:R-:W-:Y:S02]  /*55ca0*/  FMUL R5, R24.reuse, R5 ;  /* 0x0000000518057220 */ /* 0x050fe40000400000 */
[C---:B0-----:R-:W-:Y:S01]  /*55cb0*/  FMUL R9, R24.reuse, R13 ;  /* 0x0000000d18097220 */ /* 0x041fe20000400000 */
[----:B------:R-:W-:Y:S01]  /*55cc0*/  STL [R1+0x118], R10 ;  /* 0x0001180a01007387 */ /* 0x000fe20000100800 */
[----:B-----5:R-:W-:-:S03]  /*55cd0*/  FMUL R3, R24, R7 ;  /* 0x0000000718037220 */ /* 0x020fc60000400000 */
[----:B------:R-:W-:Y:S01]  /*55ce0*/  STL [R1+0x11c], R9 ;  /* 0x00011c0901007387 */ /* 0x000fe20000100800 */
[----:B-1----:R-:W-:-:S03]  /*55cf0*/  FFMA R2, R24, R2, R11 ;  /* 0x0000000218027223 */ /* 0x002fc6000000000b */
[----:B------:R0:W-:Y:S04]  /*55d00*/  STL [R1+0x158], R3 ;  /* 0x0001580301007387 */ /* 0x0001e80000100800 */
[----:B------:R-:W-:Y:S04]  /*55d10*/  STL [R1+0x15c], R6 ;  /* 0x00015c0601007387 */ /* 0x000fe80000100800 */
[----:B------:R1:W-:Y:S01]  /*55d20*/  STL [R1+0x1e8], R5 ;  /* 0x0001e80501007387 */ /* 0x0003e20000100800 */
[----:B0-----:R-:W-:-:S05]  /*55d30*/  FMUL R3, R24, R4 ;  /* 0x0000000418037220 */ /* 0x001fca0000400000 */
[----:B------:R-:W-:Y:S01]  /*55d40*/  STL [R1+0x1ec], R3 ;  /* 0x0001ec0301007387 */ /* 0x000fe20000100800 */
[----:B-1----:R-:W-:-:S03]  /*55d50*/  IMAD.WIDE R4, R23, 0x2, R16 ;  /* 0x0000000217047825 */ /* 0x002fc600078e0210 */
[----:B------:R0:W-:Y:S01]  /*55d60*/  STL [R1+0x950], R2 ;  /* 0x0009500201007387 */ /* 0x0001e20000100800 */
[----:B------:R-:W-:-:S03]  /*55d70*/  IMAD.WIDE R6, R23, 0x2, R14 ;  /* 0x0000000217067825 */ /* 0x000fc600078e020e */
[----:B------:R1:W3:Y:S04]  /*55d80*/  LDG.E.U16 R21, [R4.64] ;  /* 0x0000000604157981 */ /* 0x0002e8000c1e1500 */
[----:B------:R4:W5:Y:S04]  /*55d90*/  LDG.E.U16 R26, [R6.64] ;  /* 0x00000006061a7981 */ /* 0x000968000c1e1500 */
[----:B0-----:R-:W3:Y:S04]  /*55da0*/  LDL.LU R2, [R1+0x9d4] ;  /* 0x0009d40001027983 */ /* 0x001ee80000300800 */
[----:B-1----:R-:W3:Y:S04]  /*55db0*/  LDL.64 R4, [R1+0x11d8] ;  /* 0x0011d80001047983 */ /* 0x002ee80000100a00 */
[----:B------:R-:W3:Y:S01]  /*55dc0*/  LDL.64 R16, [R1+0x11d0] ;  /* 0x0011d00001107983 */ /* 0x000ee20000100a00 */
[----:B--2---:R-:W-:-:S05]  /*55dd0*/  FFMA R0, R25, R0, R12 ;  /* 0x0000000019007223 */ /* 0x004fca000000000c */
[----:B------:R0:W-:Y:S04]  /*55de0*/  STL [R1+0x9d0], R0 ;  /* 0x0009d00001007387 */ /* 0x0001e80000100800 */
[----:B0-----:R-:W2:Y:S01]  /*55df0*/  LDL.LU R0, [R1+0x320] ;  /* 0x0003200001007983 */ /* 0x001ea20000300800 */
[----:B------:R-:W-:-:S04]  /*55e00*/  LOP3.LUT R27, R27, 0x1c, RZ, 0xc0, !PT ;  /* 0x0000001c1b1b7812 */ /* 0x000fc800078ec0ff */
[----:B------:R-:W-:-:S05]  /*55e10*/  LEA.HI R27, R27, 0x70, RZ, 0x1e ;  /* 0x000000701b1b7811 */ /* 0x000fca00078ff0ff */
[----:B------:R-:W-:-:S05]  /*55e20*/  IMAD.SHL.U32 R27, R27, 0x40, RZ ;  /* 0x000000401b1b7824 */ /* 0x000fca00078e00ff */
[----:B------:R0:W1:Y:S04]  /*55e30*/  LDS R3, [R27+0x40000] ;  /* 0x040000001b037984 */ /* 0x0000680000000800 */
        /* <DEDUP_REMOVED lines=13> */
[----:B----4-:R-:W4:Y:S04]  /*55f10*/  LDL.LU R7, [R1+0x2c8] ;  /* 0x0002c80001077983 */ /* 0x010f280000300800 */
[----:B------:R-:W4:Y:S04]  /*55f20*/  LDL.LU R6, [R1+0x2cc] ;  /* 0x0002cc0001067983 */ /* 0x000f280000300800 */
[----:B------:R-:W4:Y:S04]  /*55f30*/  LDL.64 R14, [R1+0x11c8] ;  /* 0x0011c800010e7983 */ /* 0x000f280000100a00 */
[----:B---3--:R0:W-:Y:S04]  /*55f40*/  STL [R1+0x50c], R21 ;  /* 0x00050c1501007387 */ /* 0x0081e80000100800 */
[----:B0-----:R-:W1:Y:S04]  /*55f50*/  LDL.LU R21, [R1+0x8] ;  /* 0x0000080001157983 */ /* 0x001e680000300800 */
[----:B-----5:R0:W-:Y:S04]  /*55f60*/  STL [R1+0x508], R26 ;  /* 0x0005081a01007387 */ /* 0x0201e80000100800 */
[----:B0-----:R-:W3:Y:S01]  /*55f70*/  LDL.LU R26, [R1+0x4] ;  /* 0x00000400011a7983 */ /* 0x001ee20000300800 */
[----:B------:R-:W-:-:S06]  /*55f80*/  IMAD.WIDE R4, R23, 0x2, R4 ;  /* 0x0000000217047825 */ /* 0x000fcc00078e0204 */
[----:B------:R0:W5:Y:S01]  /*55f90*/  LDG.E.U16 R4, [R4.64] ;  /* 0x0000000604047981 */ /* 0x000162000c1e1500 */
[----:B--2---:R-:W-:-:S05]  /*55fa0*/  FMUL R0, R25, R0 ;  /* 0x0000000019007220 */ /* 0x004fca0000400000 */
[----:B------:R2:W-:Y:S04]  /*55fb0*/  STL [R1+0x140], R0 ;  /* 0x0001400001007387 */ /* 0x0005e80000100800 */
[----:B--2---:R-:W2:Y:S01]  /*55fc0*/  LDL.LU R0, [R1+0x3550] ;  /* 0x0035500001007983 */ /* 0x004ea20000300800 */
[C---:B------:R-:W-:Y:S02]  /*55fd0*/  FMUL R27, R25.reuse, R27 ;  /* 0x0000001b191b7220 */ /* 0x040fe40000400000 */
[----:B------:R-:W-:-:S03]  /*55fe0*/  FMUL R29, R25, R29 ;  /* 0x0000001d191d7220 */ /* 0x000fc60000400000 */
[----:B------:R0:W-:Y:S01]  /*55ff0*/  STL [R1+0x144], R27 ;  /* 0x0001441b01007387 */ /* 0x0001e20000100800 */
[----:B------:R-:W-:-:S03]  /*56000*/  FMUL R12, R25, R12 ;  /* 0x0000000c190c7220 */ /* 0x000fc60000400000 */
[----:B0-----:R-:W3:Y:S04]  /*56010*/  LDL.LU R27, [R1+0x354c] ;  /* 0x00354c00011b7983 */ /* 0x001ee80000300800 */
[----:B------:R0:W-:Y:S01]  /*56020*/  STL [R1+0x230], R29 ;  /* 0x0002301d01007387 */ /* 0x0001e20000100800 */
[----:B------:R-:W-:-:S03]  /*56030*/  FMUL R28, R25, R28 ;  /* 0x0000001c191c7220 */ /* 0x000fc60000400000 */
[----:B0-----:R-:W0:Y:S04]  /*56040*/  S2R R29, SR_TID.X ;  /* 0x00000000001d7919 */ /* 0x001e280000002100 */
[----:B------:R0:W-:Y:S01]  /*56050*/  STL [R1+0x234], R12 ;  /* 0x0002340c01007387 */ /* 0x0001e20000100800 */
[C---:B------:R-:W-:Y:S02]  /*56060*/  FMUL R22, R25.reuse, R22 ;  /* 0x0000001619167220 */ /* 0x040fe40000400000 */
[C---:B------:R-:W-:Y:S01]  /*56070*/  FMUL R20, R25.reuse, R20 ;  /* 0x0000001419147220 */ /* 0x040fe20000400000 */
[----:B------:R-:W-:Y:S01]  /*56080*/  STL [R1+0x290], R28 ;  /* 0x0002901c01007387 */ /* 0x000fe20000100800 */
[----:B0-----:R-:W-:-:S05]  /*56090*/  FMUL R12, R25, R24 ;  /* 0x00000018190c7220 */ /* 0x001fca0000400000 */
[----:B------:R-:W-:Y:S04]  /*560a0*/  STL [R1+0x294], R12 ;  /* 0x0002940c01007387 */ /* 0x000fe80000100800 */
[----:B------:R0:W-:Y:S04]  /*560b0*/  STL [R1+0x4a0], R22 ;  /* 0x0004a01601007387 */ /* 0x0001e80000100800 */
[----:B------:R-:W-:Y:S01]  /*560c0*/  STL [R1+0x4a4], R20 ;  /* 0x0004a41401007387 */ /* 0x000fe20000100800 */
[----:B------:R-:W-:-:S04]  /*560d0*/  LOP3.LUT R29, R29, 0x1c, RZ, 0xc0, !PT ;  /* 0x0000001c1d1d7812 */ /* 0x000fc800078ec0ff */
[C---:B0-----:R-:W-:Y:S02]  /*560e0*/  LEA.HI R22, R29.reuse, 0x80, RZ, 0x1e ;  /* 0x000000801d167811 */ /* 0x041fe400078ff0ff */
[----:B------:R-:W-:-:S03]  /*560f0*/  LEA.HI R29, R29, 0x78, RZ, 0x1e ;  /* 0x000000781d1d7811 */ /* 0x000fc600078ff0ff */
[----:B------:R-:W-:Y:S01]  /*56100*/  IMAD.SHL.U32 R22, R22, 0x40, RZ ;  /* 0x0000004016167824 */ /* 0x000fe200078e00ff */
[----:B------:R-:W-:Y:S01]  /*56110*/  SHF.L.U32 R29, R29, 0x6, RZ ;  /* 0x000000061d1d7819 */ /* 0x000fe200000006ff */
[C---:B--2---:R-:W-:Y:S02]  /*56120*/  FMUL R12, R0.reuse, R19 ;  /* 0x00000013000c7220 */ /* 0x044fe40000400000 */
[C---:B------:R-:W-:Y:S02]  /*56130*/  FMUL R19, R0.reuse, R11 ;  /* 0x0000000b00137220 */ /* 0x040fe40000400000 */
[C---:B------:R-:W-:Y:S01]  /*56140*/  FMUL R18, R0.reuse, R18 ;  /* 0x0000001200127220 */ /* 0x040fe20000400000 */
[----:B------:R0:W-:Y:S01]  /*56150*/  STL [R1+0x148], R12 ;  /* 0x0001480c01007387 */ /* 0x0001e20000100800 */
[----:B------:R-:W-:-:S03]  /*56160*/  FMUL R9, R0, R9 ;  /* 0x0000000900097220 */ /* 0x000fc60000400000 */
[----:B------:R-:W-:Y:S01]  /*56170*/  STL [R1+0x14c], R19 ;  /* 0x00014c1301007387 */ /* 0x000fe20000100800 */
[C---:B----4-:R-:W-:Y:S02]  /*56180*/  FMUL R7, R0.reuse, R7 ;  /* 0x0000000700077220 */ /* 0x050fe40000400000 */
[C---:B------:R-:W-:Y:S01]  /*56190*/  FMUL R6, R0.reuse, R6 ;  /* 0x0000000600067220 */ /* 0x040fe20000400000 */
[----:B------:R-:W2:Y:S01]  /*561a0*/  LDS R11, [R29+0x40000] ;  /* 0x040000001d0b7984 */ /* 0x000ea20000000800 */
[C---:B0-----:R-:W-:Y:S02]  /*561b0*/  FMUL R12, R0.reuse, R10 ;  /* 0x0000000a000c7220 */ /* 0x041fe40000400000 */
[C---:B------:R-:W-:Y:S01]  /*561c0*/  FFMA R2, R0.reuse, R2, R8 ;  /* 0x0000000200027223 */ /* 0x040fe20000000008 */
[----:B------:R-:W0:Y:S04]  /*561d0*/  LDS R10, [R22+0x40000] ;  /* 0x04000000160a7984 */ /* 0x000e280000000800 */
[----:B------:R4:W-:Y:S04]  /*561e0*/  STL [R1+0x238], R12 ;  /* 0x0002380c01007387 */ /* 0x0009e80000100800 */
[----:B------:R-:W-:Y:S01]  /*561f0*/  STL [R1+0x23c], R18 ;  /* 0x00023c1201007387 */ /* 0x000fe20000100800 */
[----:B----4-:R-:W-:-:S05]  /*56200*/  FMUL R12, R0, R13 ;  /* 0x0000000d000c7220 */ /* 0x010fca0000400000 */
[----:B------:R-:W-:Y:S04]  /*56210*/  STL [R1+0x298], R12 ;  /* 0x0002980c01007387 */ /* 0x000fe80000100800 */
[----:B------:R4:W-:Y:S04]  /*56220*/  STL [R1+0x29c], R9 ;  /* 0x00029c0901007387 */ /* 0x0009e80000100800 */
[----:B------:R-:W-:Y:S04]  /*56230*/  STL [R1+0x4a8], R7 ;  /* 0x0004a80701007387 */ /* 0x000fe80000100800 */
[----:B------:R0:W-:Y:S01]  /*56240*/  STL [R1+0x4ac], R6 ;  /* 0x0004ac0601007387 */ /* 0x0001e20000100800 */
[----:B----4-:R-:W-:-:S03]  /*56250*/  IMAD.WIDE R8, R23, 0x2, R14 ;  /* 0x0000000217087825 */ /* 0x010fc600078e020e */
[----:B------:R4:W-:Y:S04]  /*56260*/  STL [R1+0x9d4], R2 ;  /* 0x0009d40201007387 */ /* 0x0009e80000100800 */
[----:B------:R-:W2:Y:S01]  /*56270*/  LDL.LU R14, [R1+0x308] ;  /* 0x00030800010e7983 */ /* 0x000ea20000300800 */
[----:B0-----:R-:W-:-:S03]  /*56280*/  IMAD.WIDE R6, R23, 0x2, R16 ;  /* 0x0000000217067825 */ /* 0x001fc600078e0210 */
[----:B------:R-:W2:Y:S04]  /*56290*/  LDL.LU R13, [R1+0x30c] ;  /* 0x00030c00010d7983 */ /* 0x000ea80000300800 */
[----:B------:R-:W2:Y:S04]  /*562a0*/  LDL.LU R12, [R1+0x9dc] ;  /* 0x0009dc00010c7983 */ /* 0x000ea80000300800 */
[----:B------:R-:W1:Y:S04]  /*562b0*/  LDL.LU R22, [R1+0x9d8] ;  /* 0x0009d80001167983 */ /* 0x000e680000300800 */
[----:B----4-:R-:W0:Y:S04]  /*562c0*/  S2R R2, SR_TID.X ;  /* 0x0000000000027919 */ /* 0x010e280000002100 */
[----:B------:R4:W2:Y:S04]  /*562d0*/  LDG.E.U16 R6, [R6.64] ;  /* 0x0000000606067981 */ /* 0x0008a8000c1e1500 */
[----:B------:R-:W3:Y:S04]  /*562e0*/  LDG.E.U16 R8, [R8.64] ;  /* 0x0000000608087981 */ /* 0x000ee8000c1e1500 */
[----:B----4-:R-:W4:Y:S04]  /*562f0*/  LDL.LU R7, [R1+0x390] ;  /* 0x0003900001077983 */ /* 0x010f280000300800 */
[----:B------:R-:W3:Y:S04]  /*56300*/  LDL.LU R29, [R1+0x394] ;  /* 0x00039400011d7983 */ /* 0x000ee80000300800 */
[----:B------:R-:W3:Y:S04]  /*56310*/  LDL.LU R28, [R1+0x350] ;  /* 0x00035000011c7983 */ /* 0x000ee80000300800 */
[----:B------:R-:W3:Y:S04]  /*56320*/  LDL.LU R25, [R1+0x354] ;  /* 0x0003540001197983 */ /* 0x000ee80000300800 */
[----:B------:R-:W3:Y:S04]  /*56330*/  LDL.LU R24, [R1+0x340] ;  /* 0x0003400001187983 */ /* 0x000ee80000300800 */
[----:B------:R-:W3:Y:S04]  /*56340*/  LDL.LU R20, [R1+0x344] ;  /* 0x0003440001147983 */ /* 0x000ee80000300800 */
[----:B------:R-:W3:Y:S04]  /*56350*/  LDL.LU R19, [R1+0x300] ;  /* 0x0003000001137983 */ /* 0x000ee80000300800 */
[----:B------:R-:W3:Y:S04]  /*56360*/  LDL.LU R18, [R1+0x304] ;  /* 0x0003040001127983 */ /* 0x000ee80000300800 */
[----:B------:R-:W3:Y:S01]  /*56370*/  LDL.LU R17, [R1+0x398] ;  /* 0x0003980001117983 */ /* 0x000ee20000300800 */
[----:B0-----:R-:W-:-:S03]  /*56380*/  LOP3.LUT R0, R2, 0x1c, RZ, 0xc0, !PT ;  /* 0x0000001c02007812 */ /* 0x001fc600078ec0ff */
[----:B------:R-:W3:Y:S04]  /*56390*/  LDL.LU R2, [R1+0x39c] ;  /* 0x00039c0001027983 */ /* 0x000ee80000300800 */
[----:B------:R-:W3:Y:S04]  /*563a0*/  LDL.LU R16, [R1+0x358] ;  /* 0x0003580001107983 */ /* 0x000ee80000300800 */
[----:B------:R-:W3:Y:S04]  /*563b0*/  LDL.LU R15, [R1+0x35c] ;  /* 0x00035c00010f7983 */ /* 0x000ee80000300800 */
[----:B------:R-:W3:Y:S04]  /*563c0*/  LDL.LU R5, [R1+0x348] ;  /* 0x0003480001057983 */ /* 0x000ee80000300800 */
[----:B-----5:R0:W-:Y:S04]  /*563d0*/  STL [R1+0x504], R4 ;  /* 0x0005040401007387 */ /* 0x0201e80000100800 */
[----:B0-----:R-:W5:Y:S01]  /*563e0*/  LDL.LU R4, [R1+0x34c] ;  /* 0x00034c0001047983 */ /* 0x001f620000300800 */
[----:B-1----:R-:W-:-:S05]  /*563f0*/  FFMA R22, R21, R22, R3 ;  /* 0x0000001615167223 */ /* 0x002fca0000000003 */
[----:B------:R-:W-:Y:S04]  /*56400*/  STL [R1+0x9d8], R22 ;  /* 0x0009d81601007387 */ /* 0x000fe80000100800 */
[----:B--2---:R3:W-:Y:S01]  /*56410*/  STL [R1+0x500], R6 ;  /* 0x0005000601007387 */ /* 0x0047e20000100800 */
[C---:B----4-:R-:W-:Y:S02]  /*56420*/  FMUL R7, R21.reuse, R7 ;  /* 0x0000000715077220 */ /* 0x050fe40000400000 */
[----:B---3--:R-:W-:-:S03]  /*56430*/  FMUL R6, R21, R29 ;  /* 0x0000001d15067220 */ /* 0x008fc60000400000 */
[----:B------:R0:W-:Y:S01]  /*56440*/  STL [R1+0x200], R7 ;  /* 0x0002000701007387 */ /* 0x0001e20000100800 */
[----:B------:R-:W-:-:S03]  /*56450*/  FMUL R3, R21, R28 ;  /* 0x0000001c15037220 */ /* 0x000fc60000400000 */
[----:B------:R1:W-:Y:S04]  /*56460*/  STL [R1+0x204], R6 ;  /* 0x0002040601007387 */ /* 0x0003e80000100800 */
[----:B------:R2:W-:Y:S01]  /*56470*/  STL [R1+0x220], R3 ;  /* 0x0002200301007387 */ /* 0x0005e20000100800 */
[C---:B0-----:R-:W-:Y:S02]  /*56480*/  FMUL R7, R21.reuse, R25 ;  /* 0x0000001915077220 */ /* 0x041fe40000400000 */
[----:B-1----:R-:W-:-:S03]  /*56490*/  FMUL R6, R21, R24 ;  /* 0x0000001815067220 */ /* 0x002fc60000400000 */
[----:B------:R0:W-:Y:S01]  /*564a0*/  STL [R1+0x224], R7 ;  /* 0x0002240701007387 */ /* 0x0001e20000100800 */
[----:B--2---:R-:W-:-:S03]  /*564b0*/  FMUL R3, R21, R20 ;  /* 0x0000001415037220 */ /* 0x004fc60000400000 */
[----:B------:R1:W-:Y:S04]  /*564c0*/  STL [R1+0x260], R6 ;  /* 0x0002600601007387 */ /* 0x0003e80000100800 */
[----:B------:R2:W-:Y:S01]  /*564d0*/  STL [R1+0x264], R3 ;  /* 0x0002640301007387 */ /* 0x0005e20000100800 */
[C---:B0-----:R-:W-:Y:S02]  /*564e0*/  FMUL R7, R21.reuse, R18 ;  /* 0x0000001215077220 */ /* 0x041fe40000400000 */
[----:B-1----:R-:W-:Y:S02]  /*564f0*/  FMUL R6, R26, R17 ;  /* 0x000000111a067220 */ /* 0x002fe40000400000 */
[----:B--2---:R-:W-:-:S05]  /*56500*/  FMUL R3, R21, R19 ;  /* 0x0000001315037220 */ /* 0x004fca0000400000 */
[----:B------:R-:W-:Y:S04]  /*56510*/  STL [R1+0x2f0], R3 ;  /* 0x0002f00301007387 */ /* 0x000fe80000100800 */
[----:B------:R0:W-:Y:S04]  /*56520*/  STL [R1+0x2f4], R7 ;  /* 0x0002f40701007387 */ /* 0x0001e80000100800 */
[----:B------:R1:W-:Y:S01]  /*56530*/  STL [R1+0x208], R6 ;  /* 0x0002080601007387 */ /* 0x0003e20000100800 */
[----:B0-----:R-:W-:-:S03]  /*56540*/  FMUL R7, R26, R2 ;  /* 0x000000021a077220 */ /* 0x001fc60000400000 */
[----:B------:R-:W2:Y:S01]  /*56550*/  LDL.LU R2, [R1+0x9e0] ;  /* 0x0009e00001027983 */ /* 0x000ea20000300800 */
[----:B-1----:R-:W-:-:S03]  /*56560*/  FMUL R6, R26, R16 ;  /* 0x000000101a067220 */ /* 0x002fc60000400000 */
[----:B------:R0:W-:Y:S04]  /*56570*/  STL [R1+0x20c], R7 ;  /* 0x00020c0701007387 */ /* 0x0001e80000100800 */
[----:B------:R1:W-:Y:S04]  /*56580*/  STL [R1+0x4fc], R8 ;  /* 0x0004fc0801007387 */ /* 0x0003e80000100800 */
[----:B------:R5:W-:Y:S01]  /*56590*/  STL [R1+0x228], R6 ;  /* 0x0002280601007387 */ /* 0x000be20000100800 */
[C---:B0-----:R-:W-:Y:S02]  /*565a0*/  FMUL R7, R26.reuse, R5 ;  /* 0x000000051a077220 */ /* 0x041fe40000400000 */
[----:B-1----:R-:W-:-:S02]  /*565b0*/  FMUL R8, R26, R15 ;  /* 0x0000000f1a087220 */ /* 0x002fc40000400000 */
[C---:B------:R-:W-:Y:S02]  /*565c0*/  FMUL R5, R26.reuse, R14 ;  /* 0x0000000e1a057220 */ /* 0x040fe40000400000 */
[C---:B-----5:R-:W-:Y:S01]  /*565d0*/  FMUL R6, R26.reuse, R4 ;  /* 0x000000041a067220 */ /* 0x060fe20000400000 */
[----:B------:R-:W-:Y:S01]  /*565e0*/  STL [R1+0x22c], R8 ;  /* 0x00022c0801007387 */ /* 0x000fe20000100800 */
[----:B------:R-:W-:-:S03]  /*565f0*/  FMUL R4, R26, R13 ;  /* 0x0000000d1a047220 */ /* 0x000fc60000400000 */
[----:B------:R-:W-:Y:S01]  /*56600*/  STL [R1+0x268], R7 ;  /* 0x0002680701007387 */ /* 0x000fe20000100800 */
[----:B------:R-:W-:-:S03]  /*56610*/  FFMA R12, R26, R12, R11 ;  /* 0x0000000c1a0c7223 */ /* 0x000fc6000000000b */
[----:B------:R-:W-:Y:S04]  /*56620*/  STL [R1+0x26c], R6 ;  /* 0x00026c0601007387 */ /* 0x000fe80000100800 */
[----:B------:R-:W-:Y:S04]  /*56630*/  STL [R1+0x2f8], R5 ;  /* 0x0002f80501007387 */ /* 0x000fe80000100800 */
[----:B------:R-:W3:Y:S04]  /*56640*/  LDL.LU R26, [R1+0x330] ;  /* 0x00033000011a7983 */ /* 0x000ee80000300800 */
[----:B------:R-:W-:Y:S04]  /*56650*/  STL [R1+0x2fc], R4 ;  /* 0x0002fc0401007387 */ /* 0x000fe80000100800 */
[----:B------:R-:W4:Y:S04]  /*56660*/  LDL.LU R29, [R1+0x310] ;  /* 0x00031000011d7983 */ /* 0x000f280000300800 */
[----:B------:R-:W5:Y:S04]  /*56670*/  LDL.LU R28, [R1+0x314] ;  /* 0x00031400011c7983 */ /* 0x000f680000300800 */
[----:B------:R0:W-:Y:S04]  /*56680*/  STL [R1+0x9dc], R12 ;  /* 0x0009dc0c01007387 */ /* 0x0001e80000100800 */
[----:B------:R-:W4:Y:S04]  /*56690*/  LDL.LU R25, [R1+0x2e0] ;  /* 0x0002e00001197983 */ /* 0x000f280000300800 */
[----:B------:R-:W4:Y:S04]  /*566a0*/  LDL.LU R14, [R1+0x2d8] ;  /* 0x0002d800010e7983 */ /* 0x000f280000300800 */
[----:B------:R-:W4:Y:S04]  /*566b0*/  LDL.LU R13, [R1+0x2dc] ;  /* 0x0002dc00010d7983 */ /* 0x000f280000300800 */
[----:B0-----:R-:W4:Y:S04]  /*566c0*/  LDL.LU R12, [R1+0x9e4] ;  /* 0x0009e400010c7983 */ /* 0x001f280000300800 */
[----:B------:R-:W4:Y:S04]  /*566d0*/  LDL.64 R4, [R1+0x11c0] ;  /* 0x0011c00001047983 */ /* 0x000f280000100a00 */
[----:B------:R-:W4:Y:S04]  /*566e0*/  LDL.64 R6, [R1+0x11b8] ;  /* 0x0011b80001067983 */ /* 0x000f280000100a00 */
[----:B------:R-:W4:Y:S01]  /*566f0*/  LDL.64 R8, [R1+0x11b0] ;  /* 0x0011b00001087983 */ /* 0x000f220000100a00 */
[----:B--2---:R-:W-:-:S03]  /*56700*/  FFMA R2, R27, R2, R10 ;  /* 0x000000021b027223 */ /* 0x004fc6000000000a */
[----:B------:R-:W2:Y:S04]  /*56710*/  LDL.LU R10, [R1+0x334] ;  /* 0x00033400010a7983 */ /* 0x000ea80000300800 */
[----:B------:R-:W2:Y:S04]  /*56720*/  LDL.LU R21, [R1+0x2e4] ;  /* 0x0002e40001157983 */ /* 0x000ea80000300800 */
[----:B------:R-:W2:Y:S04]  /*56730*/  LDL.LU R20, [R1+0x2d0] ;  /* 0x0002d00001147983 */ /* 0x000ea80000300800 */
[----:B------:R0:W-:Y:S04]  /*56740*/  STL [R1+0x9e0], R2 ;  /* 0x0009e00201007387 */ /* 0x0001e80000100800 */
[----:B------:R-:W2:Y:S04]  /*56750*/  LDL.LU R19, [R1+0x2d4] ;  /* 0x0002d40001137983 */ /* 0x000ea80000300800 */
[----:B0-----:R-:W2:Y:S04]  /*56760*/  LDL.LU R2, [R1+0x338] ;  /* 0x0003380001027983 */ /* 0x001ea80000300800 */
[----:B------:R-:W2:Y:S04]  /*56770*/  LDL.LU R18, [R1+0x33c] ;  /* 0x00033c0001127983 */ /* 0x000ea80000300800 */
[----:B------:R-:W2:Y:S04]  /*56780*/  LDL.LU R17, [R1+0x318] ;  /* 0x0003180001117983 */ /* 0x000ea80000300800 */
[----:B------:R-:W2:Y:S01]  /*56790*/  LDL.LU R16, [R1+0x31c] ;  /* 0x00031c0001107983 */ /* 0x000ea20000300800 */
[----:B---3--:R-:W-:-:S03]  /*567a0*/  FMUL R26, R27, R26 ;  /* 0x0000001a1b1a7220 */ /* 0x008fc60000400000 */
[----:B------:R-:W3:Y:S04]  /*567b0*/  LDL.LU R15, [R1+0x2e8] ;  /* 0x0002e800010f7983 */ /* 0x000ee80000300800 */
[----:B------:R-:W3:Y:S04]  /*567c0*/  LDL.LU R11, [R1+0x2ec] ;  /* 0x0002ec00010b7983 */ /* 0x000ee80000300800 */
[----:B------:R-:W3:Y:S04]  /*567d0*/  LDL.LU R24, [R1+0x10] ;  /* 0x0000100001187983 */ /* 0x000ee80000300800 */
[----:B------:R0:W-:Y:S04]  /*567e0*/  STL [R1+0x250], R26 ;  /* 0x0002501a01007387 */ /* 0x0001e80000100800 */
[----:B0-----:R-:W3:Y:S04]  /*567f0*/  LDL.LU R26, [R1+0x3548] ;  /* 0x00354800011a7983 */ /* 0x001ee80000300800 */
[----:B------:R-:W0:Y:S02]  /*56800*/  S2R R22, SR_TID.X ;  /* 0x0000000000167919 */ /* 0x000e240000002100 */
[----:B0-----:R-:W-:-:S04]  /*56810*/  LOP3.LUT R22, R22, 0x1c, RZ, 0xc0, !PT ;  /* 0x0000001c16167812 */ /* 0x001fc800078ec0ff */
[----:B------:R-:W-:-:S05]  /*56820*/  LEA.HI R22, R22, 0x90, RZ, 0x1e ;  /* 0x0000009016167811 */ /* 0x000fca00078ff0ff */
[----:B------:R-:W-:-:S05]  /*56830*/  IMAD.SHL.U32 R22, R22, 0x40, RZ ;  /* 0x0000004016167824 */ /* 0x000fca00078e00ff */
[----:B------:R0:W-:Y:S04]  /*56840*/  LDS R3, [R22+0x40000] ;  /* 0x0400000016037984 */ /* 0x0001e80000000800 */
[----:B0-----:R-:W0:Y:S01]  /*56850*/  S2R R22, SR_TID.X ;  /* 0x0000000000167919 */ /* 0x001e220000002100 */
[C---:B----4-:R-:W-:Y:S02]  /*56860*/  FMUL R29, R27.reuse, R29 ;  /* 0x0000001d1b1d7220 */ /* 0x050fe40000400000 */
[----:B-----5:R-:W-:Y:S01]  /*56870*/  FMUL R28, R27, R28 ;  /* 0x0000001c1b1c7220 */ /* 0x020fe20000400000 */
[----:B0-----:R-:W-:-:S04]  /*56880*/  LOP3.LUT R22, R22, 0x1c, RZ, 0xc0, !PT ;  /* 0x0000001c16167812 */ /* 0x001fc800078ec0ff */
[----:B------:R-:W-:-:S04]  /*56890*/  LEA.HI R22, R22, 0x98, RZ, 0x1e ;  /* 0x0000009816167811 */ /* 0x000fc800078ff0ff */
[----:B------:R-:W-:Y:S02]  /*568a0*/  SHF.L.U32 R22, R22, 0x6, RZ ;  /* 0x0000000616167819 */ /* 0x000fe400000006ff */
[----:B------:R-:W-:-:S04]  /*568b0*/  LEA.HI R0, R0, 0x88, RZ, 0x1e ;  /* 0x0000008800007811 */ /* 0x000fc800078ff0ff */
[----:B------:R-:W-:-:S06]  /*568c0*/  SHF.L.U32 R0, R0, 0x6, RZ ;  /* 0x0000000600007819 */ /* 0x000fcc00000006ff */
[----:B------:R-:W-:Y:S01]  /*568d0*/  LDS R0, [R0+0x40000] ;  /* 0x0400000000007984 */ /* 0x000fe20000000800 */
[----:B------:R-:W-:-:S04]  /*568e0*/  IMAD.WIDE R6, R23, 0x2, R6 ;  /* 0x0000000217067825 */ /* 0x000fc800078e0206 */
[----:B------:R-:W-:-:S04]  /*568f0*/  IMAD.WIDE R4, R23, 0x2, R4 ;  /* 0x0000000217047825 */ /* 0x000fc800078e0204 */
[----:B------:R-:W-:-:S04]  /*56900*/  IMAD.WIDE R8, R23, 0x2, R8 ;  /* 0x0000000217087825 */ /* 0x000fc800078e0208 */
[----:B--2---:R-:W-:-:S05]  /*56910*/  FMUL R10, R27, R10 ;  /* 0x0000000a1b0a7220 */ /* 0x004fca0000400000 */
[----:B------:R0:W-:Y:S04]  /*56920*/  STL [R1+0x254], R10 ;  /* 0x0002540a01007387 */ /* 0x0001e80000100800 */
[----:B------:R1:W-:Y:S01]  /*56930*/  STL [R1+0x300], R29 ;  /* 0x0003001d01007387 */ /* 0x0003e20000100800 */
[----:B0-----:R-:W-:-:S03]  /*56940*/  FMUL R10, R27, R25 ;  /* 0x000000191b0a7220 */ /* 0x001fc60000400000 */
[----:B------:R-:W-:Y:S04]  /*56950*/  STL [R1+0x304], R28 ;  /* 0x0003041c01007387 */ /* 0x000fe80000100800 */
[----:B------:R0:W-:Y:S01]  /*56960*/  STL [R1+0x4c0], R10 ;  /* 0x0004c00a01007387 */ /* 0x0001e20000100800 */
[C---:B------:R-:W-:Y:S02]  /*56970*/  FMUL R20, R27.reuse, R20 ;  /* 0x000000141b147220 */ /* 0x040fe40000400000 */
[C---:B------:R-:W-:Y:S01]  /*56980*/  FMUL R19, R27.reuse, R19 ;  /* 0x000000131b137220 */ /* 0x040fe20000400000 */
[----:B-1----:R1:W2:Y:S01]  /*56990*/  LDG.E.U16 R29, [R8.64] ;  /* 0x00000006081d7981 */ /* 0x0022a2000c1e1500 */
[----:B0-----:R-:W-:-:S05]  /*569a0*/  FMUL R10, R27, R21 ;  /* 0x000000151b0a7220 */ /* 0x001fca0000400000 */
[----:B------:R-:W-:Y:S04]  /*569b0*/  STL [R1+0x4c4], R10 ;  /* 0x0004c40a01007387 */ /* 0x000fe80000100800 */
[----:B------:R-:W0:Y:S04]  /*569c0*/  LDS R10, [R22+0x40000] ;  /* 0x04000000160a7984 */ /* 0x000e280000000800 */
[----:B------:R-:W-:Y:S01]  /*569d0*/  STL [R1+0x4d0], R20 ;  /* 0x0004d01401007387 */ /* 0x000fe20000100800 */
[C---:B---3--:R-:W-:Y:S02]  /*569e0*/  FMUL R18, R26.reuse, R18 ;  /* 0x000000121a127220 */ /* 0x048fe40000400000 */
[----:B------:R-:W-:-:S02]  /*569f0*/  FMUL R17, R26, R17 ;  /* 0x000000111a117220 */ /* 0x000fc40000400000 */
[C---:B------:R-:W-:Y:S02]  /*56a00*/  FMUL R15, R26.reuse, R15 ;  /* 0x0000000f1a0f7220 */ /* 0x040fe40000400000 */
[C---:B------:R-:W-:Y:S01]  /*56a10*/  FMUL R11, R26.reuse, R11 ;  /* 0x0000000b1a0b7220 */ /* 0x040fe20000400000 */
[----:B0-----:R0:W-:Y:S04]  /*56a20*/  STL [R1+0x3544], R10 ;  /* 0x0035440a01007387 */ /* 0x0011e80000100800 */
[----:B------:R-:W-:Y:S04]  /*56a30*/  STL [R1+0x4d4], R19 ;  /* 0x0004d41301007387 */ /* 0x000fe80000100800 */
[----:B------:R-:W3:Y:S01]  /*56a40*/  LDL.LU R22, [R1+0xc] ;  /* 0x00000c0001167983 */ /* 0x000ee20000300800 */
[----:B0-----:R-:W-:-:S05]  /*56a50*/  FMUL R10, R26, R2 ;  /* 0x000000021a0a7220 */ /* 0x001fca0000400000 */
[----:B------:R0:W-:Y:S04]  /*56a60*/  STL [R1+0x258], R10 ;  /* 0x0002580a01007387 */ /* 0x0001e80000100800 */
[----:B------:R-:W-:Y:S01]  /*56a70*/  STL [R1+0x25c], R18 ;  /* 0x00025c1201007387 */ /* 0x000fe20000100800 */
[----:B0-----:R-:W-:-:S03]  /*56a80*/  FMUL R10, R26, R16 ;  /* 0x000000101a0a7220 */ /* 0x001fc60000400000 */
[----:B------:R-:W-:Y:S04]  /*56a90*/  STL [R1+0x308], R17 ;  /* 0x0003081101007387 */ /* 0x000fe80000100800 */
[----:B------:R0:W-:Y:S04]  /*56aa0*/  STL [R1+0x30c], R10 ;  /* 0x00030c0a01007387 */ /* 0x0001e80000100800 */
[----:B------:R-:W-:Y:S01]  /*56ab0*/  STL [R1+0x4c8], R15 ;  /* 0x0004c80f01007387 */ /* 0x000fe20000100800 */
[----:B0-----:R-:W-:-:S03]  /*56ac0*/  FMUL R10, R26, R14 ;  /* 0x0000000e1a0a7220 */ /* 0x001fc60000400000 */
[----:B------:R-:W-:Y:S01]  /*56ad0*/  STL [R1+0x4cc], R11 ;  /* 0x0004cc0b01007387 */ /* 0x000fe20000100800 */
[----:B------:R-:W-:-:S03]  /*56ae0*/  FFMA R12, R26, R12, R0 ;  /* 0x0000000c1a0c7223 */ /* 0x000fc60000000000 */
[----:B------:R0:W-:Y:S02]  /*56af0*/  STL [R1+0x4d8], R10 ;  /* 0x0004d80a01007387 */ /* 0x0001e40000100800 */
[----:B0-----:R-:W-:Y:S02]  /*56b00*/  FMUL R10, R26, R13 ;  /* 0x0000000d1a0a7220 */ /* 0x001fe40000400000 */
[----:B------:R0:W4:Y:S04]  /*56b10*/  LDG.E.U16 R13, [R6.64] ;  /* 0x00000006060d7981 */ /* 0x000128000c1e1500 */
[----:B------:R-:W-:Y:S04]  /*56b20*/  STL [R1+0x4dc], R10 ;  /* 0x0004dc0a01007387 */ /* 0x000fe80000100800 */
[----:B------:R5:W-:Y:S04]  /*56b30*/  STL [R1+0x9e4], R12 ;  /* 0x0009e40c01007387 */ /* 0x000be80000100800 */
[----:B------:R-:W2:Y:S04]  /*56b40*/  LDL.LU R28, [R1+0x9e8] ;  /* 0x0009e800011c7983 */ /* 0x000ea80000300800 */
[----:B------:R-:W0:Y:S04]  /*56b50*/  S2R R2, SR_TID.X ;  /* 0x0000000000027919 */ /* 0x000e280000002100 */
[----:B-----5:R5:W3:Y:S04]  /*56b60*/  LDG.E.U16 R12, [R4.64] ;  /* 0x00000006040c7981 */ /* 0x020ae8000c1e1500 */
[----:B------:R-:W3:Y:S04]  /*56b70*/  LDL.LU R11, [R1+0x9ec] ;  /* 0x0009ec00010b7983 */ /* 0x000ee80000300800 */
[----:B------:R-:W3:Y:S04]  /*56b80*/  LDL.64 R14, [R1+0x11a0] ;  /* 0x0011a000010e7983 */ /* 0x000ee80000100a00 */
[----:B-----5:R-:W5:Y:S04]  /*56b90*/  LDL.64 R4, [R1+0x11a8] ;  /* 0x0011a80001047983 */ /* 0x020f680000100a00 */
[----:B------:R-:W5:Y:S01]  /*56ba0*/  LDL.LU R10, [R1+0x410] ;  /* 0x00041000010a7983 */ /* 0x000f620000300800 */
[----:B0-----:R-:W-:-:S04]  /*56bb0*/  LOP3.LUT R2, R2, 0x1c, RZ, 0xc0, !PT ;  /* 0x0000001c02027812 */ /* 0x001fc800078ec0ff */
[----:B------:R-:W-:-:S05]  /*56bc0*/  LEA.HI R2, R2, 0xa0, RZ, 0x1e ;  /* 0x000000a002027811 */ /* 0x000fca00078ff0ff */
[----:B------:R-:W-:-:S05]  /*56bd0*/  IMAD.SHL.U32 R2, R2, 0x40, RZ ;  /* 0x0000004002027824 */ /* 0x000fca00078e00ff */
[----:B------:R0:W2:Y:S04]  /*56be0*/  LDS R0, [R2+0x40000] ;  /* 0x0400000002007984 */ /* 0x0000a80000000800 */
[----:B0-----:R-:W5:Y:S04]  /*56bf0*/  LDL.LU R2, [R1+0x414] ;  /* 0x0004140001027983 */ /* 0x001f680000300800 */
[----:B-1----:R-:W5:Y:S04]  /*56c00*/  LDL.LU R8, [R1+0x404] ;  /* 0x0004040001087983 */ /* 0x002f680000300800 */
        /* <DEDUP_REMOVED lines=12> */
[----:B----4-:R-:W-:Y:S01]  /*56cd0*/  STL [R1+0x4f4], R13 ;  /* 0x0004f40d01007387 */ /* 0x010fe20000100800 */
[----:B--2---:R-:W-:-:S03]  /*56ce0*/  FFMA R28, R24, R28, R3 ;  /* 0x0000001c181c7223 */ /* 0x004fc60000000003 */
[----:B---3--:R0:W-:Y:S04]  /*56cf0*/  STL [R1+0x4f8], R12 ;  /* 0x0004f80c01007387 */ /* 0x0081e80000100800 */
[----:B0-----:R-:W2:Y:S04]  /*56d00*/  LDL.64 R12, [R1+0x1198] ;  /* 0x00119800010c7983 */ /* 0x001ea80000100a00 */
[----:B------:R-:W3:Y:S01]  /*56d10*/  LDL.LU R3, [R1+0x400] ;  /* 0x0004000001037983 */ /* 0x000ee20000300800 */
[----:B-----5:R-:W-:-:S03]  /*56d20*/  FMUL R10, R24, R10 ;  /* 0x0000000a180a7220 */ /* 0x020fc60000400000 */
[----:B------:R-:W-:Y:S04]  /*56d30*/  STL [R1+0x9e8], R28 ;  /* 0x0009e81c01007387 */ /* 0x000fe80000100800 */
[----:B------:R0:W-:Y:S04]  /*56d40*/  STL [R1+0x4f0], R29 ;  /* 0x0004f01d01007387 */ /* 0x0001e80000100800 */
[----:B0-----:R-:W4:Y:S04]  /*56d50*/  LDL.LU R29, [R1+0x14] ;  /* 0x00001400011d7983 */ /* 0x001f280000300800 */
[----:B------:R0:W-:Y:S04]  /*56d60*/  STL [R1+0x440], R10 ;  /* 0x0004400a01007387 */ /* 0x0001e80000100800 */
[----:B0-----:R-:W5:Y:S01]  /*56d70*/  LDL.LU R10, [R1+0x3544] ;  /* 0x00354400010a7983 */ /* 0x001f620000300800 */
[----:B------:R-:W-:-:S05]  /*56d80*/  FMUL R2, R24, R2 ;  /* 0x0000000218027220 */ /* 0x000fca0000400000 */
[----:B------:R0:W-:Y:S04]  /*56d90*/  STL [R1+0x444], R2 ;  /* 0x0004440201007387 */ /* 0x0001e80000100800 */
[----:B0-----:R-:W2:Y:S01]  /*56da0*/  LDL.LU R2, [R1+0x3540] ;  /* 0x0035400001027983 */ /* 0x001ea20000300800 */
[----:B------:R-:W-:Y:S02]  /*56db0*/  FMUL R8, R24, R8 ;  /* 0x0000000818087220 */ /* 0x000fe40000400000 */
[----:B------:R-:W-:Y:S02]  /*56dc0*/  FMUL R21, R22, R21 ;  /* 0x0000001516157220 */ /* 0x000fe40000400000 */
[----:B------:R-:W-:-:S04]  /*56dd0*/  IMAD.WIDE R4, R23, 0x2, R4 ;  /* 0x0000000217047825 */ /* 0x000fc800078e0204 */
[C---:B------:R-:W-:Y:S02]  /*56de0*/  FMUL R18, R22.reuse, R18 ;  /* 0x0000001216127220 */ /* 0x040fe40000400000 */
[C---:B------:R-:W-:Y:S02]  /*56df0*/  FMUL R7, R22.reuse, R7 ;  /* 0x0000000716077220 */ /* 0x040fe40000400000 */
[----:B------:R-:W-:Y:S02]  /*56e00*/  FMUL R6, R22, R6 ;  /* 0x0000000616067220 */ /* 0x000fe40000400000 */
[----:B---3--:R-:W-:-:S05]  /*56e10*/  FMUL R3, R24, R3 ;  /* 0x0000000318037220 */ /* 0x008fca0000400000 */
[----:B------:R0:W-:Y:S04]  /*56e20*/  STL [R1+0x470], R3 ;  /* 0x0004700301007387 */ /* 0x0001e80000100800 */
[----:B------:R1:W-:Y:S01]  /*56e30*/  STL [R1+0x474], R8 ;  /* 0x0004740801007387 */ /* 0x0003e20000100800 */
[C---:B0-----:R-:W-:Y:S02]  /*56e40*/  FMUL R3, R24.reuse, R9 ;  /* 0x0000000918037220 */ /* 0x041fe40000400000 */
[----:B------:R-:W-:-:S03]  /*56e50*/  FMUL R9, R24, R26 ;  /* 0x0000001a18097220 */ /* 0x000fc60000400000 */
[----:B------:R0:W-:Y:S01]  /*56e60*/  STL [R1+0x490], R3 ;  /* 0x0004900301007387 */ /* 0x0001e20000100800 */
[C---:B-1----:R-:W-:Y:S02]  /*56e70*/  FMUL R8, R24.reuse, R25 ;  /* 0x0000001918087220 */ /* 0x042fe40000400000 */
[----:B0-----:R-:W-:-:S05]  /*56e80*/  FMUL R3, R24, R27 ;  /* 0x0000001b18037220 */ /* 0x001fca0000400000 */
[----:B------:R-:W-:Y:S04]  /*56e90*/  STL [R1+0x494], R3 ;  /* 0x0004940301007387 */ /* 0x000fe80000100800 */
[----:B------:R0:W-:Y:S04]  /*56ea0*/  STL [R1+0x4b0], R9 ;  /* 0x0004b00901007387 */ /* 0x0001e80000100800 */
[----:B------:R1:W-:Y:S01]  /*56eb0*/  STL [R1+0x4b4], R8 ;  /* 0x0004b40801007387 */ /* 0x0003e20000100800 */
[----:B0-----:R-:W-:-:S03]  /*56ec0*/  FMUL R9, R22, R20 ;  /* 0x0000001416097220 */ /* 0x001fc60000400000 */
[----:B------:R-:W-:Y:S01]  /*56ed0*/  STL [R1+0x448], R21 ;  /* 0x0004481501007387 */ /* 0x000fe20000100800 */
[----:B-1----:R-:W-:-:S03]  /*56ee0*/  FMUL R8, R22, R19 ;  /* 0x0000001316087220 */ /* 0x002fc60000400000 */
[----:B------:R0:W-:Y:S04]  /*56ef0*/  STL [R1+0x44c], R9 ;  /* 0x00044c0901007387 */ /* 0x0001e80000100800 */
[----:B------:R1:W-:Y:S01]  /*56f00*/  STL [R1+0x478], R8 ;  /* 0x0004780801007387 */ /* 0x0003e20000100800 */
[----:B0-----:R-:W-:-:S03]  /*56f10*/  FMUL R9, R22, R17 ;  /* 0x0000001116097220 */ /* 0x001fc60000400000 */
[----:B------:R-:W-:Y:S01]  /*56f20*/  STL [R1+0x47c], R18 ;  /* 0x00047c1201007387 */ /* 0x000fe20000100800 */
[----:B-1----:R-:W-:-:S03]  /*56f30*/  FMUL R8, R22, R16 ;  /* 0x0000001016087220 */ /* 0x002fc60000400000 */
[----:B------:R-:W-:Y:S01]  /*56f40*/  STL [R1+0x498], R9 ;  /* 0x0004980901007387 */ /* 0x000fe20000100800 */
[----:B-----5:R-:W-:-:S03]  /*56f50*/  FFMA R11, R22, R11, R10 ;  /* 0x0000000b160b7223 */ /* 0x020fc6000000000a */
[----:B------:R2:W-:Y:S04]  /*56f60*/  STL [R1+0x49c], R8 ;  /* 0x00049c0801007387 */ /* 0x0005e80000100800 */
[----:B------:R-:W-:Y:S04]  /*56f70*/  STL [R1+0x4b8], R7 ;  /* 0x0004b80701007387 */ /* 0x000fe80000100800 */
[----:B------:R0:W-:Y:S01]  /*56f80*/  STL [R1+0x4bc], R6 ;  /* 0x0004bc0601007387 */ /* 0x0001e20000100800 */
[----:B--2---:R-:W-:-:S03]  /*56f90*/  IMAD.WIDE R8, R23, 0x2, R12 ;  /* 0x0000000217087825 */ /* 0x004fc600078e020c */
[----:B------:R1:W-:Y:S04]  /*56fa0*/  STL [R1+0x9ec], R11 ;  /* 0x0009ec0b01007387 */ /* 0x0003e80000100800 */
[----:B------:R-:W2:Y:S01]  /*56fb0*/  LDL.64 R16, [R1+0x1190] ;  /* 0x0011900001107983 */ /* 0x000ea20000100a00 */
[----:B0-----:R-:W-:-:S03]  /*56fc0*/  IMAD.WIDE R6, R23, 0x2, R14 ;  /* 0x0000000217067825 */ /* 0x001fc600078e020e */
[----:B------:R-:W3:Y:S04]  /*56fd0*/  LDL.64 R14, [R1+0x1188] ;  /* 0x00118800010e7983 */ /* 0x000ee80000100a00 */
[----:B-1----:R0:W5:Y:S04]  /*56fe0*/  LDG.E.U16 R11, [R4.64] ;  /* 0x00000006040b7981 */ /* 0x002168000c1e1500 */
[----:B------:R1:W2:Y:S04]  /*56ff0*/  LDG.E.U16 R6, [R6.64] ;  /* 0x0000000606067981 */ /* 0x0002a8000c1e1500 */
[----:B------:R-:W4:Y:S04]  /*57000*/  LDL.LU R21, [R1+0x9f0] ;  /* 0x0009f00001157983 */ /* 0x000f280000300800 */
[----:B------:R1:W2:Y:S01]  /*57010*/  LDG.E.U16 R22, [R8.64] ;  /* 0x0000000608167981 */ /* 0x0002a2000c1e1500 */
[----:B------:R-:W-:-:S03]  /*57020*/  LEA.HI R2, R2, 0xb0, RZ, 0x1e ;  /* 0x000000b002027811 */ /* 0x000fc600078ff0ff */
[----:B0-----:R-:W2:Y:S02]  /*57030*/  LDL.LU R5, [R1+0x45c] ;  /* 0x00045c0001057983 */ /* 0x001ea40000300800 */
[----:B------:R-:W-:Y:S02]  /*57040*/  IMAD.SHL.U32 R2, R2, 0x40, RZ ;  /* 0x0000004002027824 */ /* 0x000fe400078e00ff */
[----:B------:R-:W3:Y:S04]  /*57050*/  LDL.LU R4, [R1+0x9f4] ;  /* 0x0009f40001047983 */ /* 0x000ee80000300800 */
[----:B------:R0:W-:Y:S04]  /*57060*/  LDS R10, [R2+0x40000] ;  /* 0x04000000020a7984 */ /* 0x0001e80000000800 */
[----:B------:R-:W3:Y:S04]  /*57070*/  LDL.64 R12, [R1+0x1180] ;  /* 0x00118000010c7983 */ /* 0x000ee80000100a00 */
[----:B0-----:R-:W3:Y:S04]  /*57080*/  LDL.LU R2, [R1+0x6d0] ;  /* 0x0006d00001027983 */ /* 0x001ee80000300800 */
[----:B------:R-:W0:Y:S04]  /*57090*/  S2R R28, SR_TID.X ;  /* 0x00000000001c7919 */ /* 0x000e280000002100 */
[----:B-1----:R-:W3:Y:S04]  /*570a0*/  LDL.LU R8, [R1+0x480] ;  /* 0x0004800001087983 */ /* 0x002ee80000300800 */
[----:B------:R-:W3:Y:S01]  /*570b0*/  LDL.LU R9, [R1+0x484] ;  /* 0x0004840001097983 */ /* 0x000ee20000300800 */
[----:B0-----:R-:W-:-:S04]  /*570c0*/  LOP3.LUT R28, R28, 0x1c, RZ, 0xc0, !PT ;  /* 0x0000001c1c1c7812 */ /* 0x001fc800078ec0ff */
[----:B------:R-:W-:-:S04]  /*570d0*/  LEA.HI R28, R28, 0xa8, RZ, 0x1e ;  /* 0x000000a81c1c7811 */ /* 0x000fc800078ff0ff */
[----:B------:R-:W-:-:S05]  /*570e0*/  SHF.L.U32 R28, R28, 0x6, RZ ;  /* 0x000000061c1c7819 */ /* 0x000fca00000006ff */
[----:B------:R0:W1:Y:S04]  /*570f0*/  LDS R3, [R28+0x40000] ;  /* 0x040000001c037984 */ /* 0x0000680000000800 */
        /* <DEDUP_REMOVED lines=8> */
[----:B-----5:R0:W-:Y:S04]  /*57180*/  STL [R1+0x4ec], R11 ;  /* 0x0004ec0b01007387 */ /* 0x0201e80000100800 */
[----:B0-----:R-:W5:Y:S01]  /*57190*/  LDL.LU R11, [R1+0x468] ;  /* 0x00046800010b7983 */ /* 0x001f620000300800 */
[----:B----4-:R-:W-:-:S03]  /*571a0*/  FFMA R21, R29, R21, R0 ;  /* 0x000000151d157223 */ /* 0x010fc60000000000 */
[----:B------:R-:W4:Y:S04]  /*571b0*/  LDL.LU R7, [R1+0x46c] ;  /* 0x00046c0001077983 */ /* 0x000f280000300800 */
[----:B--2---:R0:W-:Y:S04]  /*571c0*/  STL [R1+0x4e8], R6 ;  /* 0x0004e80601007387 */ /* 0x0041e80000100800 */
[----:B0-----:R-:W2:Y:S04]  /*571d0*/  LDL.LU R6, [R1+0x458] ;  /* 0x0004580001067983 */ /* 0x001ea80000300800 */
[----:B------:R-:W-:Y:S04]  /*571e0*/  STL [R1+0x4e4], R22 ;  /* 0x0004e41601007387 */ /* 0x000fe80000100800 */
[----:B------:R-:W2:Y:S01]  /*571f0*/  LDL.LU R0, [R1+0x6d4] ;  /* 0x0006d40001007983 */ /* 0x000ea20000300800 */
[----:B---3--:R-:W-:-:S03]  /*57200*/  FMUL R2, R29, R2 ;  /* 0x000000021d027220 */ /* 0x008fc60000400000 */
[----:B------:R0:W-:Y:S04]  /*57210*/  STL [R1+0x9f0], R21 ;  /* 0x0009f01501007387 */ /* 0x0001e80000100800 */
[----:B0-----:R-:W3:Y:S04]  /*57220*/  LDL.LU R21, [R1+0x1c] ;  /* 0x00001c0001157983 */ /* 0x001ee80000300800 */
[----:B------:R0:W-:Y:S04]  /*57230*/  STL [R1+0x210], R2 ;  /* 0x0002100201007387 */ /* 0x0001e80000100800 */
[----:B0-----:R-:W3:Y:S04]  /*57240*/  LDL.LU R2, [R1+0x353c] ;  /* 0x00353c0001027983 */ /* 0x001ee80000300800 */
[----:B------:R-:W0:Y:S02]  /*57250*/  S2R R22, SR_TID.X ;  /* 0x0000000000167919 */ /* 0x000e240000002100 */
[----:B0-----:R-:W-:-:S04]  /*57260*/  LOP3.LUT R22, R22, 0x1c, RZ, 0xc0, !PT ;  /* 0x0000001c16167812 */ /* 0x001fc800078ec0ff */
[----:B------:R-:W-:-:S04]  /*57270*/  LEA.HI R22, R22, 0xb8, RZ, 0x1e ;  /* 0x000000b816167811 */ /* 0x000fc800078ff0ff */
[----:B------:R-:W-:Y:S01]  /*57280*/  SHF.L.U32 R22, R22, 0x6, RZ ;  /* 0x0000000616167819 */ /* 0x000fe200000006ff */
[C---:B------:R-:W-:Y:S02]  /*57290*/  FMUL R25, R29.reuse, R25 ;  /* 0x000000191d197220 */ /* 0x040fe40000400000 */
[----:B--2---:R-:W-:-:S05]  /*572a0*/  FMUL R0, R29, R0 ;  /* 0x000000001d007220 */ /* 0x004fca0000400000 */
[----:B------:R0:W-:Y:S02]  /*572b0*/  STL [R1+0x214], R0 ;  /* 0x0002140001007387 */ /* 0x0001e40000100800 */
[----:B0-----:R-:W-:-:S05]  /*572c0*/  FMUL R0, R29, R8 ;  /* 0x000000081d007220 */ /* 0x001fca0000400000 */
[----:B------:R0:W-:Y:S01]  /*572d0*/  STL [R1+0x430], R0 ;  /* 0x0004300001007387 */ /* 0x0001e20000100800 */
[C---:B------:R-:W-:Y:S02]  /*572e0*/  FMUL R8, R29.reuse, R27 ;  /* 0x0000001b1d087220 */ /* 0x040fe40000400000 */
[C---:B0-----:R-:W-:Y:S02]  /*572f0*/  FMUL R0, R29.reuse, R9 ;  /* 0x000000091d007220 */ /* 0x041fe40000400000 */
[----:B------:R-:W-:-:S03]  /*57300*/  FMUL R9, R29, R28 ;  /* 0x0000001c1d097220 */ /* 0x000fc60000400000 */
[----:B------:R-:W-:Y:S04]  /*57310*/  STL [R1+0x434], R0 ;  /* 0x0004340001007387 */ /* 0x000fe80000100800 */
[----:B------:R0:W2:Y:S04]  /*57320*/  LDS R0, [R22+0x40000] ;  /* 0x0400000016007984 */ /* 0x0000a80000000800 */
[----:B------:R3:W-:Y:S04]  /*57330*/  STL [R1+0x460], R9 ;  /* 0x0004600901007387 */ /* 0x0007e80000100800 */
[----:B0-----:R-:W2:Y:S04]  /*57340*/  LDL.LU R22, [R1+0x18] ;  /* 0x0000180001167983 */ /* 0x001ea80000300800 */
[----:B------:R0:W-:Y:S01]  /*57350*/  STL [R1+0x464], R8 ;  /* 0x0004640801007387 */ /* 0x0001e20000100800 */
[----:B---3--:R-:W-:-:S02]  /*57360*/  FMUL R9, R2, R24 ;  /* 0x0000001802097220 */ /* 0x008fc40000400000 */
[----:B0-----:R-:W-:-:S05]  /*57370*/  FMUL R8, R29, R26 ;  /* 0x0000001a1d087220 */ /* 0x001fca0000400000 */
[----:B------:R0:W-:Y:S01]  /*57380*/  STL [R1+0x480], R8 ;  /* 0x0004800801007387 */ /* 0x0001e20000100800 */
[----:B------:R-:W-:-:S03]  /*57390*/  FMUL R19, R2, R19 ;  /* 0x0000001302137220 */ /* 0x000fc60000400000 */
[----:B------:R-:W-:Y:S01]  /*573a0*/  STL [R1+0x484], R25 ;  /* 0x0004841901007387 */ /* 0x000fe20000100800 */
[----:B0-----:R-:W-:-:S03]  /*573b0*/  FMUL R8, R2, R20 ;  /* 0x0000001402087220 */ /* 0x001fc60000400000 */
[----:B------:R0:W-:Y:S01]  /*573c0*/  STL [R1+0x218], R9 ;  /* 0x0002180901007387 */ /* 0x0001e20000100800 */
[----:B----4-:R-:W-:-:S03]  /*573d0*/  FMUL R7, R2, R7 ;  /* 0x0000000702077220 */ /* 0x010fc60000400000 */
[----:B------:R5:W-:Y:S01]  /*573e0*/  STL [R1+0x21c], R8 ;  /* 0x00021c0801007387 */ /* 0x000be20000100800 */
[C---:B------:R-:W-:Y:S02]  /*573f0*/  FMUL R6, R2.reuse, R6 ;  /* 0x0000000602067220 */ /* 0x040fe40000400000 */
[C---:B0-----:R-:W-:Y:S01]  /*57400*/  FMUL R9, R2.reuse, R18 ;  /* 0x0000001202097220 */ /* 0x041fe20000400000 */
[----:B------:R-:W-:Y:S01]  /*57410*/  STL [R1+0x438], R19 ;  /* 0x0004381301007387 */ /* 0x000fe20000100800 */
[----:B-----5:R-:W-:-:S03]  /*57420*/  FMUL R8, R2, R11 ;  /* 0x0000000b02087220 */ /* 0x020fc60000400000 */
[----:B------:R-:W-:Y:S01]  /*57430*/  STL [R1+0x43c], R9 ;  /* 0x00043c0901007387 */ /* 0x000fe20000100800 */
[C---:B------:R-:W-:Y:S02]  /*57440*/  FMUL R5, R2.reuse, R5 ;  /* 0x0000000502057220 */ /* 0x040fe40000400000 */
[----:B-1----:R-:W-:Y:S01]  /*57450*/  FFMA R4, R2, R4, R3 ;  /* 0x0000000402047223 */ /* 0x002fe20000000003 */
[----:B------:R-:W-:Y:S01]  /*57460*/  STL [R1+0x468], R8 ;  /* 0x0004680801007387 */ /* 0x000fe20000100800 */
[----:B------:R-:W-:-:S03]  /*57470*/  IMAD.WIDE R2, R23, 0x2, R16 ;  /* 0x0000000217027825 */ /* 0x000fc600078e0210 */
[----:B------:R-:W-:Y:S04]  /*57480*/  STL [R1+0x46c], R7 ;  /* 0x00046c0701007387 */ /* 0x000fe80000100800 */
[----:B------:R0:W-:Y:S04]  /*57490*/  STL [R1+0x488], R6 ;  /* 0x0004880601007387 */ /* 0x0001e80000100800 */
[----:B------:R-:W-:Y:S04]  /*574a0*/  STL [R1+0x48c], R5 ;  /* 0x00048c0501007387 */ /* 0x000fe80000100800 */
[----:B------:R1:W-:Y:S01]  /*574b0*/  STL [R1+0x9f4], R4 ;  /* 0x0009f40401007387 */ /* 0x0003e20000100800 */
[----:B0-----:R-:W-:-:S03]  /*574c0*/  IMAD.WIDE R6, R23, 0x2, R12 ;  /* 0x0000000217067825 */ /* 0x001fc600078e020c */
[----:B------:R-:W3:Y:S04]  /*574d0*/  LDL.LU R8, [R1+0x70c] ;  /* 0x00070c0001087983 */ /* 0x000ee80000300800 */
[----:B------:R-:W4:Y:S01]  /*574e0*/  LDL.LU R9, [R1+0x708] ;  /* 0x0007080001097983 */ /* 0x000f220000300800 */
[----:B-1----:R-:W-:-:S03]  /*574f0*/  IMAD.WIDE R4, R23, 0x2, R14 ;  /* 0x0000000217047825 */ /* 0x002fc600078e020e */
[----:B------:R0:W5:Y:S04]  /*57500*/  LDG.E.U16 R15, [R2.64] ;  /* 0x00000006020f7981 */ /* 0x000168000c1e1500 */
[----:B------:R-:W2:Y:S04]  /*57510*/  LDL.64 R16, [R1+0x1178] ;  /* 0x0011780001107983 */ /* 0x000ea80000100a00 */
[----:B------:R-:W2:Y:S04]  /*57520*/  LDL.LU R29, [R1+0x9f8] ;  /* 0x0009f800011d7983 */ /* 0x000ea80000300800 */
[----:B------:R-:W3:Y:S04]  /*57530*/  LDL.LU R28, [R1+0x710] ;  /* 0x00071000011c7983 */ /* 0x000ee80000300800 */
[----:B------:R1:W4:Y:S04]  /*57540*/  LDG.E.U16 R4, [R4.64] ;  /* 0x0000000604047981 */ /* 0x000328000c1e1500 */
[----:B------:R-:W4:Y:S04]  /*57550*/  LDL.LU R27, [R1+0x714] ;  /* 0x00071400011b7983 */ /* 0x000f280000300800 */
[----:B------:R0:W4:Y:S04]  /*57560*/  LDG.E.U16 R6, [R6.64] ;  /* 0x0000000606067981 */ /* 0x000128000c1e1500 */
[----:B------:R-:W4:Y:S04]  /*57570*/  LDL.LU R26, [R1+0x700] ;  /* 0x00070000011a7983 */ /* 0x000f280000300800 */
        /* <DEDUP_REMOVED lines=8> */
[----:B0-----:R-:W4:Y:S04]  /*57600*/  LDL.LU R3, [R1+0x6ec] ;  /* 0x0006ec0001037983 */ /* 0x001f280000300800 */
[----:B------:R-:W4:Y:S04]  /*57610*/  LDL.LU R2, [R1+0x9fc] ;  /* 0x0009fc0001027983 */ /* 0x000f280000300800 */
[----:B-----5:R0:W-:Y:S01]  /*57620*/  STL [R1+0x40c], R15 ;  /* 0x00040c0f01007387 */ /* 0x0201e20000100800 */
[----:B--2---:R-:W-:-:S03]  /*57630*/  FFMA R29, R21, R29, R10 ;  /* 0x0000001d151d7223 */ /* 0x004fc6000000000a */
[----:B0-----:R-:W2:Y:S01]  /*57640*/  LDL.64 R14, [R1+0x1170] ;  /* 0x00117000010e7983 */ /* 0x001ea20000100a00 */
[----:B---3--:R-:W-:-:S03]  /*57650*/  FMUL R10, R21, R28 ;  /* 0x0000001c150a7220 */ /* 0x008fc60000400000 */
[----:B-1----:R-:W3:Y:S04]  /*57660*/  LDL.LU R5, [R1+0x6f8] ;  /* 0x0006f80001057983 */ /* 0x002ee80000300800 */
[----:B----4-:R0:W-:Y:S01]  /*57670*/  STL [R1+0x408], R4 ;  /* 0x0004080401007387 */ /* 0x0101e20000100800 */
[----:B------:R-:W-:-:S03]  /*57680*/  FMUL R7, R21, R27 ;  /* 0x0000001b15077220 */ /* 0x000fc60000400000 */
[----:B0-----:R-:W4:Y:S04]  /*57690*/  LDL.LU R4, [R1+0x6e8] ;  /* 0x0006e80001047983 */ /* 0x001f280000300800 */
[----:B------:R0:W-:Y:S04]  /*576a0*/  STL [R1+0x404], R6 ;  /* 0x0004040601007387 */ /* 0x0001e80000100800 */
[----:B------:R-:W-:Y:S04]  /*576b0*/  STL [R1+0x9f8], R29 ;  /* 0x0009f81d01007387 */ /* 0x000fe80000100800 */
[----:B------:R1:W-:Y:S01]  /*576c0*/  STL [R1+0x1f0], R10 ;  /* 0x0001f00a01007387 */ /* 0x0003e20000100800 */
[----:B0-----:R-:W-:-:S03]  /*576d0*/  FMUL R6, R21, R26 ;  /* 0x0000001a15067220 */ /* 0x001fc60000400000 */
[----:B------:R0:W-:Y:S01]  /*576e0*/  STL [R1+0x1f4], R7 ;  /* 0x0001f40701007387 */ /* 0x0001e20000100800 */
[----:B-1----:R-:W-:-:S03]  /*576f0*/  FMUL R10, R21, R25 ;  /* 0x00000019150a7220 */ /* 0x002fc60000400000 */
[----:B------:R1:W-:Y:S01]  /*57700*/  STL [R1+0x410], R6 ;  /* 0x0004100601007387 */ /* 0x0003e20000100800 */
[----:B0-----:R-:W-:-:S03]  /*57710*/  FMUL R7, R21, R24 ;  /* 0x0000001815077220 */ /* 0x001fc60000400000 */
[----:B------:R0:W-:Y:S01]  /*57720*/  STL [R1+0x414], R10 ;  /* 0x0004140a01007387 */ /* 0x0001e20000100800 */
[----:B-1----:R-:W-:-:S03]  /*57730*/  FMUL R6, R21, R20 ;  /* 0x0000001415067220 */ /* 0x002fc60000400000 */
[----:B------:R-:W-:Y:S01]  /*57740*/  STL [R1+0x420], R7 ;  /* 0x0004200701007387 */ /* 0x000fe20000100800 */
[----:B0-----:R-:W-:-:S03]  /*57750*/  FMUL R10, R21, R19 ;  /* 0x00000013150a7220 */ /* 0x001fc60000400000 */
[----:B------:R0:W-:Y:S01]  /*57760*/  STL [R1+0x424], R6 ;  /* 0x0004240601007387 */ /* 0x0001e20000100800 */
[----:B------:R-:W-:-:S03]  /*57770*/  FMUL R18, R21, R18 ;  /* 0x0000001215127220 */ /* 0x000fc60000400000 */
[----:B0-----:R-:W5:Y:S04]  /*57780*/  LDL.64 R6, [R1+0x1168] ;  /* 0x0011680001067983 */ /* 0x001f680000100a00 */
[----:B------:R0:W-:Y:S04]  /*57790*/  STL [R1+0x450], R10 ;  /* 0x0004500a01007387 */ /* 0x0001e80000100800 */
[----:B------:R-:W-:Y:S01]  /*577a0*/  STL [R1+0x454], R18 ;  /* 0x0004541201007387 */ /* 0x000fe20000100800 */
[C---:B0-----:R-:W-:Y:S02]  /*577b0*/  FMUL R10, R22.reuse, R13 ;  /* 0x0000000d160a7220 */ /* 0x041fe40000400000 */
[----:B------:R-:W-:-:S02]  /*577c0*/  FMUL R13, R22, R12 ;  /* 0x0000000c160d7220 */ /* 0x000fc40000400000 */
[C---:B------:R-:W-:Y:S01]  /*577d0*/  FMUL R12, R22.reuse, R9 ;  /* 0x00000009160c7220 */ /* 0x040fe20000400000 */
[----:B------:R0:W-:Y:S04]  /*577e0*/  STL [R1+0x1f8], R10 ;  /* 0x0001f80a01007387 */ /* 0x0001e80000100800 */
[----:B------:R-:W-:Y:S01]  /*577f0*/  STL [R1+0x1fc], R13 ;  /* 0x0001fc0d01007387 */ /* 0x000fe20000100800 */
[----:B0-----:R-:W-:-:S03]  /*57800*/  FMUL R10, R22, R8 ;  /* 0x00000008160a7220 */ /* 0x001fc60000400000 */
[----:B------:R-:W5:Y:S04]  /*57810*/  LDL.64 R8, [R1+0x1160] ;  /* 0x0011600001087983 */ /* 0x000f680000100a00 */
[----:B------:R0:W-:Y:S04]  /*57820*/  STL [R1+0x418], R12 ;  /* 0x0004180c01007387 */ /* 0x0001e80000100800 */
[----:B0-----:R-:W5:Y:S04]  /*57830*/  LDL.64 R12, [R1+0x1158] ;  /* 0x00115800010c7983 */ /* 0x001f680000100a00 */
[----:B------:R3:W-:Y:S01]  /*57840*/  STL [R1+0x41c], R10 ;  /* 0x00041c0a01007387 */ /* 0x0007e20000100800 */
[----:B------:R-:W-:-:S02]  /*57850*/  FFMA R2, R22, R2, R0 ;  /* 0x0000000216027223 */ /* 0x000fc40000000000 */
[C---:B------:R-:W-:Y:S01]  /*57860*/  FMUL R3, R22.reuse, R3 ;  /* 0x0000000316037220 */ /* 0x040fe20000400000 */
[----:B------:R-:W5:Y:S01]  /*57870*/  LDL.64 R18, [R1+0x1150] ;  /* 0x0011500001127983 */ /* 0x000f620000100a00 */
[C---:B---3--:R-:W-:Y:S02]  /*57880*/  FMUL R10, R22.reuse, R5 ;  /* 0x00000005160a7220 */ /* 0x048fe40000400000 */
[----:B------:R-:W-:-:S03]  /*57890*/  FMUL R5, R22, R11 ;  /* 0x0000000b16057220 */ /* 0x000fc60000400000 */
[----:B------:R0:W-:Y:S04]  /*578a0*/  STL [R1+0x428], R10 ;  /* 0x0004280a01007387 */ /* 0x0001e80000100800 */
[----:B------:R-:W-:Y:S01]  /*578b0*/  STL [R1+0x42c], R5 ;  /* 0x00042c0501007387 */ /* 0x000fe20000100800 */
[----:B----4-:R-:W-:-:S05]  /*578c0*/  FMUL R4, R22, R4 ;  /* 0x0000000416047220 */ /* 0x010fca0000400000 */
[----:B------:R-:W-:Y:S04]  /*578d0*/  STL [R1+0x458], R4 ;  /* 0x0004580401007387 */ /* 0x000fe80000100800 */
[----:B------:R-:W-:Y:S04]  /*578e0*/  STL [R1+0x9fc], R2 ;  /* 0x0009fc0201007387 */ /* 0x000fe80000100800 */
[----:B------:R1:W-:Y:S04]  /*578f0*/  STL [R1+0x45c], R3 ;  /* 0x00045c0301007387 */ /* 0x0003e80000100800 */
[----:B0-----:R-:W3:Y:S01]  /*57900*/  LDL.64 R10, [R1+0x1148] ;  /* 0x00114800010a7983 */ /* 0x001ee20000100a00 */
[----:B-1----:R-:W-:-:S03]  /*57910*/  IMAD.WIDE R2, R23, 0x2, R16 ;  /* 0x0000000217027825 */ /* 0x002fc600078e0210 */
[----:B------:R-:W4:Y:S01]  /*57920*/  LDL.64 R16, [R1+0x1140] ;  /* 0x0011400001107983 */ /* 0x000f220000100a00 */
[----:B--2---:R-:W-:-:S03]  /*57930*/  IMAD.WIDE R4, R23, 0x2, R14 ;  /* 0x0000000217047825 */ /* 0x004fc600078e020e */
[----:B------:R-:W2:Y:S04]  /*57940*/  LDL.64 R14, [R1+0x1138] ;  /* 0x00113800010e7983 */ /* 0x000ea80000100a00 */
[----:B------:R5:W2:Y:S04]  /*57950*/  LDG.E.U16 R27, [R2.64] ;  /* 0x00000006021b7981 */ /* 0x000aa8000c1e1500 */
[----:B------:R0:W2:Y:S01]  /*57960*/  LDG.E.U16 R22, [R4.64] ;  /* 0x0000000604167981 */ /* 0x0000a2000c1e1500 */
[----:B-----5:R-:W-:-:S03]  /*57970*/  IMAD.WIDE R2, R23, 0x2, R8 ;  /* 0x0000000217027825 */ /* 0x020fc600078e0208 */
[----:B------:R-:W5:Y:S01]  /*57980*/  LDL.64 R8, [R1+0x1130] ;  /* 0x0011300001087983 */ /* 0x000f620000100a00 */
[----:B------:R-:W-:-:S03]  /*57990*/  IMAD.WIDE R6, R23, 0x2, R6 ;  /* 0x0000000217067825 */ /* 0x000fc600078e0206 */
[----:B------:R3:W5:Y:S04]  /*579a0*/  LDG.E.U16 R25, [R2.64] ;  /* 0x0000000602197981 */ /* 0x000768000c1e1500 */
[----:B------:R1:W5:Y:S01]  /*579b0*/  LDG.E.U16 R24, [R6.64] ;  /* 0x0000000606187981 */ /* 0x000362000c1e1500 */
[----:B0-----:R-:W-:-:S03]  /*579c0*/  IMAD.WIDE R4, R23, 0x2, R12 ;  /* 0x0000000217047825 */ /* 0x001fc600078e020c */
[----:B------:R-:W5:Y:S04]  /*579d0*/  LDL.64 R12, [R1+0x1128] ;  /* 0x00112800010c7983 */ /* 0x000f680000100a00 */
[----:B------:R4:W5:Y:S01]  /*579e0*/  LDG.E.U16 R26, [R4.64] ;  /* 0x00000006041a7981 */ /* 0x000962000c1e1500 */
[----:B-1----:R-:W-:-:S03]  /*579f0*/  IMAD.WIDE R6, R23, 0x2, R18 ;  /* 0x0000000217067825 */ /* 0x002fc600078e0212 */
[----:B------:R-:W5:Y:S04]  /*57a00*/  LDL.64 R18, [R1+0x1120] ;  /* 0x0011200001127983 */ /* 0x000f680000100a00 */
[----:B------:R2:W5:Y:S01]  /*57a10*/  LDG.E.U16 R28, [R6.64] ;  /* 0x00000006061c7981 */ /* 0x000562000c1e1500 */
[----:B---3--:R-:W-:-:S03]  /*57a20*/  IMAD.WIDE R2, R23, 0x2, R10 ;  /* 0x0000000217027825 */ /* 0x008fc600078e020a */
[----:B------:R-:W3:Y:S04]  /*57a30*/  LDL.64 R10, [R1+0x1118] ;  /* 0x00111800010a7983 */ /* 0x000ee80000100a00 */
[----:B------:R5:W3:Y:S01]  /*57a40*/  LDG.E.U16 R0, [R2.64] ;  /* 0x0000000602007981 */ /* 0x000ae2000c1e1500 */
[----:B----4-:R-:W-:-:S03]  /*57a50*/  IMAD.WIDE R4, R23, 0x2, R16 ;  /* 0x0000000217047825 */ /* 0x010fc600078e0210 */
[----:B------:R-:W4:Y:S01]  /*57a60*/  LDL.64 R16, [R1+0x1110] ;  /* 0x0011100001107983 */ /* 0x000f220000100a00 */
[----:B--2---:R-:W-:-:S03]  /*57a70*/  IMAD.WIDE R6, R23, 0x2, R14 ;  /* 0x0000000217067825 */ /* 0x004fc600078e020e */
[----:B------:R-:W2:Y:S04]  /*57a80*/  LDL.64 R14, [R1+0x1108] ;  /* 0x00110800010e7983 */ /* 0x000ea80000100a00 */
[----:B------:R0:W2:Y:S04]  /*57a90*/  LDG.E.U16 R20, [R4.64] ;  /* 0x0000000604147981 */ /* 0x0000a8000c1e1500 */
[----:B------:R1:W2:Y:S01]  /*57aa0*/  LDG.E.U16 R21, [R6.64] ;  /* 0x0000000606157981 */ /* 0x0002a2000c1e1500 */
[----:B-----5:R-:W-:-:S03]  /*57ab0*/  IMAD.WIDE R2, R23, 0x2, R8 ;  /* 0x0000000217027825 */ /* 0x020fc600078e0208 */
[----:B------:R-:W5:Y:S04]  /*57ac0*/  LDL.64 R8, [R1+0x1100] ;  /* 0x0011000001087983 */ /* 0x000f680000100a00 */
[----:B------:R3:W5:Y:S01]  /*57ad0*/  LDG.E.U16 R29, [R2.64] ;  /* 0x00000006021d7981 */ /* 0x000762000c1e1500 */
[----:B0-----:R-:W-:-:S03]  /*57ae0*/  IMAD.WIDE R4, R23, 0x2, R12 ;  /* 0x0000000217047825 */ /* 0x001fc600078e020c */
[----:B------:R-:W5:Y:S01]  /*57af0*/  LDL.64 R12, [R1+0x10f8] ;  /* 0x0010f800010c7983 */ /* 0x000f620000100a00 */
[----:B-1----:R-:W-:-:S03]  /*57b00*/  IMAD.WIDE R6, R23, 0x2, R18 ;  /* 0x0000000217067825 */ /* 0x002fc600078e0212 */
[----:B------:R-:W5:Y:S04]  /*57b10*/  LDL.64 R18, [R1+0x10f0] ;  /* 0x0010f00001127983 */ /* 0x000f680000100a00 */
[----:B------:R0:W-:Y:S04]  /*57b20*/  STL [R1+0x400], R27 ;  /* 0x0004001b01007387 */ /* 0x0001e80000100800 */
[----:B------:R1:W-:Y:S04]  /*57b30*/  STL [R1+0x3fc], R22 ;  /* 0x0003fc1601007387 */ /* 0x0003e80000100800 */
[----:B0-----:R4:W5:Y:S04]  /*57b40*/  LDG.E.U16 R27, [R4.64] ;  /* 0x00000006041b7981 */ /* 0x001968000c1e1500 */
[----:B-1----:R2:W5:Y:S01]  /*57b50*/  LDG.E.U16 R22, [R6.64] ;  /* 0x0000000606167981 */ /* 0x002562000c1e1500 */
[----:B---3--:R-:W-:-:S03]  /*57b60*/  IMAD.WIDE R2, R23, 0x2, R10 ;  /* 0x0000000217027825 */ /* 0x008fc600078e020a */
[----:B------:R-:W3:Y:S04]  /*57b70*/  LDL.64 R10, [R1+0x10e8] ;  /* 0x0010e800010a7983 */ /* 0x000ee80000100a00 */
[----:B------:R0:W-:Y:S01]  /*57b80*/  STL [R1+0x3f8], R24 ;  /* 0x0003f81801007387 */ /* 0x0001e20000100800 */
[----:B----4-:R-:W-:-:S03]  /*57b90*/  IMAD.WIDE R4, R23, 0x2, R16 ;  /* 0x0000000217047825 */ /* 0x010fc600078e0210 */
[----:B------:R-:W4:Y:S01]  /*57ba0*/  LDL.64 R16, [R1+0x10e0] ;  /* 0x0010e00001107983 */ /* 0x000f220000100a00 */
[----:B--2---:R-:W-:-:S03]  /*57bb0*/  IMAD.WIDE R6, R23, 0x2, R14 ;  /* 0x0000000217067825 */ /* 0x004fc600078e020e */
[----:B------:R-:W2:Y:S04]  /*57bc0*/  LDL.64 R14, [R1+0x10d8] ;  /* 0x0010d800010e7983 */ /* 0x000ea80000100a00 */
[----:B0-----:R5:W2:Y:S04]  /*57bd0*/  LDG.E.U16 R24, [R2.64] ;  /* 0x0000000602187981 */ /* 0x001aa8000c1e1500 */
[----:B------:R0:W-:Y:S04]  /*57be0*/  STL [R1+0x3f4], R25 ;  /* 0x0003f41901007387 */ /* 0x0001e80000100800 */
[----:B------:R1:W-:Y:S04]  /*57bf0*/  STL [R1+0x3f0], R26 ;  /* 0x0003f01a01007387 */ /* 0x0003e80000100800 */
[----:B0-----:R0:W2:Y:S04]  /*57c00*/  LDG.E.U16 R25, [R4.64] ;  /* 0x0000000604197981 */ /* 0x0010a8000c1e1500 */
[----:B-1----:R1:W2:Y:S01]  /*57c10*/  LDG.E.U16 R26, [R6.64] ;  /* 0x00000006061a7981 */ /* 0x0022a2000c1e1500 */
[----:B-----5:R-:W-:-:S03]  /*57c20*/  IMAD.WIDE R2, R23, 0x2, R8 ;  /* 0x0000000217027825 */ /* 0x020fc600078e0208 */
[----:B------:R-:W5:Y:S04]  /*57c30*/  LDL.64 R8, [R1+0x10d0] ;  /* 0x0010d00001087983 */ /* 0x000f680000100a00 */
[----:B------:R1:W-:Y:S01]  /*57c40*/  STL [R1+0x3ec], R28 ;  /* 0x0003ec1c01007387 */ /* 0x0003e20000100800 */
[----:B0-----:R-:W-:-:S03]  /*57c50*/  IMAD.WIDE R4, R23, 0x2, R12 ;  /* 0x0000000217047825 */ /* 0x001fc600078e020c */
[----:B------:R-:W5:Y:S04]  /*57c60*/  LDL.64 R12, [R1+0x10c8] ;  /* 0x0010c800010c7983 */ /* 0x000f680000100a00 */
[----:B-1----:R3:W5:Y:S01]  /*57c70*/  LDG.E.U16 R28, [R2.64] ;  /* 0x00000006021c7981 */ /* 0x002762000c1e1500 */
[----:B------:R-:W-:-:S03]  /*57c80*/  IMAD.WIDE R6, R23, 0x2, R18 ;  /* 0x0000000217067825 */ /* 0x000fc600078e0212 */
        /* <DEDUP_REMOVED lines=81> */
[----:B------:R-:W4:Y:S04]  /*581a0*/  LDL.64 R16, [R1+0x1020] ;  /* 0x0010200001107983 */ /* 0x000f280000100a00 */
[----:B------:R-:W-:Y:S04]  /*581b0*/  STL [R1+0x380], R21 ;  /* 0x0003801501007387 */ /* 0x000fe80000100800 */
[----:B------:R0:W-:Y:S04]  /*581c0*/  STL [R1+0x384], R20 ;  /* 0x0003841401007387 */ /* 0x0001e80000100800 */
[----:B-1----:R5:W4:Y:S04]  /*581d0*/  LDG.E.U16 R0, [R2.64] ;  /* 0x0000000602007981 */ /* 0x002b28000c1e1500 */
[----:B0-----:R-:W4:Y:S04]  /*581e0*/  LDL.64 R20, [R1+0x1018] ;  /* 0x0010180001147983 */ /* 0x001f280000100a00 */
[----:B------:R0:W-:Y:S04]  /*581f0*/  STL [R1+0x37c], R29 ;  /* 0x00037c1d01007387 */ /* 0x0001e80000100800 */
[----:B--2---:R1:W-:Y:S01]  /*58200*/  STL [R1+0x378], R27 ;  /* 0x0003781b01007387 */ /* 0x0043e20000100800 */
[----:B------:R-:W-:-:S03]  /*58210*/  IMAD.WIDE R6, R23, 0x2, R14 ;  /* 0x0000000217067825 */ /* 0x000fc600078e020e */
[----:B------:R-:W2:Y:S04]  /*58220*/  LDL.64 R14, [R1+0x1008] ;  /* 0x00100800010e7983 */ /* 0x000ea80000100a00 */
[----:B0-----:R0:W2:Y:S04]  /*58230*/  LDG.E.U16 R29, [R4.64] ;  /* 0x00000006041d7981 */ /* 0x0010a8000c1e1500 */
[----:B-1----:R1:W2:Y:S01]  /*58240*/  LDG.E.U16 R27, [R6.64] ;  /* 0x00000006061b7981 */ /* 0x0022a2000c1e1500 */
[----:B-----5:R-:W-:-:S03]  /*58250*/  IMAD.WIDE R2, R23, 0x2, R8 ;  /* 0x0000000217027825 */ /* 0x020fc600078e0208 */
[----:B------:R-:W5:Y:S01]  /*58260*/  LDL.64 R8, [R1+0x1010] ;  /* 0x0010100001087983 */ /* 0x000f620000100a00 */
[----:B0-----:R-:W-:-:S03]  /*58270*/  IMAD.WIDE R4, R23, 0x2, R12 ;  /* 0x0000000217047825 */ /* 0x001fc600078e020c */
[----:B------:R-:W2:Y:S04]  /*58280*/  LDL.64 R12, [R1+0x1000] ;  /* 0x00100000010c7983 */ /* 0x000ea80000100a00 */
[----:B------:R0:W-:Y:S01]  /*58290*/  STL [R1+0x374], R22 ;  /* 0x0003741601007387 */ /* 0x0001e20000100800 */
[----:B-1----:R-:W-:-:S03]  /*582a0*/  IMAD.WIDE R6, R23, 0x2, R18 ;  /* 0x0000000217067825 */ /* 0x002fc600078e0212 */
[----:B------:R1:W-:Y:S04]  /*582b0*/  STL [R1+0x370], R24 ;  /* 0x0003701801007387 */ /* 0x0003e80000100800 */
[----:B------:R1:W-:Y:S04]  /*582c0*/  STL [R1+0x36c], R25 ;  /* 0x00036c1901007387 */ /* 0x0003e80000100800 */
[----:B0-----:R3:W2:Y:S04]  /*582d0*/  LDG.E.U16 R22, [R2.64] ;  /* 0x0000000602167981 */ /* 0x0016a8000c1e1500 */
[----:B-1----:R4:W2:Y:S04]  /*582e0*/  LDG.E.U16 R24, [R4.64] ;  /* 0x0000000604187981 */ /* 0x0028a8000c1e1500 */
[----:B------:R0:W2:Y:S04]  /*582f0*/  LDG.E.U16 R25, [R6.64] ;  /* 0x0000000606197981 */ /* 0x0000a8000c1e1500 */
[----:B------:R-:W2:Y:S01]  /*58300*/  LDL.64 R18, [R1+0xff0] ;  /* 0x000ff00001127983 */ /* 0x000ea20000100a00 */
[----:B---3--:R-:W-:-:S03]  /*58310*/  IMAD.WIDE R2, R23, 0x2, R10 ;  /* 0x0000000217027825 */ /* 0x008fc600078e020a */
[----:B------:R-:W3:Y:S01]  /*58320*/  LDL.64 R10, [R1+0xff8] ;  /* 0x000ff800010a7983 */ /* 0x000ee20000100a00 */
[----:B----4-:R-:W-:-:S03]  /*58330*/  IMAD.WIDE R4, R23, 0x2, R16 ;  /* 0x0000000217047825 */ /* 0x010fc600078e0210 */
[----:B------:R-:W4:Y:S04]  /*58340*/  LDL.64 R16, [R1+0xfe8] ;  /* 0x000fe80001107983 */ /* 0x000f280000100a00 */
[----:B------:R1:W-:Y:S04]  /*58350*/  STL [R1+0x368], R26 ;  /* 0x0003681a01007387 */ /* 0x0003e80000100800 */
[----:B------:R0:W-:Y:S04]  /*58360*/  STL [R1+0x364], R28 ;  /* 0x0003641c01007387 */ /* 0x0001e80000100800 */
[----:B-1----:R2:W4:Y:S01]  /*58370*/  LDG.E.U16 R26, [R4.64] ;  /* 0x00000006041a7981 */ /* 0x002522000c1e1500 */
[----:B0-----:R-:W-:-:S03]  /*58380*/  IMAD.WIDE R6, R23, 0x2, R20 ;  /* 0x0000000217067825 */ /* 0x001fc600078e0214 */
[----:B------:R5:W4:Y:S04]  /*58390*/  LDG.E.U16 R21, [R2.64] ;  /* 0x0000000602157981 */ /* 0x000b28000c1e1500 */
[----:B------:R0:W4:Y:S01]  /*583a0*/  LDG.E.U16 R28, [R6.64] ;  /* 0x00000006061c7981 */ /* 0x000122000c1e1500 */
[----:B-----5:R-:W-:-:S03]  /*583b0*/  IMAD.WIDE R2, R23, 0x2, R8 ;  /* 0x0000000217027825 */ /* 0x020fc600078e0208 */
[----:B------:R-:W5:Y:S01]  /*583c0*/  LDL.64 R8, [R1+0xfe0] ;  /* 0x000fe00001087983 */ /* 0x000f620000100a00 */
[----:B--2---:R-:W-:-:S03]  /*583d0*/  IMAD.WIDE R4, R23, 0x2, R14 ;  /* 0x0000000217047825 */ /* 0x004fc600078e020e */
[----:B------:R1:W-:Y:S04]  /*583e0*/  STL [R1+0x360], R0 ;  /* 0x0003600001007387 */ /* 0x0003e80000100800 */
[----:B------:R-:W2:Y:S01]  /*583f0*/  LDL.64 R14, [R1+0xfd8] ;  /* 0x000fd800010e7983 */ /* 0x000ea20000100a00 */
[----:B0-----:R-:W-:-:S03]  /*58400*/  IMAD.WIDE R6, R23, 0x2, R12 ;  /* 0x0000000217067825 */ /* 0x001fc600078e020c */
[----:B------:R-:W2:Y:S04]  /*58410*/  LDL.64 R12, [R1+0xfd0] ;  /* 0x000fd000010c7983 */ /* 0x000ea80000100a00 */
[----:B-1----:R3:W2:Y:S04]  /*58420*/  LDG.E.U16 R0, [R2.64] ;  /* 0x0000000602007981 */ /* 0x0026a8000c1e1500 */
[----:B------:R0:W-:Y:S04]  /*58430*/  STL [R1+0x35c], R29 ;  /* 0x00035c1d01007387 */ /* 0x0001e80000100800 */
[----:B------:R1:W-:Y:S04]  /*58440*/  STL [R1+0x358], R27 ;  /* 0x0003581b01007387 */ /* 0x0003e80000100800 */
[----:B0-----:R0:W2:Y:S04]  /*58450*/  LDG.E.U16 R29, [R4.64] ;  /* 0x00000006041d7981 */ /* 0x0010a8000c1e1500 */
[----:B-1----:R4:W2:Y:S01]  /*58460*/  LDG.E.U16 R27, [R6.64] ;  /* 0x00000006061b7981 */ /* 0x0028a2000c1e1500 */
[----:B0-----:R-:W-:-:S04]  /*58470*/  IMAD.WIDE R4, R23, 0x2, R18 ;  /* 0x0000000217047825 */ /* 0x001fc800078e0212 */
[C---:B---3--:R-:W-:Y:S02]  /*58480*/  IMAD.WIDE R2, R23.reuse, 0x2, R10 ;  /* 0x0000000217027825 */ /* 0x048fe400078e020a */
[----:B------:R-:W3:Y:S04]  /*58490*/  LDL.64 R10, [R1+0xfc8] ;  /* 0x000fc800010a7983 */ /* 0x000ee80000100a00 */
[----:B------:R0:W-:Y:S04]  /*584a0*/  STL [R1+0x354], R22 ;  /* 0x0003541601007387 */ /* 0x0001e80000100800 */
[----:B------:R-:W-:Y:S04]  /*584b0*/  STL [R1+0x34c], R25 ;  /* 0x00034c1901007387 */ /* 0x000fe80000100800 */
[----:B------:R1:W-:Y:S01]  /*584c0*/  STL [R1+0x350], R24 ;  /* 0x0003501801007387 */ /* 0x0003e20000100800 */
[----:B----4-:R-:W-:-:S03]  /*584d0*/  IMAD.WIDE R6, R23, 0x2, R16 ;  /* 0x0000000217067825 */ /* 0x010fc600078e0210 */
[----:B0-----:R5:W4:Y:S04]  /*584e0*/  LDG.E.U16 R22, [R2.64] ;  /* 0x0000000602167981 */ /* 0x001b28000c1e1500 */
[----:B-1----:R-:W4:Y:S04]  /*584f0*/  LDL.64 R24, [R1+0xfc0] ;  /* 0x000fc00001187983 */ /* 0x002f280000100a00 */
[----:B------:R0:W-:Y:S04]  /*58500*/  STL [R1+0x348], R21 ;  /* 0x0003481501007387 */ /* 0x0001e80000100800 */
[----:B0-----:R-:W4:Y:S04]  /*58510*/  LDL.64 R20, [R1+0xfb8] ;  /* 0x000fb80001147983 */ /* 0x001f280000100a00 */
[----:B------:R0:W-:Y:S04]  /*58520*/  STL [R1+0x344], R26 ;  /* 0x0003441a01007387 */ /* 0x0001e80000100800 */
[----:B------:R1:W-:Y:S04]  /*58530*/  STL [R1+0x340], R28 ;  /* 0x0003401c01007387 */ /* 0x0003e80000100800 */
[----:B------:R-:W4:Y:S04]  /*58540*/  LDL.64 R18, [R1+0xfb0] ;  /* 0x000fb00001127983 */ /* 0x000f280000100a00 */
[----:B------:R-:W4:Y:S04]  /*58550*/  LDL.64 R16, [R1+0xfa8] ;  /* 0x000fa80001107983 */ /* 0x000f280000100a00 */
[----:B0-----:R2:W4:Y:S04]  /*58560*/  LDG.E.U16 R26, [R4.64] ;  /* 0x00000006041a7981 */ /* 0x001528000c1e1500 */
[----:B-1----:R0:W4:Y:S01]  /*58570*/  LDG.E.U16 R28, [R6.64] ;  /* 0x00000006061c7981 */ /* 0x002122000c1e1500 */
[----:B-----5:R-:W-:-:S03]  /*58580*/  IMAD.WIDE R2, R23, 0x2, R8 ;  /* 0x0000000217027825 */ /* 0x020fc600078e0208 */
[----:B------:R-:W5:Y:S01]  /*58590*/  LDL.64 R8, [R1+0xfa0] ;  /* 0x000fa00001087983 */ /* 0x000f620000100a00 */
[----:B--2---:R-:W-:-:S04]  /*585a0*/  IMAD.WIDE R4, R23, 0x2, R14 ;  /* 0x0000000217047825 */ /* 0x004fc800078e020e */
[C---:B0-----:R-:W-:Y:S01]  /*585b0*/  IMAD.WIDE R6, R23.reuse, 0x2, R12 ;  /* 0x0000000217067825 */ /* 0x041fe200078e020c */
[----:B------:R0:W-:Y:S04]  /*585c0*/  STL [R1+0x33c], R0 ;  /* 0x00033c0001007387 */ /* 0x0001e80000100800 */
[----:B0-----:R3:W2:Y:S04]  /*585d0*/  LDG.E.U16 R0, [R2.64] ;  /* 0x0000000602007981 */ /* 0x0016a8000c1e1500 */
[----:B------:R0:W-:Y:S04]  /*585e0*/  STL [R1+0x338], R29 ;  /* 0x0003381d01007387 */ /* 0x0001e80000100800 */
[----:B------:R1:W-:Y:S04]  /*585f0*/  STL [R1+0x334], R27 ;  /* 0x0003341b01007387 */ /* 0x0003e80000100800 */
[----:B------:R-:W2:Y:S04]  /*58600*/  LDL.64 R14, [R1+0xf98] ;  /* 0x000f9800010e7983 */ /* 0x000ea80000100a00 */
[----:B------:R-:W2:Y:S04]  /*58610*/  LDL.64 R12, [R1+0xf90] ;  /* 0x000f9000010c7983 */ /* 0x000ea80000100a00 */
[----:B0-----:R0:W2:Y:S04]  /*58620*/  LDG.E.U16 R29, [R4.64] ;  /* 0x00000006041d7981 */ /* 0x0010a8000c1e1500 */
[----:B-1----:R1:W2:Y:S01]  /*58630*/  LDG.E.U16 R27, [R6.64] ;  /* 0x00000006061b7981 */ /* 0x0022a2000c1e1500 */
[----:B---3--:R-:W-:-:S03]  /*58640*/  IMAD.WIDE R2, R23, 0x2, R10 ;  /* 0x0000000217027825 */ /* 0x008fc600078e020a */
[----:B------:R-:W3:Y:S04]  /*58650*/  LDL.64 R10, [R1+0xf88] ;  /* 0x000f8800010a7983 */ /* 0x000ee80000100a00 */
[----:B----4-:R4:W-:Y:S01]  /*58660*/  STL [R1+0x330], R22 ;  /* 0x0003301601007387 */ /* 0x0109e20000100800 */
[----:B0-----:R-:W-:-:S03]  /*58670*/  IMAD.WIDE R4, R23, 0x2, R24 ;  /* 0x0000000217047825 */ /* 0x001fc600078e0218 */
[----:B----4-:R0:W4:Y:S04]  /*58680*/  LDG.E.U16 R22, [R2.64] ;  /* 0x0000000602167981 */ /* 0x010128000c1e1500 */
[----:B------:R0:W4:Y:S01]  /*58690*/  LDG.E.U16 R25, [R4.64] ;  /* 0x0000000604197981 */ /* 0x000122000c1e1500 */
[----:B-1----:R-:W-:-:S05]  /*586a0*/  IMAD.WIDE R6, R23, 0x2, R20 ;  /* 0x0000000217067825 */ /* 0x002fca00078e0214 */
[----:B------:R5:W4:Y:S01]  /*586b0*/  LDG.E.U16 R24, [R6.64] ;  /* 0x0000000606187981 */ /* 0x000b22000c1e1500 */
[----:B0-----:R-:W-:-:S03]  /*586c0*/  IMAD.WIDE R2, R23, 0x2, R18 ;  /* 0x0000000217027825 */ /* 0x001fc600078e0212 */
[----:B------:R-:W4:Y:S01]  /*586d0*/  LDL.64 R18, [R1+0xf80] ;  /* 0x000f800001127983 */ /* 0x000f220000100a00 */
[----:B------:R-:W-:-:S03]  /*586e0*/  IMAD.WIDE R4, R23, 0x2, R16 ;  /* 0x0000000217047825 */ /* 0x000fc600078e0210 */
[----:B------:R-:W4:Y:S04]  /*586f0*/  LDL.64 R16, [R1+0xf78] ;  /* 0x000f780001107983 */ /* 0x000f280000100a00 */
[----:B------:R0:W4:Y:S04]  /*58700*/  LDG.E.U16 R21, [R4.64] ;  /* 0x0000000604157981 */ /* 0x000128000c1e1500 */
[----:B------:R2:W4:Y:S01]  /*58710*/  LDG.E.U16 R20, [R2.64] ;  /* 0x0000000602147981 */ /* 0x000522000c1e1500 */
[----:B-----5:R-:W-:-:S03]  /*58720*/  IMAD.WIDE R6, R23, 0x2, R8 ;  /* 0x0000000217067825 */ /* 0x020fc600078e0208 */
[----:B------:R-:W5:Y:S04]  /*58730*/  LDL.64 R8, [R1+0xf70] ;  /* 0x000f700001087983 */ /* 0x000f680000100a00 */
[----:B------:R1:W-:Y:S04]  /*58740*/  STL [R1+0x32c], R26 ;  /* 0x00032c1a01007387 */ /* 0x0003e80000100800 */
[----:B------:R0:W-:Y:S04]  /*58750*/  STL [R1+0x328], R28 ;  /* 0x0003281c01007387 */ /* 0x0001e80000100800 */
[----:B-1----:R3:W5:Y:S01]  /*58760*/  LDG.E.U16 R26, [R6.64] ;  /* 0x00000006061a7981 */ /* 0x002762000c1e1500 */
[----:B--2---:R-:W-:-:S03]  /*58770*/  IMAD.WIDE R2, R23, 0x2, R14 ;  /* 0x0000000217027825 */ /* 0x004fc600078e020e */
[----:B------:R-:W2:Y:S01]  /*58780*/  LDL.64 R14, [R1+0xf68] ;  /* 0x000f6800010e7983 */ /* 0x000ea20000100a00 */
[----:B0-----:R-:W-:-:S03]  /*58790*/  IMAD.WIDE R4, R23, 0x2, R12 ;  /* 0x0000000217047825 */ /* 0x001fc600078e020c */
[----:B------:R-:W2:Y:S04]  /*587a0*/  LDL.64 R12, [R1+0xf60] ;  /* 0x000f6000010c7983 */ /* 0x000ea80000100a00 */
[----:B------:R-:W2:Y:S04]  /*587b0*/  LDL.LU R28, [R1+0x90] ;  /* 0x00009000011c7983 */ /* 0x000ea80000300800 */
[----:B------:R0:W-:Y:S04]  /*587c0*/  STL [R1+0x324], R0 ;  /* 0x0003240001007387 */ /* 0x0001e80000100800 */
[----:B0-----:R0:W2:Y:S04]  /*587d0*/  LDG.E.U16 R0, [R2.64] ;  /* 0x0000000602007981 */ /* 0x0010a8000c1e1500 */
[----:B------:R1:W-:Y:S04]  /*587e0*/  STL [R1+0x320], R29 ;  /* 0x0003201d01007387 */ /* 0x0003e80000100800 */
[----:B-1----:R1:W2:Y:S01]  /*587f0*/  LDG.E.U16 R29, [R4.64] ;  /* 0x00000006041d7981 */ /* 0x0022a2000c1e1500 */
[----:B---3--:R-:W-:-:S03]  /*58800*/  IMAD.WIDE R6, R23, 0x2, R10 ;  /* 0x0000000217067825 */ /* 0x008fc600078e020a */
[----:B------:R-:W3:Y:S04]  /*58810*/  LDL.64 R10, [R1+0xf58] ;  /* 0x000f5800010a7983 */ /* 0x000ee80000100a00 */
[----:B------:R0:W-:Y:S04]  /*58820*/  STL [R1+0x31c], R27 ;  /* 0x00031c1b01007387 */ /* 0x0001e80000100800 */
[----:B0-----:R5:W3:Y:S04]  /*58830*/  LDG.E.U16 R27, [R6.64] ;  /* 0x00000006061b7981 */ /* 0x001ae8000c1e1500 */
[----:B----4-:R-:W-:Y:S04]  /*58840*/  STL [R1+0x318], R22 ;  /* 0x0003181601007387 */ /* 0x010fe80000100800 */
[----:B------:R0:W-:Y:S01]  /*58850*/  STL [R1+0x314], R25 ;  /* 0x0003141901007387 */ /* 0x0001e20000100800 */
[----:B------:R-:W-:-:S04]  /*58860*/  IMAD.WIDE R2, R23, 0x2, R18 ;  /* 0x0000000217027825 */ /* 0x000fc800078e0212 */
[C---:B-1----:R-:W-:Y:S01]  /*58870*/  IMAD.WIDE R4, R23.reuse, 0x2, R16 ;  /* 0x0000000217047825 */ /* 0x042fe200078e0210 */
[----:B0-----:R2:W4:Y:S03]  /*58880*/  LDG.E.U16 R25, [R2.64] ;  /* 0x0000000602197981 */ /* 0x001526000c1e1500 */
[C---:B-----5:R-:W-:Y:S02]  /*58890*/  IMAD.WIDE R6, R23.reuse, 0x2, R8 ;  /* 0x0000000217067825 */ /* 0x060fe400078e0208 */
[----:B------:R-:W5:Y:S04]  /*588a0*/  LDL.64 R8, [R1+0xf50] ;  /* 0x000f500001087983 */ /* 0x000f680000100a00 */
[----:B------:R0:W-:Y:S04]  /*588b0*/  STL [R1+0x310], R24 ;  /* 0x0003101801007387 */ /* 0x0001e80000100800 */
[----:B------:R-:W-:Y:S04]  /*588c0*/  STL [R1+0x2e8], R21 ;  /* 0x0002e81501007387 */ /* 0x000fe80000100800 */
[----:B------:R1:W-:Y:S04]  /*588d0*/  STL [R1+0x2ec], R20 ;  /* 0x0002ec1401007387 */ /* 0x0003e80000100800 */
[----:B0-----:R0:W5:Y:S04]  /*588e0*/  LDG.E.U16 R24, [R4.64] ;  /* 0x0000000604187981 */ /* 0x001168000c1e1500 */
[----:B------:R-:W5:Y:S04]  /*588f0*/  LDL.64 R18, [R1+0xf40] ;  /* 0x000f400001127983 */ /* 0x000f680000100a00 */
[----:B-1----:R-:W5:Y:S04]  /*58900*/  LDL.64 R20, [R1+0xf48] ;  /* 0x000f480001147983 */ /* 0x002f680000100a00 */
[----:B------:R1:W-:Y:S01]  /*58910*/  STL [R1+0x2e4], R26 ;  /* 0x0002e41a01007387 */ /* 0x0003e20000100800 */
[----:B--2---:R-:W-:-:S03]  /*58920*/  IMAD.WIDE R2, R23, 0x2, R14 ;  /* 0x0000000217027825 */ /* 0x004fc600078e020e */
[----:B-1----:R3:W2:Y:S04]  /*58930*/  LDG.E.U16 R26, [R6.64] ;  /* 0x00000006061a7981 */ /* 0x0026a8000c1e1500 */
[----:B------:R-:W-:Y:S04]  /*58940*/  STL [R1+0x2e0], R0 ;  /* 0x0002e00001007387 */ /* 0x000fe80000100800 */
[----:B------:R-:W2:Y:S04]  /*58950*/  LDL.64 R16, [R1+0xf38] ;  /* 0x000f380001107983 */ /* 0x000ea80000100a00 */
[----:B------:R-:W2:Y:S01]  /*58960*/  LDL.64 R14, [R1+0xf30] ;  /* 0x000f3000010e7983 */ /* 0x000ea20000100a00 */
[----:B0-----:R-:W-:-:S03]  /*58970*/  IMAD.WIDE R4, R23, 0x2, R12 ;  /* 0x0000000217047825 */ /* 0x001fc600078e020c */
[----:B------:R0:W-:Y:S04]  /*58980*/  STL [R1+0x2dc], R29 ;  /* 0x0002dc1d01007387 */ /* 0x0001e80000100800 */
[----:B0-----:R-:W2:Y:S04]  /*58990*/  LDL.LU R29, [R1+0x94] ;  /* 0x00009400011d7983 */ /* 0x001ea80000300800 */
[----:B------:R-:W2:Y:S01]  /*589a0*/  LDL.64 R12, [R1+0xf28] ;  /* 0x000f2800010c7983 */ /* 0x000ea20000100a00 */
[----:B---3--:R-:W-:-:S03]  /*589b0*/  IMAD.WIDE R6, R23, 0x2, R10 ;  /* 0x0000000217067825 */ /* 0x008fc600078e020a */
[----:B------:R0:W-:Y:S04]  /*589c0*/  STL [R1+0x2d8], R27 ;  /* 0x0002d81b01007387 */ /* 0x0001e80000100800 */
[----:B------:R-:W3:Y:S04]  /*589d0*/  LDL.LU R10, [R1+0xafc] ;  /* 0x000afc00010a7983 */ /* 0x000ee80000300800 */
[----:B0-----:R5:W3:Y:S04]  /*589e0*/  LDG.E.U16 R27, [R2.64] ;  /* 0x00000006021b7981 */ /* 0x001ae8000c1e1500 */
[----:B----4-:R0:W-:Y:S04]  /*589f0*/  STL [R1+0x2d4], R25 ;  /* 0x0002d41901007387 */ /* 0x0101e80000100800 */
[----:B0-----:R0:W4:Y:S01]  /*58a00*/  LDG.E.U16 R25, [R4.64] ;  /* 0x0000000604197981 */ /* 0x001122000c1e1500 */
[----:B-----5:R-:W-:-:S03]  /*58a10*/  IMAD.WIDE R2, R23, 0x2, R8 ;  /* 0x0000000217027825 */ /* 0x020fc600078e0208 */
[----:B------:R1:W-:Y:S04]  /*58a20*/  STL [R1+0x2d0], R24 ;  /* 0x0002d01801007387 */ /* 0x0003e80000100800 */
[----:B------:R-:W5:Y:S01]  /*58a30*/  S2R R22, SR_TID.X ;  /* 0x0000000000167919 */ /* 0x000f620000002100 */
[----:B0-----:R-:W-:-:S03]  /*58a40*/  IMAD.WIDE R4, R23, 0x2, R20 ;  /* 0x0000000217047825 */ /* 0x001fc600078e0214 */
[----:B------:R-:W4:Y:S04]  /*58a50*/  LDL.64 R8, [R1+0xf20] ;  /* 0x000f200001087983 */ /* 0x000f280000100a00 */
[----:B-1----:R0:W4:Y:S02]  /*58a60*/  LDG.E.U16 R24, [R6.64] ;  /* 0x0000000606187981 */ /* 0x002124000c1e1500 */
[----:B0-----:R-:W-:Y:S02]  /*58a70*/  IMAD.WIDE R6, R23, 0x2, R18 ;  /* 0x0000000217067825 */ /* 0x001fe400078e0212 */
[----:B------:R2:W4:Y:S04]  /*58a80*/  LDG.E.U16 R19, [R2.64] ;  /* 0x0000000602137981 */ /* 0x000528000c1e1500 */
[----:B------:R0:W4:Y:S01]  /*58a90*/  LDG.E.U16 R18, [R4.64] ;  /* 0x0000000604127981 */ /* 0x000122000c1e1500 */
[----:B-----5:R-:W-:-:S04]  /*58aa0*/  LOP3.LUT R22, R22, 0x1c, RZ, 0xc0, !PT ;  /* 0x0000001c16167812 */ /* 0x020fc800078ec0ff */
[----:B------:R-:W-:-:S05]  /*58ab0*/  LEA.HI R22, R22, 0xc0, RZ, 0x1e ;  /* 0x000000c016167811 */ /* 0x000fca00078ff0ff */
[----:B------:R-:W-:-:S05]  /*58ac0*/  IMAD.SHL.U32 R22, R22, 0x40, RZ ;  /* 0x0000004016167824 */ /* 0x000fca00078e00ff */
[----:B------:R-:W3:Y:S01]  /*58ad0*/  LDS R0, [R22+0x40000] ;  /* 0x0400000016007984 */ /* 0x000ee20000000800 */
[----:B--2---:R-:W-:-:S03]  /*58ae0*/  IMAD.WIDE R2, R23, 0x2, R16 ;  /* 0x0000000217027825 */ /* 0x004fc600078e0210 */
[----:B------:R1:W-:Y:S01]  /*58af0*/  STL [R1+0x2cc], R26 ;  /* 0x0002cc1a01007387 */ /* 0x0003e20000100800 */
[----:B0-----:R-:W-:-:S03]  /*58b00*/  IMAD.WIDE R4, R23, 0x2, R14 ;  /* 0x0000000217047825 */ /* 0x001fc600078e020e */
[----:B------:R0:W2:Y:S04]  /*58b10*/  LDG.E.U16 R11, [R2.64] ;  /* 0x00000006020b7981 */ /* 0x0000a8000c1e1500 */
[----:B------:R5:W2:Y:S04]  /*58b20*/  LDG.E.U16 R21, [R4.64] ;  /* 0x0000000604157981 */ /* 0x000aa8000c1e1500 */
[----:B-1----:R1:W2:Y:S04]  /*58b30*/  LDG.E.U16 R26, [R6.64] ;  /* 0x00000006061a7981 */ /* 0x0022a8000c1e1500 */
[----:B------:R-:W2:Y:S01]  /*58b40*/  LDL.LU R22, [R1+0x98] ;  /* 0x0000980001167983 */ /* 0x000ea20000300800 */
[----:B0-----:R-:W-:-:S04]  /*58b50*/  IMAD.WIDE R2, R23, 0x2, R12 ;  /* 0x0000000217027825 */ /* 0x001fc800078e020c */
[----:B---3--:R-:W-:Y:S01]  /*58b60*/  FFMA R10, R28, R10, R0 ;  /* 0x0000000a1c0a7223 */ /* 0x008fe20000000000 */
[----:B------:R0:W-:Y:S04]  /*58b70*/  STL [R1+0x2c8], R27 ;  /* 0x0002c81b01007387 */ /* 0x0001e80000100800 */
[----:B------:R-:W3:Y:S04]  /*58b80*/  LDL.64 R14, [R1+0xf18] ;  /* 0x000f1800010e7983 */ /* 0x000ee80000100a00 */
[----:B-1----:R-:W3:Y:S04]  /*58b90*/  LDL.LU R6, [R1+0x7a8] ;  /* 0x0007a80001067983 */ /* 0x002ee80000300800 */
[----:B-----5:R-:W5:Y:S04]  /*58ba0*/  LDL.LU R5, [R1+0x7ac] ;  /* 0x0007ac0001057983 */ /* 0x020f680000300800 */
[----:B------:R-:W-:Y:S04]  /*58bb0*/  STL [R1+0xafc], R10 ;  /* 0x000afc0a01007387 */ /* 0x000fe80000100800 */
[----:B0-----:R0:W3:Y:S04]  /*58bc0*/  LDG.E.U16 R27, [R2.64] ;  /* 0x00000006021b7981 */ /* 0x0010e8000c1e1500 */
[----:B----4-:R1:W-:Y:S04]  /*58bd0*/  STL [R1+0x2c4], R25 ;  /* 0x0002c41901007387 */ /* 0x0103e80000100800 */
[----:B-1----:R-:W4:Y:S04]  /*58be0*/  LDL.LU R25, [R1+0x7d0] ;  /* 0x0007d00001197983 */ /* 0x002f280000300800 */
[----:B------:R1:W-:Y:S04]  /*58bf0*/  STL [R1+0x2c0], R24 ;  /* 0x0002c01801007387 */ /* 0x0003e80000100800 */
[----:B-1----:R-:W3:Y:S04]  /*58c00*/  LDL.LU R24, [R1+0x7d4] ;  /* 0x0007d40001187983 */ /* 0x002ee80000300800 */
[----:B------:R-:W5:Y:S04]  /*58c10*/  LDL.LU R20, [R1+0x7c0] ;  /* 0x0007c00001147983 */ /* 0x000f680000300800 */
[----:B------:R1:W-:Y:S04]  /*58c20*/  STL [R1+0x2c], R19 ;  /* 0x00002c1301007387 */ /* 0x0003e80000100800 */
[----:B-1----:R-:W5:Y:S04]  /*58c30*/  LDL.LU R19, [R1+0x7c4] ;  /* 0x0007c40001137983 */ /* 0x002f680000300800 */
[----:B------:R1:W-:Y:S04]  /*58c40*/  STL [R1+0x28], R18 ;  /* 0x0000281201007387 */ /* 0x0003e80000100800 */
[----:B-1----:R-:W5:Y:S04]  /*58c50*/  LDL.LU R18, [R1+0x7b0] ;  /* 0x0007b00001127983 */ /* 0x002f680000300800 */
[----:B------:R-:W5:Y:S04]  /*58c60*/  LDL.LU R17, [R1+0x7b4] ;  /* 0x0007b40001117983 */ /* 0x000f680000300800 */
[----:B------:R-:W5:Y:S04]  /*58c70*/  LDL.LU R16, [R1+0x7a0] ;  /* 0x0007a00001107983 */ /* 0x000f680000300800 */
[----:B------:R-:W5:Y:S01]  /*58c80*/  LDL.LU R0, [R1+0x7a4] ;  /* 0x0007a40001007983 */ /* 0x000f620000300800 */
[----:B0-----:R-:W-:-:S03]  /*58c90*/  IMAD.WIDE R2, R23, 0x2, R8 ;  /* 0x0000000217027825 */ /* 0x001fc600078e0208 */
[----:B------:R-:W5:Y:S04]  /*58ca0*/  LDL.LU R7, [R1+0xb00] ;  /* 0x000b000001077983 */ /* 0x000f680000300800 */
[----:B------:R-:W5:Y:S04]  /*58cb0*/  LDL.LU R9, [R1+0x7b8] ;  /* 0x0007b80001097983 */ /* 0x000f680000300800 */
[----:B------:R-:W5:Y:S04]  /*58cc0*/  LDL.LU R8, [R1+0x7bc] ;  /* 0x0007bc0001087983 */ /* 0x000f680000300800 */
[----:B------:R-:W5:Y:S04]  /*58cd0*/  LDL.LU R4, [R1+0xb04] ;  /* 0x000b040001047983 */ /* 0x000f680000300800 */
[----:B--2---:R0:W-:Y:S04]  /*58ce0*/  STL [R1+0x24], R26 ;  /* 0x0000241a01007387 */ /* 0x0041e80000100800 */
[----:B------:R-:W2:Y:S04]  /*58cf0*/  LDL.LU R13, [R1+0x7d8] ;  /* 0x0007d800010d7983 */ /* 0x000ea80000300800 */
[----:B------:R-:W2:Y:S04]  /*58d00*/  LDL.LU R12, [R1+0x7dc] ;  /* 0x0007dc00010c7983 */ /* 0x000ea80000300800 */
[----:B------:R1:W-:Y:S04]  /*58d10*/  STL [R1+0x20], R11 ;  /* 0x0000200b01007387 */ /* 0x0003e80000100800 */
[----:B0-----:R4:W2:Y:S04]  /*58d20*/  LDG.E.U16 R26, [R2.64] ;  /* 0x00000006021a7981 */ /* 0x0018a8000c1e1500 */
[----:B-1----:R-:W2:Y:S04]  /*58d30*/  LDL.LU R11, [R1+0x7c8] ;  /* 0x0007c800010b7983 */ /* 0x002ea80000300800 */
[----:B------:R-:W-:Y:S04]  /*58d40*/  STL [R1+0x1c], R21 ;  /* 0x00001c1501007387 */ /* 0x000fe80000100800 */
[----:B------:R-:W2:Y:S01]  /*58d50*/  LDL.LU R10, [R1+0x7cc] ;  /* 0x0007cc00010a7983 */ /* 0x000ea20000300800 */
[----:B----4-:R-:W-:-:S05]  /*58d60*/  FMUL R3, R28, R25 ;  /* 0x000000191c037220 */ /* 0x010fca0000400000 */
[----:B------:R0:W-:Y:S01]  /*58d70*/  STL [R1+0x100], R3 ;  /* 0x0001000301007387 */ /* 0x0001e20000100800 */
[C---:B---3--:R-:W-:Y:S02]  /*58d80*/  FMUL R2, R28.reuse, R24 ;  /* 0x000000181c027220 */ /* 0x048fe40000400000 */
[----:B-----5:R-:W-:-:S03]  /*58d90*/  FMUL R20, R28, R20 ;  /* 0x000000141c147220 */ /* 0x020fc60000400000 */
[----:B------:R1:W-:Y:S04]  /*58da0*/  STL [R1+0x104], R2 ;  /* 0x0001040201007387 */ /* 0x0003e80000100800 */
[----:B------:R-:W-:Y:S04]  /*58db0*/  STL [R1+0x18], R27 ;  /* 0x0000181b01007387 */ /* 0x000fe80000100800 */
[----:B------:R-:W-:Y:S01]  /*58dc0*/  STL [R1+0xf0], R20 ;  /* 0x0000f01401007387 */ /* 0x000fe20000100800 */
[----:B0-----:R-:W-:-:S05]  /*58dd0*/  FMUL R3, R28, R19 ;  /* 0x000000131c037220 */ /* 0x001fca0000400000 */
[----:B------:R0:W-:Y:S01]  /*58de0*/  STL [R1+0xf4], R3 ;  /* 0x0000f40301007387 */ /* 0x0001e20000100800 */
[C---:B-1----:R-:W-:Y:S02]  /*58df0*/  FMUL R2, R28.reuse, R18 ;  /* 0x000000121c027220 */ /* 0x042fe40000400000 */
[----:B------:R-:W-:-:S03]  /*58e00*/  FMUL R17, R28, R17 ;  /* 0x000000111c117220 */ /* 0x000fc60000400000 */
[----:B------:R1:W-:Y:S01]  /*58e10*/  STL [R1+0xe0], R2 ;  /* 0x0000e00201007387 */ /* 0x0003e20000100800 */
[----:B0-----:R-:W-:-:S03]  /*58e20*/  FMUL R3, R28, R16 ;  /* 0x000000101c037220 */ /* 0x001fc60000400000 */
[----:B------:R-:W-:Y:S01]  /*58e30*/  STL [R1+0xe4], R17 ;  /* 0x0000e41101007387 */ /* 0x000fe20000100800 */
[----:B-1----:R-:W-:-:S03]  /*58e40*/  FMUL R2, R28, R0 ;  /* 0x000000001c027220 */ /* 0x002fc60000400000 */
[----:B------:R-:W-:Y:S04]  /*58e50*/  STL [R1+0xd0], R3 ;  /* 0x0000d00301007387 */ /* 0x000fe80000100800 */
[----:B------:R0:W-:Y:S02]  /*58e60*/  STL [R1+0xd4], R2 ;  /* 0x0000d40201007387 */ /* 0x0001e40000100800 */
[----:B0-----:R-:W-:-:S05]  /*58e70*/  IMAD.WIDE R2, R23, 0x2, R14 ;  /* 0x0000000217027825 */ /* 0x001fca00078e020e */
[----:B------:R2:W3:Y:S04]  /*58e80*/  LDG.E.U16 R14, [R2.64] ;  /* 0x00000006020e7981 */ /* 0x0004e8000c1e1500 */
[----:B------:R-:W0:Y:S02]  /*58e90*/  S2R R21, SR_TID.X ;  /* 0x0000000000157919 */ /* 0x000e240000002100 */
[----:B0-----:R-:W-:-:S04]  /*58ea0*/  LOP3.LUT R21, R21, 0x1c, RZ, 0xc0, !PT ;  /* 0x0000001c15157812 */ /* 0x001fc800078ec0ff */
[----:B------:R-:W-:-:S04]  /*58eb0*/  LEA.HI R21, R21, 0xc8, RZ, 0x1e ;  /* 0x000000c815157811 */ /* 0x000fc800078ff0ff */
[----:B------:R-:W-:-:S05]  /*58ec0*/  SHF.L.U32 R21, R21, 0x6, RZ ;  /* 0x0000000615157819 */ /* 0x000fca00000006ff */
[----:B------:R-:W0:Y:S04]  /*58ed0*/  LDS R0, [R21+0x40000] ;  /* 0x0400000015007984 */ /* 0x000e280000000800 */
[----:B------:R-:W1:Y:S01]  /*58ee0*/  S2R R23, SR_TID.X ;  /* 0x0000000000177919 */ /* 0x000e620000002100 */
[C---:B--2---:R-:W-:Y:S02]  /*58ef0*/  FMUL R3, R29.reuse, R13 ;  /* 0x0000000d1d037220 */ /* 0x044fe40000400000 */
[----:B------:R-:W-:Y:S01]  /*58f00*/  FMUL R2, R29, R12 ;  /* 0x0000000c1d027220 */ /* 0x000fe20000400000 */
[----:B-1----:R-:W-:Y:S01]  /*58f10*/  LOP3.LUT R23, R23, 0x1c, RZ, 0xc0, !PT ;  /* 0x0000001c17177812 */ /* 0x002fe200078ec0ff */
[C---:B0-----:R-:W-:Y:S02]  /*58f20*/  FFMA R7, R29.reuse, R7, R0 ;  /* 0x000000071d077223 */ /* 0x041fe40000000000 */
[----:B------:R-:W-:-:S03]  /*58f30*/  FMUL R0, R29, R11 ;  /* 0x0000000b1d007220 */ /* 0x000fc60000400000 */
[----:B------:R0:W-:Y:S01]  /*58f40*/  STL [R1+0xb00], R7 ;  /* 0x000b000701007387 */ /* 0x0001e20000100800 */
[----:B------:R-:W-:-:S03]  /*58f50*/  LEA.HI R21, R23, 0xd0, RZ, 0x1e ;  /* 0x000000d017157811 */ /* 0x000fc600078ff0ff */
[----:B0-----:R-:W2:Y:S04]  /*58f60*/  LDL.LU R7, [R1+0x9c] ;  /* 0x00009c0001077983 */ /* 0x001ea80000300800 */
[----:B------:R-:W-:Y:S04]  /*58f70*/  STL [R1+0x14], R26 ;  /* 0x0000141a01007387 */ /* 0x000fe80000100800 */
[----:B------:R0:W-:Y:S04]  /*58f80*/  STL [R1+0x108], R3 ;  /* 0x0001080301007387 */ /* 0x0001e80000100800 */
[----:B------:R1:W-:Y:S04]  /*58f90*/  STL [R1+0x10c], R2 ;  /* 0x00010c0201007387 */ /* 0x0003e80000100800 */
[----:B------:R4:W-:Y:S01]  /*58fa0*/  STL [R1+0xf8], R0 ;  /* 0x0000f80001007387 */ /* 0x0009e20000100800 */
[----:B0-----:R-:W-:-:S02]  /*58fb0*/  FMUL R3, R29, R10 ;  /* 0x0000000a1d037220 */ /* 0x001fc40000400000 */
[----:B-1----:R-:W-:-:S03]  /*58fc0*/  FMUL R2, R29, R9 ;  /* 0x000000091d027220 */ /* 0x002fc60000400000 */
[----:B------:R-:W-:Y:S01]  /*58fd0*/  STL [R1+0xfc], R3 ;  /* 0x0000fc0301007387 */ /* 0x000fe20000100800 */
[----:B----4-:R-:W-:-:S03]  /*58fe0*/  FMUL R0, R29, R8 ;  /* 0x000000081d007220 */ /* 0x010fc60000400000 */
[----:B------:R-:W-:Y:S01]  /*58ff0*/  STL [R1+0xe8], R2 ;  /* 0x0000e80201007387 */ /* 0x000fe20000100800 */
[----:B------:R-:W-:-:S03]  /*59000*/  IMAD.SHL.U32 R21, R21, 0x40, RZ ;  /* 0x0000004015157824 */ /* 0x000fc600078e00ff */
[----:B------:R0:W-:Y:S02]  /*59010*/  STL [R1+0xec], R0 ;  /* 0x0000ec0001007387 */ /* 0x0001e40000100800 */
[----:B0-----:R-:W-:-:S05]  /*59020*/  FMUL R0, R29, R6 ;  /* 0x000000061d007220 */ /* 0x001fca0000400000 */
[----:B------:R-:W-:Y:S04]  /*59030*/  STL [R1+0xd8], R0 ;  /* 0x0000d80001007387 */ /* 0x000fe80000100800 */
[----:B------:R0:W1:Y:S04]  /*59040*/  LDS R0, [R21+0x40000] ;  /* 0x0400000015007984 */ /* 0x0000680000000800 */
[----:B------:R-:W4:Y:S01]  /*59050*/  S2R R23, SR_TID.X ;  /* 0x0000000000177919 */ /* 0x000f220000002100 */
[----:B------:R-:W-:-:S03]  /*59060*/  FMUL R2, R29, R5 ;  /* 0x000000051d027220 */ /* 0x000fc60000400000 */
[----:B------:R-:W5:Y:S04]  /*59070*/  LDL.LU R24, [R1+0x7e0] ;  /* 0x0007e00001187983 */ /* 0x000f680000300800 */
[----:B------:R-:W-:Y:S04]  /*59080*/  STL [R1+0xdc], R2 ;  /* 0x0000dc0201007387 */ /* 0x000fe80000100800 */
[----:B------:R-:W2:Y:S04]  /*59090*/  LDL.LU R18, [R1+0x800] ;  /* 0x0008000001127983 */ /* 0x000ea80000300800 */
[----:B------:R-:W2:Y:S01]  /*590a0*/  LDL.LU R16, [R1+0x7f0] ;  /* 0x0007f00001107983 */ /* 0x000ea20000300800 */
[----:B----4-:R-:W-:-:S04]  /*590b0*/  LOP3.LUT R23, R23, 0x1c, RZ, 0xc0, !PT ;  /* 0x0000001c17177812 */ /* 0x010fc800078ec0ff */
[----:B0-----:R-:W-:Y:S02]  /*590c0*/  LEA.HI R21, R23, 0xd8, RZ, 0x1e ;  /* 0x000000d817157811 */ /* 0x001fe400078ff0ff */
[----:B------:R-:W4:Y:S01]  /*590d0*/  LDL.LU R23, [R1+0x7e4] ;  /* 0x0007e40001177983 */ /* 0x000f220000300800 */
[----:B-1----:R-:W-:-:S03]  /*590e0*/  FFMA R4, R22, R4, R0 ;  /* 0x0000000416047223 */ /* 0x002fc60000000000 */
[----:B---3--:R-:W-:Y:S04]  /*590f0*/  STL [R1+0x10], R14 ;  /* 0x0000100e01007387 */ /* 0x008fe80000100800 */
[----:B------:R0:W-:Y:S04]  /*59100*/  STL [R1+0xb04], R4 ;  /* 0x000b040401007387 */ /* 0x0001e80000100800 */
        /* <DEDUP_REMOVED lines=8> */
[----:B------:R-:W3:Y:S01]  /*59190*/  LDL.LU R5, [R1+0x80c] ;  /* 0x00080c0001057983 */ /* 0x000ee20000300800 */
[----:B------:R-:W-:-:S03]  /*591a0*/  SHF.L.U32 R21, R21, 0x6, RZ ;  /* 0x0000000615157819 */ /* 0x000fc600000006ff */
[----:B------:R-:W3:Y:S04]  /*591b0*/  LDL.LU R3, [R1+0x7fc] ;  /* 0x0007fc0001037983 */ /* 0x000ee80000300800 */
[----:B------:R0:W1:Y:S04]  /*591c0*/  LDS R0, [R21+0x40000] ;  /* 0x0400000015007984 */ /* 0x0000680000000800 */
        /* <DEDUP_REMOVED lines=9> */
[----:B0-----:R-:W3:Y:S01]  /*59260*/  LDL.LU R21, [R1+0x680] ;  /* 0x0006800001157983 */ /* 0x001ee20000300800 */
[----:B-----5:R-:W-:-:S05]  /*59270*/  FMUL R25, R22, R24 ;  /* 0x0000001816197220 */ /* 0x020fca0000400000 */
[----:B------:R-:W-:Y:S01]  /*59280*/  STL [R1+0xc0], R25 ;  /* 0x0000c01901007387 */ /* 0x000fe20000100800 */
[C---:B----4-:R-:W-:Y:S02]  /*59290*/  FMUL R24, R22.reuse, R23 ;  /* 0x0000001716187220 */ /* 0x050fe40000400000 */
[----:B--2---:R-:W-:-:S03]  /*592a0*/  FMUL R23, R22, R18 ;  /* 0x0000001216177220 */ /* 0x004fc60000400000 */
[----:B------:R-:W-:Y:S04]  /*592b0*/  STL [R1+0xc4], R24 ;  /* 0x0000c41801007387 */ /* 0x000fe80000100800 */
[----:B------:R0:W-:Y:S04]  /*592c0*/  STL [R1+0xb0], R23 ;  /* 0x0000b01701007387 */ /* 0x0001e80000100800 */
[----:B0-----:R-:W0:Y:S02]  /*592d0*/  S2R R23, SR_TID.X ;  /* 0x0000000000177919 */ /* 0x001e240000002100 */
[----:B0-----:R-:W-:-:S04]  /*592e0*/  LOP3.LUT R23, R23, 0x1c, RZ, 0xc0, !PT ;  /* 0x0000001c17177812 */ /* 0x001fc800078ec0ff */
[----:B------:R-:W-:-:S05]  /*592f0*/  LEA.HI R23, R23, 0xe0, RZ, 0x1e ;  /* 0x000000e017177811 */ /* 0x000fca00078ff0ff */
[----:B------:R-:W-:Y:S02]  /*59300*/  IMAD.SHL.U32 R23, R23, 0x40, RZ ;  /* 0x0000004017177824 */ /* 0x000fe400078e00ff */
[C---:B---3--:R-:W-:Y:S02]  /*59310*/  FMUL R18, R22.reuse, R17 ;  /* 0x0000001116127220 */ /* 0x048fe40000400000 */
[----:B------:R-:W-:-:S03]  /*59320*/  FMUL R17, R22, R16 ;  /* 0x0000001016117220 */ /* 0x000fc60000400000 */
[----:B------:R-:W-:Y:S01]  /*59330*/  STL [R1+0xb4], R18 ;  /* 0x0000b41201007387 */ /* 0x000fe20000100800 */
[----:B------:R-:W-:-:S03]  /*59340*/  FMUL R16, R22, R4 ;  /* 0x0000000416107220 */ /* 0x000fc60000400000 */
[----:B------:R-:W2:Y:S01]  /*59350*/  LDL.LU R4, [R1+0x7f8] ;  /* 0x0007f80001047983 */ /* 0x000ea20000300800 */
[C---:B------:R-:W-:Y:S02]  /*59360*/  FMUL R15, R22.reuse, R15 ;  /* 0x0000000f160f7220 */ /* 0x040fe40000400000 */
[----:B------:R-:W-:Y:S01]  /*59370*/  FMUL R14, R22, R14 ;  /* 0x0000000e160e7220 */ /* 0x000fe20000400000 */
[----:B------:R-:W-:Y:S01]  /*59380*/  STL [R1+0xa0], R17 ;  /* 0x0000a01101007387 */ /* 0x000fe20000100800 */
[----:B-1----:R-:W-:-:S03]  /*59390*/  FFMA R13, R7, R13, R0 ;  /* 0x0000000d070d7223 */ /* 0x002fc60000000000 */
[----:B------:R-:W-:Y:S01]  /*593a0*/  STL [R1+0xa4], R16 ;  /* 0x0000a41001007387 */ /* 0x000fe20000100800 */
[----:B------:R-:W-:-:S03]  /*593b0*/  FMUL R12, R7, R12 ;  /* 0x0000000c070c7220 */ /* 0x000fc60000400000 */
[----:B------:R-:W-:Y:S01]  /*593c0*/  STL [R1+0x90], R15 ;  /* 0x0000900f01007387 */ /* 0x000fe20000100800 */
[----:B------:R-:W-:-:S03]  /*593d0*/  FMUL R0, R7, R2 ;  /* 0x0000000207007220 */ /* 0x000fc60000400000 */
[----:B------:R-:W-:Y:S04]  /*593e0*/  STL [R1+0x94], R14 ;  /* 0x0000940e01007387 */ /* 0x000fe80000100800 */
[----:B------:R-:W-:Y:S04]  /*593f0*/  STL [R1+0xb08], R13 ;  /* 0x000b080d01007387 */ /* 0x000fe80000100800 */
[----:B------:R-:W3:Y:S04]  /*59400*/  LDL.LU R2, [R1+0x798] ;  /* 0x0007980001027983 */ /* 0x000ee80000300800 */
[----:B------:R-:W-:Y:S04]  /*59410*/  STL [R1+0xc8], R12 ;  /* 0x0000c80c01007387 */ /* 0x000fe80000100800 */
[----:B------:R0:W-:Y:S04]  /*59420*/  STL [R1+0xcc], R0 ;  /* 0x0000cc0001007387 */ /* 0x0001e80000100800 */
[----:B------:R-:W1:Y:S04]  /*59430*/  LDS R12, [R23+0x40000] ;  /* 0x04000000170c7984 */ /* 0x000e680000000800 */
[----:B0-----:R-:W4:Y:S01]  /*59440*/  LDL.LU R0, [R1+0x79c] ;  /* 0x00079c0001007983 */ /* 0x001f220000300800 */
[----:B------:R-:W-:-:S03]  /*59450*/  FMUL R6, R7, R6 ;  /* 0x0000000607067220 */ /* 0x000fc60000400000 */
[----:B------:R-:W5:Y:S04]  /*59460*/  LDL.LU R17, [R1+0x674] ;  /* 0x0006740001117983 */ /* 0x000f680000300800 */
[----:B------:R-:W5:Y:S01]  /*59470*/  LDL.LU R18, [R1+0x678] ;  /* 0x0006780001127983 */ /* 0x000f620000300800 */
[----:B------:R-:W-:-:S03]  /*59480*/  FMUL R5, R7, R5 ;  /* 0x0000000507057220 */ /* 0x000fc60000400000 */
[----:B-1----:R0:W-:Y:S04]  /*59490*/  STL [R1+0xc], R12 ;  /* 0x00000c0c01007387 */ /* 0x0021e80000100800 */
[----:B------:R-:W5:Y:S04]  /*594a0*/  LDL.LU R26, [R1+0x66c] ;  /* 0x00066c00011a7983 */ /* 0x000f680000300800 */
[----:B------:R-:W-:Y:S04]  /*594b0*/  STL [R1+0xb8], R6 ;  /* 0x0000b80601007387 */ /* 0x000fe80000100800 */
[----:B------:R-:W5:Y:S04]  /*594c0*/  LDL.LU R25, [R1+0x670] ;  /* 0x0006700001197983 */ /* 0x000f680000300800 */
[----:B------:R-:W-:Y:S04]  /*594d0*/  STL [R1+0xbc], R5 ;  /* 0x0000bc0501007387 */ /* 0x000fe80000100800 */
[----:B0-----:R-:W5:Y:S04]  /*594e0*/  LDL.LU R12, [R1+0x664] ;  /* 0x00066400010c7983 */ /* 0x001f680000300800 */
[----:B------:R-:W5:Y:S01]  /*594f0*/  LDL.LU R16, [R1+0x668] ;  /* 0x0006680001107983 */ /* 0x000f620000300800 */
[----:B------:R-:W-:-:S03]  /*59500*/  FMUL R3, R7, R3 ;  /* 0x0000000307037220 */ /* 0x000fc60000400000 */
[----:B------:R-:W5:Y:S01]  /*59510*/  LDL.LU R24, [R1+0x65c] ;  /* 0x00065c0001187983 */ /* 0x000f620000300800 */
[----:B------:R-:W-:Y:S02]  /*59520*/  F2FP.BF16.PACK_AB R29, R19, R29 ;  /* 0x0000001d131d723e */ /* 0x000fe400000010ff */
[----:B------:R-:W-:Y:S01]  /*59530*/  F2FP.BF16.PACK_AB R28, R28, R21 ;  /* 0x000000151c1c723e */ /* 0x000fe200000010ff */
[----:B--2---:R-:W-:-:S05]  /*59540*/  FMUL R4, R7, R4 ;  /* 0x0000000407047220 */ /* 0x004fca0000400000 */
[----:B------:R-:W-:Y:S04]  /*59550*/  STL [R1+0xa8], R4 ;  /* 0x0000a80401007387 */ /* 0x000fe80000100800 */
[----:B------:R-:W2:Y:S04]  /*59560*/  LDL.LU R15, [R1+0x660] ;  /* 0x00066000010f7983 */ /* 0x000ea80000300800 */
[----:B------:R0:W-:Y:S04]  /*59570*/  STL [R1+0xac], R3 ;  /* 0x0000ac0301007387 */ /* 0x0001e80000100800 */
[----:B------:R-:W2:Y:S04]  /*59580*/  LDL.LU R14, [R1+0x654] ;  /* 0x00065400010e7983 */ /* 0x000ea80000300800 */
[----:B------:R-:W2:Y:S04]  /*59590*/  LDL.LU R23, [R1+0x658] ;  /* 0x0006580001177983 */ /* 0x000ea80000300800 */
[----:B------:R-:W2:Y:S04]  /*595a0*/  LDL.LU R13, [R1+0x64c] ;  /* 0x00064c00010d7983 */ /* 0x000ea80000300800 */
[----:B------:R-:W2:Y:S01]  /*595b0*/  LDL.LU R22, [R1+0x650] ;  /* 0x0006500001167983 */ /* 0x000ea20000300800 */
[----:B---3--:R-:W-:Y:S01]  /*595c0*/  FMUL R2, R7, R2 ;  /* 0x0000000207027220 */ /* 0x008fe20000400000 */
[----:B0-----:R-:W-:-:S04]  /*595d0*/  F2FP.BF16.PACK_AB R3, R10, R8 ;  /* 0x000000080a03723e */ /* 0x001fc800000010ff */
[----:B------:R0:W-:Y:S01]  /*595e0*/  STL [R1+0x98], R2 ;  /* 0x0000980201007387 */ /* 0x0001e20000100800 */
[----:B----4-:R-:W-:Y:S01]  /*595f0*/  FMUL R0, R7, R0 ;  /* 0x0000000007007220 */ /* 0x010fe20000400000 */
[----:B0-----:R-:W-:-:S04]  /*59600*/  F2FP.BF16.PACK_AB R2, R9, R27 ;  /* 0x0000001b0902723e */ /* 0x001fc800000010ff */
[----:B------:R0:W-:Y:S04]  /*59610*/  STL [R1+0x9c], R0 ;  /* 0x00009c0001007387 */ /* 0x0001e80000100800 */
[----:B------:R-:W-:Y:S01]  /*59620*/  STL [R1+0x8], R3 ;  /* 0x0000080301007387 */ /* 0x000fe20000100800 */
[----:B0-----:R-:W-:-:S03]  /*59630*/  F2FP.BF16.PACK_AB R0, R11, R20 ;  /* 0x000000140b00723e */ /* 0x001fc600000010ff */
[----:B------:R-:W-:Y:S04]  /*59640*/  STL [R1+0x4], R2 ;  /* 0x0000040201007387 */ /* 0x000fe80000100800 */
[----:B------:R-:W-:Y:S04]  /*59650*/  STL [R1+0x34d0], R29 ;  /* 0x0034d01d01007387 */ /* 0x000fe80000100800 */
[----:B------:R0:W-:Y:S04]  /*59660*/  STL [R1], R0 ;  /* 0x0000000001007387 */ /* 0x0001e80000100800 */
[----:B------:R-:W3:Y:S04]  /*59670*/  LDL.LU R6, [R1+0x644] ;  /* 0x0006440001067983 */ /* 0x000ee80000300800 */
[----:B------:R-:W3:Y:S04]  /*59680*/  LDL.LU R21, [R1+0x648] ;  /* 0x0006480001157983 */ /* 0x000ee80000300800 */
[----:B------:R-:W4:Y:S04]  /*59690*/  LDL.LU R7, [R1+0x630] ;  /* 0x0006300001077983 */ /* 0x000f280000300800 */
[----:B------:R-:W4:Y:S04]  /*596a0*/  LDL.LU R20, [R1+0x638] ;  /* 0x0006380001147983 */ /* 0x000f280000300800 */
[----:B------:R-:W4:Y:S04]  /*596b0*/  LDL.LU R11, [R1+0x624] ;  /* 0x00062400010b7983 */ /* 0x000f280000300800 */
[----:B------:R-:W4:Y:S01]  /*596c0*/  LDL.LU R19, [R1+0x628] ;  /* 0x0006280001137983 */ /* 0x000f220000300800 */
[----:B-----5:R-:W-:-:S03]  /*596d0*/  F2FP.BF16.PACK_AB R27, R17, R18 ;  /* 0x00000012111b723e */ /* 0x020fc600000010ff */
[----:B------:R-:W-:Y:S04]  /*596e0*/  STL [R1+0x34d4], R28 ;  /* 0x0034d41c01007387 */ /* 0x000fe80000100800 */
[----:B------:R-:W5:Y:S04]  /*596f0*/  LDL.LU R10, [R1+0x610] ;  /* 0x00061000010a7983 */ /* 0x000f680000300800 */
[----:B------:R-:W5:Y:S01]  /*59700*/  LDL.LU R18, [R1+0x618] ;  /* 0x0006180001127983 */ /* 0x000f620000300800 */
[----:B------:R-:W-:-:S03]  /*59710*/  F2FP.BF16.PACK_AB R26, R26, R25 ;  /* 0x000000191a1a723e */ /* 0x000fc600000010ff */
[----:B------:R-:W5:Y:S04]  /*59720*/  LDL.LU R9, [R1+0x5fc] ;  /* 0x0005fc0001097983 */ /* 0x000f680000300800 */
[----:B------:R-:W5:Y:S01]  /*59730*/  LDL.LU R17, [R1+0x604] ;  /* 0x0006040001117983 */ /* 0x000f620000300800 */
[----:B------:R-:W-:-:S03]  /*59740*/  F2FP.BF16.PACK_AB R25, R12, R16 ;  /* 0x000000100c19723e */ /* 0x000fc600000010ff */
[----:B------:R-:W-:Y:S04]  /*59750*/  STL [R1+0x34d8], R27 ;  /* 0x0034d81b01007387 */ /* 0x000fe80000100800 */
[----:B------:R-:W-:Y:S04]  /*59760*/  STL [R1+0x34c8], R26 ;  /* 0x0034c81a01007387 */ /* 0x000fe80000100800 */
[----:B------:R-:W5:Y:S04]  /*59770*/  LDL.LU R8, [R1+0x5f0] ;  /* 0x0005f00001087983 */ /* 0x000f680000300800 */
[----:B------:R-:W5:Y:S04]  /*59780*/  LDL.LU R16, [R1+0x5f4] ;  /* 0x0005f40001107983 */ /* 0x000f680000300800 */
[----:B------:R-:W-:Y:S01]  /*59790*/  STL [R1+0x34cc], R25 ;  /* 0x0034cc1901007387 */ /* 0x000fe20000100800 */
[----:B--2---:R-:W-:-:S05]  /*597a0*/  F2FP.BF16.PACK_AB R24, R24, R15 ;  /* 0x0000000f1818723e */ /* 0x004fca00000010ff */
[----:B------:R-:W-:Y:S01]  /*597b0*/  STL [R1+0x34dc], R24 ;  /* 0x0034dc1801007387 */ /* 0x000fe20000100800 */
[----:B------:R-:W-:-:S05]  /*597c0*/  F2FP.BF16.PACK_AB R23, R14, R23 ;  /* 0x000000170e17723e */ /* 0x000fca00000010ff */
[----:B------:R-:W-:Y:S04]  /*597d0*/  STL [R1+0x34e0], R23 ;  /* 0x0034e01701007387 */ /* 0x000fe80000100800 */
[----:B0-----:R-:W2:Y:S01]  /*597e0*/  LDL.LU R0, [R1+0x5e0] ;  /* 0x0005e00001007983 */ /* 0x001ea20000300800 */
[----:B------:R-:W-:-:S03]  /*597f0*/  F2FP.BF16.PACK_AB R22, R13, R22 ;  /* 0x000000160d16723e */ /* 0x000fc600000010ff */
[----:B------:R-:W2:Y:S04]  /*59800*/  LDL.LU R15, [R1+0x5e8] ;  /* 0x0005e800010f7983 */ /* 0x000ea80000300800 */
[----:B------:R-:W2:Y:S04]  /*59810*/  LDL.LU R3, [R1+0x5c8] ;  /* 0x0005c80001037983 */ /* 0x000ea80000300800 */
[----:B------:R-:W2:Y:S04]  /*59820*/  LDL.LU R14, [R1+0x5d0] ;  /* 0x0005d000010e7983 */ /* 0x000ea80000300800 */
[----:B------:R-:W2:Y:S04]  /*59830*/  LDL.LU R4, [R1+0x5b8] ;  /* 0x0005b80001047983 */ /* 0x000ea80000300800 */
[----:B------:R-:W2:Y:S04]  /*59840*/  LDL.LU R13, [R1+0x5c0] ;  /* 0x0005c000010d7983 */ /* 0x000ea80000300800 */
[----:B------:R-:W2:Y:S04]  /*59850*/  LDL.LU R5, [R1+0x5ac] ;  /* 0x0005ac0001057983 */ /* 0x000ea80000300800 */
[----:B------:R-:W2:Y:S04]  /*59860*/  LDL.LU R12, [R1+0x5b4] ;  /* 0x0005b400010c7983 */ /* 0x000ea80000300800 */
[----:B------:R-:W-:Y:S01]  /*59870*/  STL [R1+0x34e4], R22 ;  /* 0x0034e41601007387 */ /* 0x000fe20000100800 */
[----:B---3--:R-:W-:-:S02]  /*59880*/  F2FP.BF16.PACK_AB R21, R6, R21 ;  /* 0x000000150615723e */ /* 0x008fc400000010ff */
[----:B----4-:R-:W-:-:S03]  /*59890*/  F2FP.BF16.PACK_AB R20, R7, R20 ;  /* 0x000000140714723e */ /* 0x010fc600000010ff */
[----:B------:R0:W-:Y:S04]  /*598a0*/  STL [R1+0x34e8], R21 ;  /* 0x0034e81501007387 */ /* 0x0001e80000100800 */
[----:B------:R1:W-:Y:S01]  /*598b0*/  STL [R1+0x34ec], R20 ;  /* 0x0034ec1401007387 */ /* 0x0003e20000100800 */
[----:B------:R-:W-:-:S03]  /*598c0*/  F2FP.BF16.PACK_AB R19, R11, R19 ;  /* 0x000000130b13723e */ /* 0x000fc600000010ff */
[----:B------:R-:W3:Y:S04]  /*598d0*/  LDL.LU R2, [R1+0x598] ;  /* 0x0005980001027983 */ /* 0x000ee80000300800 */
[----:B------:R-:W3:Y:S01]  /*598e0*/  LDL.LU R11, [R1+0x5a0] ;  /* 0x0005a000010b7983 */ /* 0x000ee20000300800 */
[----:B-----5:R-:W-:-:S03]  /*598f0*/  F2FP.BF16.PACK_AB R18, R10, R18 ;  /* 0x000000120a12723e */ /* 0x020fc600000010ff */
[----:B------:R-:W-:Y:S04]  /*59900*/  STL [R1+0x34f0], R19 ;  /* 0x0034f01301007387 */ /* 0x000fe80000100800 */
[----:B------:R-:W-:Y:S01]  /*59910*/  STL [R1+0x34f4], R18 ;  /* 0x0034f41201007387 */ /* 0x000fe20000100800 */
[----:B------:R-:W-:-:S03]  /*59920*/  F2FP.BF16.PACK_AB R17, R9, R17 ;  /* 0x000000110911723e */ /* 0x000fc600000010ff */
[----:B0-----:R-:W4:Y:S04]  /*59930*/  LDL.LU R21, [R1+0x584] ;  /* 0x0005840001157983 */ /* 0x001f280000300800 */
[----:B------:R-:W4:Y:S04]  /*59940*/  LDL.LU R10, [R1+0x58c] ;  /* 0x00058c00010a7983 */ /* 0x000f280000300800 */
[----:B------:R-:W5:Y:S04]  /*59950*/  LDL.LU R26, [R1+0x57c] ;  /* 0x00057c00011a7983 */ /* 0x000f680000300800 */
[----:B------:R-:W5:Y:S01]  /*59960*/  LDL.LU R9, [R1+0x580] ;  /* 0x0005800001097983 */ /* 0x000f620000300800 */
[----:B------:R-:W-:-:S03]  /*59970*/  F2FP.BF16.PACK_AB R16, R8, R16 ;  /* 0x000000100810723e */ /* 0x000fc600000010ff */
[----:B------:R-:W-:Y:S04]  /*59980*/  STL [R1+0x34f8], R17 ;  /* 0x0034f81101007387 */ /* 0x000fe80000100800 */
[----:B------:R-:W5:Y:S04]  /*59990*/  LDL.LU R22, [R1+0x56c] ;  /* 0x00056c0001167983 */ /* 0x000f680000300800 */
[----:B------:R-:W5:Y:S04]  /*599a0*/  LDL.LU R8, [R1+0x578] ;  /* 0x0005780001087983 */ /* 0x000f680000300800 */
[----:B------:R-:W5:Y:S04]  /*599b0*/  LDL.LU R23, [R1+0x560] ;  /* 0x0005600001177983 */ /* 0x000f680000300800 */
[----:B------:R-:W5:Y:S04]  /*599c0*/  LDL.LU R7, [R1+0x564] ;  /* 0x0005640001077983 */ /* 0x000f680000300800 */
[----:B------:R-:W5:Y:S04]  /*599d0*/  LDL.LU R25, [R1+0x550] ;  /* 0x0005500001197983 */ /* 0x000f680000300800 */
[----:B------:R-:W5:Y:S04]  /*599e0*/  LDL.LU R6, [R1+0x554] ;  /* 0x0005540001067983 */ /* 0x000f680000300800 */
[----:B------:R-:W-:Y:S01]  /*599f0*/  STL [R1+0x34fc], R16 ;  /* 0x0034fc1001007387 */ /* 0x000fe20000100800 */
[----:B--2---:R-:W-:-:S02]  /*59a00*/  F2FP.BF16.PACK_AB R15, R0, R15 ;  /* 0x0000000f000f723e */ /* 0x004fc400000010ff */
[----:B------:R-:W-:-:S03]  /*59a10*/  F2FP.BF16.PACK_AB R14, R3, R14 ;  /* 0x0000000e030e723e */ /* 0x000fc600000010ff */
[----:B------:R-:W-:Y:S01]  /*59a20*/  STL [R1+0x3500], R15 ;  /* 0x0035000f01007387 */ /* 0x000fe20000100800 */
[----:B------:R-:W-:-:S03]  /*59a30*/  F2FP.BF16.PACK_AB R13, R4, R13 ;  /* 0x0000000d040d723e */ /* 0x000fc600000010ff */
[----:B------:R-:W-:Y:S04]  /*59a40*/  STL [R1+0x3504], R14 ;  /* 0x0035040e01007387 */ /* 0x000fe80000100800 */
[----:B------:R-:W-:Y:S01]  /*59a50*/  STL [R1+0x3508], R13 ;  /* 0x0035080d01007387 */ /* 0x000fe20000100800 */
[----:B------:R-:W-:-:S03]  /*59a60*/  F2FP.BF16.PACK_AB R12, R5, R12 ;  /* 0x0000000c050c723e */ /* 0x000fc600000010ff */
[----:B-1----:R-:W2:Y:S04]  /*59a70*/  LDL.LU R20, [R1+0x548] ;  /* 0x0005480001147983 */ /* 0x002ea80000300800 */
[----:B------:R-:W2:Y:S04]  /*59a80*/  LDL.LU R5, [R1+0x54c] ;  /* 0x00054c0001057983 */ /* 0x000ea80000300800 */
[----:B------:R-:W2:Y:S04]  /*59a90*/  LDL.LU R24, [R1+0x534] ;  /* 0x0005340001187983 */ /* 0x000ea80000300800 */
[----:B------:R-:W2:Y:S04]  /*59aa0*/  LDL.LU R4, [R1+0x540] ;  /* 0x0005400001047983 */ /* 0x000ea80000300800 */
[----:B------:R-:W2:Y:S04]  /*59ab0*/  LDL.LU R28, [R1+0x52c] ;  /* 0x00052c00011c7983 */ /* 0x000ea80000300800 */
[----:B------:R-:W2:Y:S04]  /*59ac0*/  LDL.LU R3, [R1+0x530] ;  /* 0x0005300001037983 */ /* 0x000ea80000300800 */
[----:B------:R-:W-:Y:S04]  /*59ad0*/  STL [R1+0x350c], R12 ;  /* 0x00350c0c01007387 */ /* 0x000fe80000100800 */
[----:B------:R-:W2:Y:S01]  /*59ae0*/  LDL.LU R29, [R1+0x520] ;  /* 0x00052000011d7983 */ /* 0x000ea20000300800 */
[----:B---3--:R-:W-:-:S03]  /*59af0*/  F2FP.BF16.PACK_AB R11, R2, R11 ;  /* 0x0000000b020b723e */ /* 0x008fc600000010ff */
[----:B------:R-:W3:Y:S04]  /*59b00*/  LDL.LU R2, [R1+0x524] ;  /* 0x0005240001027983 */ /* 0x000ee80000300800 */
[----:B------:R-:W3:Y:S04]  /*59b10*/  LDL.LU R27, [R1+0x510] ;  /* 0x00051000011b7983 */ /* 0x000ee80000300800 */
[----:B------:R-:W3:Y:S04]  /*59b20*/  LDL.LU R0, [R1+0x514] ;  /* 0x0005140001007983 */ /* 0x000ee80000300800 */
[----:B------:R-:W-:Y:S01]  /*59b30*/  STL [R1+0x3510], R11 ;  /* 0x0035100b01007387 */ /* 0x000fe20000100800 */
[----:B----4-:R-:W-:-:S05]  /*59b40*/  F2FP.BF16.PACK_AB R10, R21, R10 ;  /* 0x0000000a150a723e */ /* 0x010fca00000010ff */
[----:B------:R-:W-:Y:S01]  /*59b50*/  STL [R1+0x3514], R10 ;  /* 0x0035140a01007387 */ /* 0x000fe20000100800 */
[----:B-----5:R-:W-:-:S03]  /*59b60*/  F2FP.BF16.PACK_AB R9, R26, R9 ;  /* 0x000000091a09723e */ /* 0x020fc600000010ff */
[----:B------:R-:W4:Y:S04]  /*59b70*/  LDL.LU R21, [R1+0xc] ;  /* 0x00000c0001157983 */ /* 0x000f280000300800 */
[----:B------:R-:W4:Y:S01]  /*59b80*/  LDL R26, [R1+0x4e0] ;  /* 0x0004e000011a7983 */ /* 0x000f220000100800 */
[----:B------:R-:W-:-:S03]  /*59b90*/  F2FP.BF16.PACK_AB R8, R22, R8 ;  /* 0x000000081608723e */ /* 0x000fc600000010ff */
[----:B------:R-:W-:Y:S01]  /*59ba0*/  STL [R1+0x3518], R9 ;  /* 0x0035180901007387 */ /* 0x000fe20000100800 */
[----:B------:R-:W-:-:S03]  /*59bb0*/  F2FP.BF16.PACK_AB R7, R23, R7 ;  /* 0x000000071707723e */ /* 0x000fc600000010ff */
[----:B------:R-:W-:Y:S04]  /*59bc0*/  STL [R1+0x351c], R8 ;  /* 0x00351c0801007387 */ /* 0x000fe80000100800 */
[----:B------:R0:W-:Y:S04]  /*59bd0*/  STL [R1+0x3520], R7 ;  /* 0x0035200701007387 */ /* 0x0001e80000100800 */
[----:B0-----:R-:W4:Y:S01]  /*59be0*/  LDL.LU R7, [R1+0xb0c] ;  /* 0x000b0c0001077983 */ /* 0x001f220000300800 */
[----:B------:R-:W-:-:S03]  /*59bf0*/  F2FP.BF16.PACK_AB R6, R25, R6 ;  /* 0x000000061906723e */ /* 0x000fc600000010ff */
[----:B------:R-:W5:Y:S04]  /*59c00*/  LDL.LU R16, [R1+0x640] ;  /* 0x0006400001107983 */ /* 0x000f680000300800 */
[----:B------:R-:W5:Y:S04]  /*59c10*/  LDL.LU R17, [R1+0x634] ;  /* 0x0006340001117983 */ /* 0x000f680000300800 */
[----:B------:R-:W5:Y:S04]  /*59c20*/  LDL.LU R18, [R1+0x620] ;  /* 0x0006200001127983 */ /* 0x000f680000300800 */
[----:B------:R-:W5:Y:S04]  /*59c30*/  LDL.LU R19, [R1+0x614] ;  /* 0x0006140001137983 */ /* 0x000f680000300800 */
[----:B------:R-:W5:Y:S04]  /*59c40*/  LDL.LU R22, [R1+0x608] ;  /* 0x0006080001167983 */ /* 0x000f680000300800 */
[----:B------:R-:W5:Y:S04]  /*59c50*/  LDL.LU R23, [R1+0x5f8] ;  /* 0x0005f80001177983 */ /* 0x000f680000300800 */
[----:B------:R-:W5:Y:S04]  /*59c60*/  LDL.LU R25, [R1+0x5e4] ;  /* 0x0005e40001197983 */ /* 0x000f680000300800 */
[----:B------:R-:W-:Y:S01]  /*59c70*/  STL [R1+0x3524], R6 ;  /* 0x0035240601007387 */ /* 0x000fe20000100800 */
[----:B--2---:R-:W-:-:S03]  /*59c80*/  F2FP.BF16.PACK_AB R3, R28, R3 ;  /* 0x000000031c03723e */ /* 0x004fc600000010ff */
[----:B------:R-:W0:Y:S01]  /*59c90*/  S2R R28, SR_TID.X ;  /* 0x00000000001c7919 */ /* 0x000e220000002100 */
[----:B------:R-:W-:Y:S02]  /*59ca0*/  F2FP.BF16.PACK_AB R5, R20, R5 ;  /* 0x000000051405723e */ /* 0x000fe400000010ff */
[----:B------:R-:W-:-:S03]  /*59cb0*/  F2FP.BF16.PACK_AB R4, R24, R4 ;  /* 0x000000041804723e */ /* 0x000fc600000010ff */
[----:B------:R-:W-:Y:S04]  /*59cc0*/  STL [R1+0x3528], R5 ;  /* 0x0035280501007387 */ /* 0x000fe80000100800 */
[----:B------:R-:W-:Y:S04]  /*59cd0*/  STL [R1+0x352c], R4 ;  /* 0x00352c0401007387 */ /* 0x000fe80000100800 */
[----:B------:R-:W-:Y:S01]  /*59ce0*/  STL [R1+0x3530], R3 ;  /* 0x0035300301007387 */ /* 0x000fe20000100800 */
[----:B---3--:R-:W-:Y:S02]  /*59cf0*/  F2FP.BF16.PACK_AB R2, R29, R2 ;  /* 0x000000021d02723e */ /* 0x008fe400000010ff */
[----:B------:R-:W-:-:S02]  /*59d00*/  F2FP.BF16.PACK_AB R0, R27, R0 ;  /* 0x000000001b00723e */ /* 0x000fc400000010ff */
[----:B0-----:R-:W-:-:S04]  /*59d10*/  LOP3.LUT R27, R28, 0x1c, RZ, 0xc0, !PT ;  /* 0x0000001c1c1b7812 */ /* 0x001fc800078ec0ff */
[----:B------:R-:W-:Y:S01]  /*59d20*/  LEA.HI R27, R27, 0xe8, RZ, 0x1e ;  /* 0x000000e81b1b7811 */ /* 0x000fe200078ff0ff */
[----:B------:R-:W-:Y:S04]  /*59d30*/  STL [R1+0x3534], R2 ;  /* 0x0035340201007387 */ /* 0x000fe80000100800 */
[----:B------:R-:W-:Y:S01]  /*59d40*/  IMAD.SHL.U32 R27, R27, 0x40, RZ ;  /* 0x000000401b1b7824 */ /* 0x000fe200078e00ff */
[----:B------:R-:W-:Y:S04]  /*59d50*/  STL [R1+0x3538], R0 ;  /* 0x0035380001007387 */ /* 0x000fe80000100800 */
[----:B------:R0:W1:Y:S01]  /*59d60*/  LDS R0, [R27+0x40000] ;  /* 0x040000001b007984 */ /* 0x0000620000000800 */
[----:B------:R-:W-:-:S02]  /*59d70*/  LOP3.LUT R29, R28, 0x1ff, RZ, 0xc0, !PT ;  /* 0x000001ff1c1d7812 */ /* 0x000fc400078ec0ff */
[C---:B------:R-:W-:Y:S02]  /*59d80*/  LOP3.LUT R24, R28.reuse, 0x180, RZ, 0xc0, !PT ;  /* 0x000001801c187812 */ /* 0x040fe400078ec0ff */
[----:B------:R-:W-:-:S04]  /*59d90*/  LOP3.LUT R28, R28, 0x1c, RZ, 0xc0, !PT ;  /* 0x0000001c1c1c7812 */ /* 0x000fc800078ec0ff */
[C---:B0-----:R-:W-:Y:S02]  /*59da0*/  LEA.HI R27, R28.reuse, 0xf0, RZ, 0x1e ;  /* 0x000000f01c1b7811 */ /* 0x041fe400078ff0ff */
[----:B------:R-:W-:Y:S02]  /*59db0*/  LEA.HI R28, R28, 0xf8, RZ, 0x1e ;  /* 0x000000f81c1c7811 */ /* 0x000fe400078ff0ff */
[----:B------:R-:W-:-:S03]  /*59dc0*/  SHF.L.U32 R27, R27, 0x6, RZ ;  /* 0x000000061b1b7819 */ /* 0x000fc600000006ff */
[----:B------:R-:W-:Y:S02]  /*59dd0*/  IMAD.SHL.U32 R28, R28, 0x40, RZ ;  /* 0x000000401c1c7824 */ /* 0x000fe400078e00ff */
[----:B------:R-:W0:Y:S01]  /*59de0*/  LDS R2, [R27+0x40000] ;  /* 0x040000001b027984 */ /* 0x000e220000000800 */
[----:B----4-:R-:W-:-:S05]  /*59df0*/  FFMA R7, R26, R7, R21 ;  /* 0x000000071a077223 */ /* 0x010fca0000000015 */
[----:B------:R-:W-:Y:S04]  /*59e00*/  STL [R1+0xb0c], R7 ;  /* 0x000b0c0701007387 */ /* 0x000fe80000100800 */
[----:B-1----:R-:W-:Y:S04]  /*59e10*/  STL [R1+0x910], R0 ;  /* 0x0009100001007387 */ /* 0x002fe80000100800 */
[----:B------:R-:W1:Y:S04]  /*59e20*/  LDS R0, [R28+0x40000] ;  /* 0x040000001c007984 */ /* 0x000e680000000800 */
[----:B------:R-:W2:Y:S04]  /*59e30*/  LDL.LU R26, [R1+0x5d8] ;  /* 0x0005d800011a7983 */ /* 0x000ea80000300800 */
[----:B0-----:R-:W-:Y:S04]  /*59e40*/  STL [R1+0x90c], R2 ;  /* 0x00090c0201007387 */ /* 0x001fe80000100800 */
[----:B------:R-:W3:Y:S04]  /*59e50*/  LDL.LU R20, [R1+0x5cc] ;  /* 0x0005cc0001147983 */ /* 0x000ee80000300800 */
[----:B------:R-:W4:Y:S04]  /*59e60*/  LDL.LU R21, [R1+0x5bc] ;  /* 0x0005bc0001157983 */ /* 0x000f280000300800 */
[----:B-1----:R0:W-:Y:S04]  /*59e70*/  STL [R1+0x6bc], R0 ;  /* 0x0006bc0001007387 */ /* 0x0021e80000100800 */
[----:B------:R-:W4:Y:S04]  /*59e80*/  LDL.LU R27, [R1+0x5a8] ;  /* 0x0005a800011b7983 */ /* 0x000f280000300800 */
[----:B------:R-:W4:Y:S01]  /*59e90*/  LDL.LU R28, [R1+0x59c] ;  /* 0x00059c00011c7983 */ /* 0x000f220000300800 */
[----:B------:R-:W-:-:S02]  /*59ea0*/  SHF.L.U32 R29, R29, 0x1, RZ ;  /* 0x000000011d1d7819 */ /* 0x000fc400000006ff */
[----:B------:R-:W-:Y:S01]  /*59eb0*/  SHF.R.U32.HI R24, RZ, 0x3, R24 ;  /* 0x00000003ff187819 */ /* 0x000fe20000011618 */
[----:B0-----:R-:W4:Y:S04]  /*59ec0*/  LDL.LU R0, [R1+0x590] ;  /* 0x0005900001007983 */ /* 0x001f280000300800 */
[----:B------:R-:W4:Y:S01]  /*59ed0*/  LDL.LU R2, [R1+0x574] ;  /* 0x0005740001027983 */ /* 0x000f220000300800 */
[----:B------:R-:W-:-:S03]  /*59ee0*/  LOP3.LUT R7, R29, R24, RZ, 0x3c, !PT ;  /* 0x000000181d077212 */ /* 0x000fc600078e3cff */
[----:B------:R-:W-:Y:S06]  /*59ef0*/  BAR.SYNC.DEFER_BLOCKING 0x0 ;  /* 0x0000000000007b1d */ /* 0x000fec0000010000 */
[----:B------:R-:W4:Y:S04]  /*59f00*/  LDL.LU R3, [R1+0x568] ;  /* 0x0005680001037983 */ /* 0x000f280000300800 */
[----:B------:R-:W4:Y:S04]  /*59f10*/  LDL.LU R4, [R1+0x558] ;  /* 0x0005580001047983 */ /* 0x000f280000300800 */
[----:B------:R-:W4:Y:S04]  /*59f20*/  LDL.LU R5, [R1+0x53c] ;  /* 0x00053c0001057983 */ /* 0x000f280000300800 */
[----:B------:R-:W4:Y:S04]  /*59f30*/  LDL.LU R6, [R1+0x528] ;  /* 0x0005280001067983 */ /* 0x000f280000300800 */
[----:B------:R-:W4:Y:S04]  /*59f40*/  LDL.LU R8, [R1+0x518] ;  /* 0x0005180001087983 */ /* 0x000f280000300800 */
[----:B------:R-:W4:Y:S04]  /*59f50*/  LDL.LU R9, [R1+0x508] ;  /* 0x0005080001097983 */ /* 0x000f280000300800 */
[----:B------:R-:W4:Y:S04]  /*59f60*/  LDL.LU R10, [R1+0x500] ;  /* 0x00050000010a7983 */ /* 0x000f280000300800 */
[----:B-----5:R-:W-:Y:S04]  /*59f70*/  STS.U16 [R7+0x40000], R16 ;  /* 0x0400001007007388 */ /* 0x020fe80000000400 */
[----:B------:R-:W5:Y:S04]  /*59f80*/  LDL.LU R11, [R1+0x4f8] ;  /* 0x0004f800010b7983 */ /* 0x000f680000300800 */
[----:B------:R-:W-:Y:S04]  /*59f90*/  STS.U16 [R7+0x40800], R17 ;  /* 0x0408001107007388 */ /* 0x000fe80000000400 */
[----:B------:R-:W5:Y:S04]  /*59fa0*/  LDL.LU R12, [R1+0x4f0] ;  /* 0x0004f000010c7983 */ /* 0x000f680000300800 */
[----:B------:R-:W-:Y:S04]  /*59fb0*/  STS.U16 [R7+0x41000], R18 ;  /* 0x0410001207007388 */ /* 0x000fe80000000400 */
[----:B------:R-:W5:Y:S04]  /*59fc0*/  LDL.LU R13, [R1+0x4e8] ;  /* 0x0004e800010d7983 */ /* 0x000f680000300800 */
[----:B------:R-:W-:Y:S04]  /*59fd0*/  STS.U16 [R7+0x41800], R19 ;  /* 0x0418001307007388 */ /* 0x000fe80000000400 */
[----:B------:R-:W5:Y:S04]  /*59fe0*/  LDL.LU R14, [R1+0x40c] ;  /* 0x00040c00010e7983 */ /* 0x000f680000300800 */
[----:B------:R0:W-:Y:S04]  /*59ff0*/  STS.U16 [R7+0x42000], R22 ;  /* 0x0420001607007388 */ /* 0x0001e80000000400 */
[----:B------:R-:W5:Y:S04]  /*5a000*/  LDL.LU R15, [R1+0x404] ;  /* 0x00040400010f7983 */ /* 0x000f680000300800 */
[----:B------:R1:W-:Y:S04]  /*5a010*/  STS.U16 [R7+0x42800], R23 ;  /* 0x0428001707007388 */ /* 0x0003e80000000400 */
[----:B0-----:R-:W5:Y:S04]  /*5a020*/  LDL.LU R22, [R1+0x3fc] ;  /* 0x0003fc0001167983 */ /* 0x001f680000300800 */
[----:B------:R0:W-:Y:S04]  /*5a030*/  STS.U16 [R7+0x43000], R25 ;  /* 0x0430001907007388 */ /* 0x0001e80000000400 */
[----:B-1----:R-:W5:Y:S04]  /*5a040*/  LDL.LU R23, [R1+0x3f4] ;  /* 0x0003f40001177983 */ /* 0x002f680000300800 */
[----:B0-----:R-:W5:Y:S04]  /*5a050*/  LDL.LU R25, [R1+0x3ec] ;  /* 0x0003ec0001197983 */ /* 0x001f680000300800 */
[----:B--2---:R0:W-:Y:S04]  /*5a060*/  STS.U16 [R7+0x43800], R26 ;  /* 0x0438001a07007388 */ /* 0x0041e80000000400 */
[----:B---3--:R-:W-:Y:S04]  /*5a070*/  STS.U16 [R7+0x44000], R20 ;  /* 0x0440001407007388 */ /* 0x008fe80000000400 */
[----:B0-----:R-:W2:Y:S04]  /*5a080*/  LDL.LU R26, [R1+0x3e4] ;  /* 0x0003e400011a7983 */ /* 0x001ea80000300800 */
[----:B----4-:R-:W-:Y:S04]  /*5a090*/  STS.U16 [R7+0x44800], R21 ;  /* 0x0448001507007388 */ /* 0x010fe80000000400 */
[----:B------:R0:W-:Y:S04]  /*5a0a0*/  STS.U16 [R7+0x45000], R27 ;  /* 0x0450001b07007388 */ /* 0x0001e80000000400 */
[----:B0-----:R-:W3:Y:S04]  /*5a0b0*/  LDL.LU R27, [R1+0x3dc] ;  /* 0x0003dc00011b7983 */ /* 0x001ee80000300800 */
[----:B------:R-:W4:Y:S04]  /*5a0c0*/  LDL.LU R16, [R1+0x3d4] ;  /* 0x0003d40001107983 */ /* 0x000f280000300800 */
[----:B------:R-:W4:Y:S04]  /*5a0d0*/  LDL.LU R17, [R1+0x3bc] ;  /* 0x0003bc0001117983 */ /* 0x000f280000300800 */
[----:B------:R-:W4:Y:S04]  /*5a0e0*/  LDL.LU R18, [R1+0x3b4] ;  /* 0x0003b40001127983 */ /* 0x000f280000300800 */
[----:B------:R-:W4:Y:S04]  /*5a0f0*/  LDL.LU R19, [R1+0x3ac] ;  /* 0x0003ac0001137983 */ /* 0x000f280000300800 */
[----:B------:R-:W4:Y:S04]  /*5a100*/  LDL.LU R20, [R1+0x3a4] ;  /* 0x0003a40001147983 */ /* 0x000f280000300800 */
[----:B------:R0:W-:Y:S04]  /*5a110*/  STS.U16 [R7+0x45800], R28 ;  /* 0x0458001c07007388 */ /* 0x0001e80000000400 */
[----:B------:R-:W4:Y:S04]  /*5a120*/  LDL.LU R21, [R1+0x39c] ;  /* 0x00039c0001157983 */ /* 0x000f280000300800 */
[----:B0-----:R-:W4:Y:S04]  /*5a130*/  LDL.LU R28, [R1+0x394] ;  /* 0x00039400011c7983 */ /* 0x001f280000300800 */
        /* <DEDUP_REMOVED lines=9> */
[----:B-----5:R-:W-:Y:S04]  /*5a1d0*/  STS.U16 [R7+0x4a800], R11 ;  /* 0x04a8000b07007388 */ /* 0x020fe80000000400 */
        /* <DEDUP_REMOVED lines=9> */
[----:B-----5:R-:W5:Y:S04]  /*5a270*/  LDL.LU R25, [R1+0x37c] ;  /* 0x00037c0001197983 */ /* 0x020f680000300800 */
        /* <DEDUP_REMOVED lines=15> */
[----:B------:R1:W-:Y:S04]  /*5a370*/  STS.U16 [R7+0x50000], R17 ;  /* 0x0500001107007388 */ /* 0x0003e80000000400 */
[----:B------:R-:W4:Y:S04]  /*5a380*/  LDL.LU R12, [R1+0x314] ;  /* 0x00031400010c7983 */ /* 0x000f280000300800 */
[----:B------:R-:W-:Y:S04]  /*5a390*/  STS.U16 [R7+0x50800], R18 ;  /* 0x0508001207007388 */ /* 0x000fe80000000400 */
[----:B------:R-:W4:Y:S04]  /*5a3a0*/  LDL.LU R13, [R1+0x2ec] ;  /* 0x0002ec00010d7983 */ /* 0x000f280000300800 */
[----:B------:R-:W-:Y:S04]  /*5a3b0*/  STS.U16 [R7+0x51000], R19 ;  /* 0x0510001307007388 */ /* 0x000fe80000000400 */
[----:B------:R-:W4:Y:S04]  /*5a3c0*/  LDL.LU R14, [R1+0x2e4] ;  /* 0x0002e400010e7983 */ /* 0x000f280000300800 */
[----:B------:R-:W-:Y:S04]  /*5a3d0*/  STS.U16 [R7+0x51800], R20 ;  /* 0x0518001407007388 */ /* 0x000fe80000000400 */
[----:B------:R-:W4:Y:S04]  /*5a3e0*/  LDL.LU R15, [R1+0x2dc] ;  /* 0x0002dc00010f7983 */ /* 0x000f280000300800 */
[----:B------:R-:W-:Y:S04]  /*5a3f0*/  STS.U16 [R7+0x52000], R21 ;  /* 0x0520001507007388 */ /* 0x000fe80000000400 */
[----:B0-----:R-:W4:Y:S04]  /*5a400*/  LDL.LU R16, [R1+0x2d4] ;  /* 0x0002d40001107983 */ /* 0x001f280000300800 */
[----:B------:R0:W-:Y:S04]  /*5a410*/  STS.U16 [R7+0x52800], R28 ;  /* 0x0528001c07007388 */ /* 0x0001e80000000400 */
[----:B-1----:R-:W4:Y:S04]  /*5a420*/  LDL.LU R17, [R1+0x2cc] ;  /* 0x0002cc0001117983 */ /* 0x002f280000300800 */
[----:B0-----:R-:W4:Y:S04]  /*5a430*/  LDL.LU R28, [R1+0x2c4] ;  /* 0x0002c400011c7983 */ /* 0x001f280000300800 */
[----:B------:R-:W-:Y:S04]  /*5a440*/  STS.U16 [R7+0x53000], R22 ;  /* 0x0530001607007388 */ /* 0x000fe80000000400 */
[----:B------:R-:W-:Y:S04]  /*5a450*/  STS.U16 [R7+0x53800], R23 ;  /* 0x0538001707007388 */ /* 0x000fe80000000400 */
[----:B-----5:R-:W-:Y:S04]  /*5a460*/  STS.U16 [R7+0x54000], R25 ;  /* 0x0540001907007388 */ /* 0x020fe80000000400 */
[----:B------:R-:W5:Y:S01]  /*5a470*/  LDL.LU R18, [R1+0x2c] ;  /* 0x00002c0001127983 */ /* 0x000f620000300800 */
[----:B------:R-:W-:-:S03]  /*5a480*/  LOP3.LUT R24, R29, R24, RZ, 0x3c, !PT ;  /* 0x000000181d187212 */ /* 0x000fc600078e3cff */
        /* <DEDUP_REMOVED lines=8> */
[----:B---3--:R0:W-:Y:S04]  /*5a510*/  STS.U16 [R7+0x55000], R27 ;  /* 0x0550001b07007388 */ /* 0x0081e80000000400 */
        /* <DEDUP_REMOVED lines=9> */
[----:B0-----:R-:W3:Y:S04]  /*5a5b0*/  LDL.LU R27, [R1+0x600] ;  /* 0x00060000011b7983 */ /* 0x001ee80000300800 */
[----:B----4-:R-:W-:Y:S04]  /*5a5c0*/  STS.U16 [R7+0x5a000], R11 ;  /* 0x05a0000b07007388 */ /* 0x010fe80000000400 */
        /* <DEDUP_REMOVED lines=9> */
[----:B-----5:R-:W-:Y:S01]  /*5a660*/  STS.U16 [R7+0x5e000], R18 ;  /* 0x05e0001207007388 */ /* 0x020fe20000000400 */
[----:B------:R-:W-:-:S03]  /*5a670*/  LOP3.LUT R24, R24, 0x40, RZ, 0x3c, !PT ;  /* 0x0000004018187812 */ /* 0x000fc600078e3cff */
[----:B--2---:R0:W-:Y:S04]  /*5a680*/  STS.U16 [R7+0x5e800], R26 ;  /* 0x05e8001a07007388 */ /* 0x0041e80000000400 */
[----:B------:R-:W-:Y:S04]  /*5a690*/  STS.U16 [R7+0x5f000], R19 ;  /* 0x05f0001307007388 */ /* 0x000fe80000000400 */
[----:B0-----:R-:W2:Y:S04]  /*5a6a0*/  LDL.LU R26, [R1+0x5d4] ;  /* 0x0005d400011a7983 */ /* 0x001ea80000300800 */
[----:B------:R-:W5:Y:S04]  /*5a6b0*/  LDL.LU R0, [R1+0x5c4] ;  /* 0x0005c40001007983 */ /* 0x000f680000300800 */
[----:B------:R-:W5:Y:S04]  /*5a6c0*/  LDL.LU R2, [R1+0x5b0] ;  /* 0x0005b00001027983 */ /* 0x000f680000300800 */
[----:B------:R-:W5:Y:S04]  /*5a6d0*/  LDL.LU R3, [R1+0x5a4] ;  /* 0x0005a40001037983 */ /* 0x000f680000300800 */
[----:B------:R-:W5:Y:S04]  /*5a6e0*/  LDL.LU R4, [R1+0x594] ;  /* 0x0005940001047983 */ /* 0x000f680000300800 */
[----:B------:R-:W5:Y:S04]  /*5a6f0*/  LDL.LU R5, [R1+0x588] ;  /* 0x0005880001057983 */ /* 0x000f680000300800 */
[----:B------:R0:W-:Y:S04]  /*5a700*/  STS.U16 [R7+0x5f800], R20 ;  /* 0x05f8001407007388 */ /* 0x0001e80000000400 */
[----:B------:R-:W5:Y:S04]  /*5a710*/  LDL.LU R6, [R1+0x570] ;  /* 0x0005700001067983 */ /* 0x000f680000300800 */
[----:B0-----:R-:W5:Y:S04]  /*5a720*/  LDL.LU R7, [R1+0x55c] ;  /* 0x00055c0001077983 */ /* 0x001f680000300800 */
[----:B------:R-:W5:Y:S04]  /*5a730*/  LDL.LU R8, [R1+0x544] ;  /* 0x0005440001087983 */ /* 0x000f680000300800 */
[----:B------:R-:W5:Y:S04]  /*5a740*/  LDL.LU R9, [R1+0x538] ;  /* 0x0005380001097983 */ /* 0x000f680000300800 */
[----:B------:R-:W5:Y:S04]  /*5a750*/  LDL.LU R10, [R1+0x51c] ;  /* 0x00051c00010a7983 */ /* 0x000f680000300800 */
[----:B------:R-:W5:Y:S04]  /*5a760*/  LDL.LU R11, [R1+0x50c] ;  /* 0x00050c00010b7983 */ /* 0x000f680000300800 */
[----:B------:R-:W-:Y:S04]  /*5a770*/  STS.U16 [R24+0x40400], R21 ;  /* 0x0404001518007388 */ /* 0x000fe80000000400 */
[----:B------:R-:W5:Y:S04]  /*5a780*/  LDL.LU R12, [R1+0x504] ;  /* 0x00050400010c7983 */ /* 0x000f680000300800 */
[----:B------:R-:W-:Y:S04]  /*5a790*/  STS.U16 [R24+0x40c00], R22 ;  /* 0x040c001618007388 */ /* 0x000fe80000000400 */
[----:B------:R-:W5:Y:S04]  /*5a7a0*/  LDL.LU R13, [R1+0x4fc] ;  /* 0x0004fc00010d7983 */ /* 0x000f680000300800 */
[----:B------:R-:W-:Y:S04]  /*5a7b0*/  STS.U16 [R24+0x41400], R23 ;  /* 0x0414001718007388 */ /* 0x000fe80000000400 */
[----:B------:R-:W5:Y:S04]  /*5a7c0*/  LDL.LU R14, [R1+0x4f4] ;  /* 0x0004f400010e7983 */ /* 0x000f680000300800 */
[----:B------:R-:W-:Y:S04]  /*5a7d0*/  STS.U16 [R24+0x41c00], R25 ;  /* 0x041c001918007388 */ /* 0x000fe80000000400 */
[----:B------:R-:W5:Y:S04]  /*5a7e0*/  LDL.LU R15, [R1+0x4ec] ;  /* 0x0004ec00010f7983 */ /* 0x000f680000300800 */
[----:B---3--:R0:W-:Y:S04]  /*5a7f0*/  STS.U16 [R24+0x42400], R27 ;  /* 0x0424001b18007388 */ /* 0x0081e80000000400 */
[----:B------:R-:W3:Y:S04]  /*5a800*/  LDL.LU R16, [R1+0x4e4] ;  /* 0x0004e40001107983 */ /* 0x000ee80000300800 */
[----:B0-----:R-:W3:Y:S04]  /*5a810*/  LDL.LU R27, [R1+0x408] ;  /* 0x00040800011b7983 */ /* 0x001ee80000300800 */
[----:B------:R-:W3:Y:S04]  /*5a820*/  LDL.LU R17, [R1+0x400] ;  /* 0x0004000001117983 */ /* 0x000ee80000300800 */
[----:B------:R-:W3:Y:S04]  /*5a830*/  LDL.LU R18, [R1+0x3f8] ;  /* 0x0003f80001127983 */ /* 0x000ee80000300800 */
[----:B----4-:R0:W-:Y:S04]  /*5a840*/  STS.U16 [R24+0x42c00], R28 ;  /* 0x042c001c18007388 */ /* 0x0101e80000000400 */
[----:B------:R1:W-:Y:S04]  /*5a850*/  STS.U16 [R24+0x43400], R29 ;  /* 0x0434001d18007388 */ /* 0x0003e80000000400 */
        /* <DEDUP_REMOVED lines=8> */
[----:B--2---:R0:W-:Y:S04]  /*5a8e0*/  STS.U16 [R24+0x43c00], R26 ;  /* 0x043c001a18007388 */ /* 0x0041e80000000400 */
[----:B-----5:R-:W-:Y:S04]  /*5a8f0*/  STS.U16 [R24+0x44400], R0 ;  /* 0x0444000018007388 */ /* 0x020fe80000000400 */
[----:B------:R-:W-:Y:S04]  /*5a900*/  STS.U16 [R24+0x44c00], R2 ;  /* 0x044c000218007388 */ /* 0x000fe80000000400 */
[----:B------:R-:W-:Y:S04]  /*5a910*/  STS.U16 [R24+0x45400], R3 ;  /* 0x0454000318007388 */ /* 0x000fe80000000400 */
[----:B------:R-:W-:Y:S04]  /*5a920*/  STS.U16 [R24+0x45c00], R4 ;  /* 0x045c000418007388 */ /* 0x000fe80000000400 */
[----:B------:R-:W-:Y:S04]  /*5a930*/  STS.U16 [R24+0x46400], R5 ;  /* 0x0464000518007388 */ /* 0x000fe80000000400 */
[----:B0-----:R-:W2:Y:S04]  /*5a940*/  LDL.LU R26, [R1+0x3a0] ;  /* 0x0003a000011a7983 */ /* 0x001ea80000300800 */
        /* <DEDUP_REMOVED lines=10> */
[----:B---3--:R-:W-:Y:S04]  /*5a9f0*/  STS.U16 [R24+0x4bc00], R16 ;  /* 0x04bc001018007388 */ /* 0x008fe80000000400 */
[----:B------:R0:W-:Y:S04]  /*5aa00*/  STS.U16 [R24+0x4c400], R27 ;  /* 0x04c4001b18007388 */ /* 0x0001e80000000400 */
[----:B------:R-:W-:Y:S04]  /*5aa10*/  STS.U16 [R24+0x4cc00], R17 ;  /* 0x04cc001118007388 */ /* 0x000fe80000000400 */
[----:B------:R-:W-:Y:S04]  /*5aa20*/  STS.U16 [R24+0x4d400], R18 ;  /* 0x04d4001218007388 */ /* 0x000fe80000000400 */
[----:B0-----:R-:W3:Y:S04]  /*5aa30*/  LDL.LU R27, [R1+0x398] ;  /* 0x00039800011b7983 */ /* 0x001ee80000300800 */
[----:B----4-:R0:W-:Y:S04]  /*5aa40*/  STS.U16 [R24+0x4dc00], R28 ;  /* 0x04dc001c18007388 */ /* 0x0101e80000000400 */
[----:B------:R1:W-:Y:S04]  /*5aa50*/  STS.U16 [R24+0x4e400], R29 ;  /* 0x04e4001d18007388 */ /* 0x0003e80000000400 */
[----:B0-----:R-:W4:Y:S04]  /*5aa60*/  LDL.LU R28, [R1+0x390] ;  /* 0x00039000011c7983 */ /* 0x001f280000300800 */
        /* <DEDUP_REMOVED lines=16> */
[----:B------:R-:W5:Y:S04]  /*5ab70*/  LDL.LU R15, [R1+0x310] ;  /* 0x00031000010f7983 */ /* 0x000f680000300800 */
[----:B------:R0:W-:Y:S04]  /*5ab80*/  STS.U16 [R24+0x4f400], R20 ;  /* 0x04f4001418007388 */ /* 0x0001e80000000400 */
[----:B------:R-:W5:Y:S04]  /*5ab90*/  LDL.LU R16, [R1+0x2e8] ;  /* 0x0002e80001107983 */ /* 0x000f680000300800 */
[----:B0-----:R-:W5:Y:S04]  /*5aba0*/  LDL.LU R20, [R1+0x2e0] ;  /* 0x0002e00001147983 */ /* 0x001f680000300800 */
[----:B------:R0:W-:Y:S04]  /*5abb0*/  STS.U16 [R24+0x4fc00], R21 ;  /* 0x04fc001518007388 */ /* 0x0001e80000000400 */
[----:B------:R-:W-:Y:S04]  /*5abc0*/  STS.U16 [R24+0x50400], R22 ;  /* 0x0504001618007388 */ /* 0x000fe80000000400 */
[----:B------:R-:W5:Y:S04]  /*5abd0*/  LDL.LU R17, [R1+0x2d8] ;  /* 0x0002d80001117983 */ /* 0x000f680000300800 */
[----:B------:R-:W-:Y:S04]  /*5abe0*/  STS.U16 [R24+0x50c00], R23 ;  /* 0x050c001718007388 */ /* 0x000fe80000000400 */
[----:B------:R-:W5:Y:S04]  /*5abf0*/  LDL.LU R18, [R1+0x2d0] ;  /* 0x0002d00001127983 */ /* 0x000f680000300800 */
[----:B------:R1:W-:Y:S04]  /*5ac00*/  STS.U16 [R24+0x51400], R25 ;  /* 0x0514001918007388 */ /* 0x0003e80000000400 */
[----:B0-----:R-:W5:Y:S04]  /*5ac10*/  LDL.LU R21, [R1+0x2c8] ;  /* 0x0002c80001157983 */ /* 0x001f680000300800 */
[----:B-1----:R-:W5:Y:S04]  /*5ac20*/  LDL.LU R25, [R1+0x2c0] ;  /* 0x0002c00001197983 */ /* 0x002f680000300800 */
[----:B------:R-:W5:Y:S04]  /*5ac30*/  LDL.LU R19, [R1+0x28] ;  /* 0x0000280001137983 */ /* 0x000f680000300800 */
[----:B------:R-:W5:Y:S04]  /*5ac40*/  LDL.LU R22, [R1+0x20] ;  /* 0x0000200001167983 */ /* 0x000f680000300800 */
[----:B------:R-:W5:Y:S04]  /*5ac50*/  LDL.LU R23, [R1+0x18] ;  /* 0x0000180001177983 */ /* 0x000f680000300800 */
[----:B--2---:R-:W-:Y:S04]  /*5ac60*/  STS.U16 [R24+0x51c00], R26 ;  /* 0x051c001a18007388 */ /* 0x004fe80000000400 */
[----:B---3--:R0:W-:Y:S04]  /*5ac70*/  STS.U16 [R24+0x52400], R27 ;  /* 0x0524001b18007388 */ /* 0x0081e80000000400 */
[----:B0-----:R-:W2:Y:S04]  /*5ac80*/  LDL.LU R27, [R1+0x10] ;  /* 0x00001000011b7983 */ /* 0x001ea80000300800 */
[----:B----4-:R0:W-:Y:S04]  /*5ac90*/  STS.U16 [R24+0x52c00], R28 ;  /* 0x052c001c18007388 */ /* 0x0101e80000000400 */
[----:B-----5:R1:W-:Y:S04]  /*5aca0*/  STS.U16 [R24+0x53400], R29 ;  /* 0x0534001d18007388 */ /* 0x0203e80000000400 */
[----:B0-----:R-:W3:Y:S04]  /*5acb0*/  LDL.LU R28, [R1+0x8] ;  /* 0x00000800011c7983 */ /* 0x001ee80000300800 */
[----:B-1----:R-:W4:Y:S04]  /*5acc0*/  LDL.LU R29, [R1+0x4] ;  /* 0x00000400011d7983 */ /* 0x002f280000300800 */
[----:B------:R0:W-:Y:S04]  /*5acd0*/  STS.U16 [R24+0x53c00], R0 ;  /* 0x053c000018007388 */ /* 0x0001e80000000400 */
        /* <DEDUP_REMOVED lines=16> */
[----:B------:R-:W5:Y:S04]  /*5ade0*/  LDL.LU R26, [R1] ;  /* 0x00000000011a7983 */ /* 0x000f680000300800 */
[----:B0-----:R-:W5:Y:S04]  /*5adf0*/  LDL.LU R0, [R1+0x3538] ;  /* 0x0035380001007983 */ /* 0x001f680000300800 */
[----:B-1----:R-:W0:Y:S04]  /*5ae00*/  S2R R20, SR_TID.X ;  /* 0x0000000000147919 */ /* 0x002e280000002100 */
        /* <DEDUP_REMOVED lines=8> */
[----:B------:R-:W5:Y:S01]  /*5ae90*/  LDL.LU R6, [R1+0x3524] ;  /* 0x0035240001067983 */ /* 0x000f620000300800 */
[----:B0-----:R-:W-:-:S03]  /*5aea0*/  LOP3.LUT R21, R20, 0x1e0, RZ, 0xc0, !PT ;  /* 0x000001e014157812 */ /* 0x001fc600078ec0ff */
[----:B------:R-:W5:Y:S01]  /*5aeb0*/  LDL.LU R7, [R1+0x3520] ;  /* 0x0035200001077983 */ /* 0x000f620000300800 */
[----:B-1----:R-:W-:-:S03]  /*5aec0*/  SHF.L.U32 R25, R20, 0x2, RZ ;  /* 0x0000000214197819 */ /* 0x002fc600000006ff */
[----:B------:R-:W5:Y:S01]  /*5aed0*/  LDL.LU R8, [R1+0x351c] ;  /* 0x00351c0001087983 */ /* 0x000f620000300800 */
[----:B------:R-:W-:Y:S02]  /*5aee0*/  LOP3.LUT R20, R20, 0x1c, RZ, 0xc0, !PT ;  /* 0x0000001c14147812 */ /* 0x000fe400078ec0ff */
[----:B------:R-:W-:Y:S01]  /*5aef0*/  LOP3.LUT R25, R25, 0x7c, RZ, 0xc0, !PT ;  /* 0x0000007c19197812 */ /* 0x000fe200078ec0ff */
[----:B------:R-:W5:Y:S04]  /*5af00*/  LDL.LU R9, [R1+0x3518] ;  /* 0x0035180001097983 */ /* 0x000f680000300800 */
[----:B------:R-:W5:Y:S04]  /*5af10*/  LDL.LU R10, [R1+0x3514] ;  /* 0x00351400010a7983 */ /* 0x000f680000300800 */
[----:B------:R-:W5:Y:S01]  /*5af20*/  LDL.LU R11, [R1+0x3510] ;  /* 0x00351000010b7983 */ /* 0x000f620000300800 */
[----:B------:R-:W-:-:S03]  /*5af30*/  SHF.R.U32.HI R21, RZ, 0x1, R21 ;  /* 0x00000001ff157819 */ /* 0x000fc60000011615 */
[----:B------:R-:W5:Y:S01]  /*5af40*/  LDL.LU R12, [R1+0x350c] ;  /* 0x00350c00010c7983 */ /* 0x000f620000300800 */
[----:B------:R-:W-:-:S03]  /*5af50*/  IMAD R25, R20, 0x40, R25 ;  /* 0x0000004014197824 */ /* 0x000fc600078e0219 */
[----:B------:R-:W5:Y:S04]  /*5af60*/  LDL.LU R13, [R1+0x3508] ;  /* 0x00350800010d7983 */ /* 0x000f680000300800 */
[----:B------:R-:W5:Y:S04]  /*5af70*/  LDL.LU R14, [R1+0x3504] ;  /* 0x00350400010e7983 */ /* 0x000f680000300800 */
[----:B------:R-:W5:Y:S04]  /*5af80*/  LDL.LU R15, [R1+0x3500] ;  /* 0x00350000010f7983 */ /* 0x000f680000300800 */
[----:B------:R-:W5:Y:S01]  /*5af90*/  LDL.LU R16, [R1+0x34fc] ;  /* 0x0034fc0001107983 */ /* 0x000f620000300800 */
[----:B------:R-:W-:-:S03]  /*5afa0*/  LOP3.LUT R25, R25, R21, RZ, 0x3c, !PT ;  /* 0x0000001519197212 */ /* 0x000fc600078e3cff */
[----:B------:R-:W5:Y:S04]  /*5afb0*/  LDL.LU R17, [R1+0x34f8] ;  /* 0x0034f80001117983 */ /* 0x000f680000300800 */
[----:B------:R-:W5:Y:S04]  /*5afc0*/  LDL.LU R18, [R1+0x34f4] ;  /* 0x0034f40001127983 */ /* 0x000f680000300800 */
[----:B------:R0:W-:Y:S04]  /*5afd0*/  STS.U16 [R24+0x5e400], R19 ;  /* 0x05e4001318007388 */ /* 0x0001e80000000400 */
[----:B------:R1:W-:Y:S04]  /*5afe0*/  STS.U16 [R24+0x5ec00], R22 ;  /* 0x05ec001618007388 */ /* 0x0003e80000000400 */
[----:B0-----:R-:W5:Y:S04]  /*5aff0*/  LDL.LU R19, [R1+0x34f0] ;  /* 0x0034f00001137983 */ /* 0x001f680000300800 */
[----:B------:R-:W5:Y:S04]  /*5b000*/  LDL.LU R20, [R1+0x34ec] ;  /* 0x0034ec0001147983 */ /* 0x000f680000300800 */
[----:B------:R-:W5:Y:S04]  /*5b010*/  LDL.LU R21, [R1+0x34e8] ;  /* 0x0034e80001157983 */ /* 0x000f680000300800 */
[----:B-1----:R-:W5:Y:S04]  /*5b020*/  LDL.LU R22, [R1+0x34e4] ;  /* 0x0034e40001167983 */ /* 0x002f680000300800 */
[----:B------:R0:W-:Y:S04]  /*5b030*/  STS.U16 [R24+0x5f400], R23 ;  /* 0x05f4001718007388 */ /* 0x0001e80000000400 */
[----:B0-----:R-:W5:Y:S04]  /*5b040*/  LDL.LU R23, [R1+0x34e0] ;  /* 0x0034e00001177983 */ /* 0x001f680000300800 */
[----:B--2---:R0:W-:Y:S04]  /*5b050*/  STS.U16 [R24+0x5fc00], R27 ;  /* 0x05fc001b18007388 */ /* 0x0041e80000000400 */
[----:B0-----:R-:W2:Y:S04]  /*5b060*/  LDL.LU R24, [R1+0x34dc] ;  /* 0x0034dc0001187983 */ /* 0x001ea80000300800 */
[----:B------:R-:W2:Y:S04]  /*5b070*/  LDL.LU R27, [R1+0x34d8] ;  /* 0x0034d800011b7983 */ /* 0x000ea80000300800 */
[----:B---3--:R0:W-:Y:S04]  /*5b080*/  STS [R25+0x60000], R28 ;  /* 0x0600001c19007388 */ /* 0x0081e80000000800 */
[----:B----4-:R1:W-:Y:S04]  /*5b090*/  STS [R25+0x60800], R29 ;  /* 0x0608001d19007388 */ /* 0x0103e80000000800 */
[----:B0-----:R-:W3:Y:S04]  /*5b0a0*/  LDL.LU R28, [R1+0x34d4] ;  /* 0x0034d400011c7983 */ /* 0x001ee80000300800 */
[----:B-1----:R-:W4:Y:S04]  /*5b0b0*/  LDL.LU R29, [R1+0x34d0] ;  /* 0x0034d000011d7983 */ /* 0x002f280000300800 */
[----:B-----5:R0:W-:Y:S04]  /*5b0c0*/  STS [R25+0x61000], R26 ;  /* 0x0610001a19007388 */ /* 0x0201e80000000800 */
[----:B0-----:R-:W0:Y:S04]  /*5b0d0*/  S2R R26, SR_TID.X ;  /* 0x00000000001a7919 */ /* 0x001e280000002100 */
[----:B----4-:R1:W-:Y:S04]  /*5b0e0*/  STS [R25+0x61800], R29 ;  /* 0x0618001d19007388 */ /* 0x0103e80000000800 */
[----:B---3--:R-:W-:Y:S04]  /*5b0f0*/  STS [R25+0x62000], R28 ;  /* 0x0620001c19007388 */ /* 0x008fe80000000800 */
[----:B--2---:R2:W-:Y:S04]  /*5b100*/  STS [R25+0x62800], R27 ;  /* 0x0628001b19007388 */ /* 0x0045e80000000800 */
[----:B-1----:R-:W3:Y:S04]  /*5b110*/  LDL R29, [R1+0x6c8] ;  /* 0x0006c800011d7983 */ /* 0x002ee80000100800 */
[----:B--2---:R-:W1:Y:S01]  /*5b120*/  S2R R27, SR_TID.X ;  /* 0x00000000001b7919 */ /* 0x004e620000002100 */
[----:B0-----:R-:W-:-:S02]  /*5b130*/  LOP3.LUT R28, R26, 0x1e0, RZ, 0xc0, !PT ;  /* 0x000001e01a1c7812 */ /* 0x001fc400078ec0ff */
[----:B------:R-:W-:Y:S01]  /*5b140*/  LOP3.LUT R26, R26, 0x1c, RZ, 0xc0, !PT ;  /* 0x0000001c1a1a7812 */ /* 0x000fe200078ec0ff */
[----:B------:R-:W2:Y:S01]  /*5b150*/  LDL.LU R25, [R1+0x34cc] ;  /* 0x0034cc0001197983 */ /* 0x000ea20000300800 */
[----:B-1----:R-:W-:-:S04]  /*5b160*/  SHF.L.U32 R27, R27, 0x2, RZ ;  /* 0x000000021b1b7819 */ /* 0x002fc800000006ff */
[----:B------:R-:W-:-:S05]  /*5b170*/  LOP3.LUT R27, R27, 0x7c, RZ, 0xc0, !PT ;  /* 0x0000007c1b1b7812 */ /* 0x000fca00078ec0ff */
[----:B------:R-:W-:Y:S02]  /*5b180*/  IMAD R27, R26, 0x40, R27 ;  /* 0x000000401a1b7824 */ /* 0x000fe400078e021b */
[----:B------:R-:W4:Y:S01]  /*5b190*/  LDL.LU R26, [R1+0x34c8] ;  /* 0x0034c800011a7983 */ /* 0x000f220000300800 */
[----:B------:R-:W-:-:S04]  /*5b1a0*/  SHF.R.U32.HI R28, RZ, 0x1, R28 ;  /* 0x00000001ff1c7819 */ /* 0x000fc8000001161c */
[----:B------:R-:W-:Y:S02]  /*5b1b0*/  LOP3.LUT R27, R27, R28, RZ, 0x3c, !PT ;  /* 0x0000001c1b1b7212 */ /* 0x000fe400078e3cff */
[----:B------:R-:W0:Y:S02]  /*5b1c0*/  S2R R28, SR_TID.X ;  /* 0x00000000001c7919 */ /* 0x000e240000002100 */
[----:B0-----:R-:W-:-:S04]  /*5b1d0*/  LOP3.LUT R28, R28, 0x7, RZ, 0xc0, !PT ;  /* 0x000000071c1c7812 */ /* 0x001fc800078ec0ff */
[----:B------:R-:W-:Y:S01]  /*5b1e0*/  SHF.L.U32 R28, R28, 0x4, RZ ;  /* 0x000000041c1c7819 */ /* 0x000fe200000006ff */
[----:B----4-:R0:W-:Y:S04]  /*5b1f0*/  STS [R27+0x63000], R26 ;  /* 0x0630001a1b007388 */ /* 0x0101e80000000800 */
[----:B--2---:R1:W-:Y:S04]  /*5b200*/  STS [R27+0x63800], R25 ;  /* 0x063800191b007388 */ /* 0x0043e80000000800 */
[----:B------:R-:W-:Y:S04]  /*5b210*/  STS [R27+0x64000], R24 ;  /* 0x064000181b007388 */ /* 0x000fe80000000800 */
        /* <DEDUP_REMOVED lines=23> */
[----:B------:R-:W-:Y:S06]  /*5b390*/  BAR.SYNC.DEFER_BLOCKING 0x0 ;  /* 0x0000000000007b1d */ /* 0x000fec0000010000 */
[----:B0-----:R-:W1:Y:S04]  /*5b3a0*/  S2R R26, SR_TID.X ;  /* 0x00000000001a7919 */ /* 0x001e680000002100 */
[----:B---3--:R-:W0:Y:S04]  /*5b3b0*/  LDSM.16.M88.4 R16, [R29+0x40000] ;  /* 0x040000001d10783b */ /* 0x008e280000000200 */
[----:B------:R-:W2:Y:S04]  /*5b3c0*/  LDSM.16.M88.4 R4, [R29+0x48000] ;  /* 0x048000001d04783b */ /* 0x000ea80000000200 */
[----:B------:R-:W3:Y:S01]  /*5b3d0*/  LDSM.16.M88.4 R8, [R29+0x50000] ;  /* 0x050000001d08783b */ /* 0x000ee20000000200 */
[----:B-1----:R-:W-:-:S03]  /*5b3e0*/  IMAD.SHL.U32 R25, R26, 0x100, RZ ;  /* 0x000001001a197824 */ /* 0x002fc600078e00ff */
[----:B------:R-:W1:Y:S02]  /*5b3f0*/  LDSM.16.M88.4 R12, [R29+0x58000] ;  /* 0x058000001d0c783b */ /* 0x000e640000000200 */
[----:B------:R-:W-:-:S04]  /*5b400*/  LOP3.LUT R28, R28, 0xf00, R25, 0xf8, !PT ;  /* 0x00000f001c1c7812 */ /* 0x000fc800078ef819 */
[----:B------:R-:W-:-:S05]  /*5b410*/  LOP3.LUT R28, R28, 0x10, R26, 0x78, !PT ;  /* 0x000000101c1c7812 */ /* 0x000fca00078e781a */
[----:B------:R-:W4:Y:S04]  /*5b420*/  LDSM.16.M88.4 R20, [R28+0x62000] ;  /* 0x062000001c14783b */ /* 0x000f280000000200 */
[----:B------:R-:W-:Y:S04]  /*5b430*/  LDSM.16.M88.4 R24, [R28+0x60000] ;  /* 0x060000001c18783b */ /* 0x000fe80000000200 */
[----:B0-----:R-:W-:Y:S04]  /*5b440*/  STL [R1+0x30fc], R18 ;  /* 0x0030fc1201007387 */ /* 0x001fe80000100800 */
[----:B------:R-:W-:Y:S04]  /*5b450*/  STL [R1+0x30f8], R19 ;  /* 0x0030f81301007387 */ /* 0x000fe80000100800 */
[----:B--2---:R-:W-:Y:S04]  /*5b460*/  STL [R1+0x312c], R6 ;  /* 0x00312c0601007387 */ /* 0x004fe80000100800 */
[----:B------:R-:W-:Y:S04]  /*5b470*/  STL [R1+0x3128], R7 ;  /* 0x0031280701007387 */ /* 0x000fe80000100800 */
[----:B---3--:R-:W-:Y:S04]  /*5b480*/  STL [R1+0x30cc], R10 ;  /* 0x0030cc0a01007387 */ /* 0x008fe80000100800 */
[----:B------:R-:W-:Y:S04]  /*5b490*/  STL [R1+0x30c8], R11 ;  /* 0x0030c80b01007387 */ /* 0x000fe80000100800 */
[----:B------:R-:W-:Y:S04]  /*5b4a0*/  STL.64 [R1+0x34c0], R8 ;  /* 0x0034c00801007387 */ /* 0x000fe80000100a00 */
[----:B------:R-:W0:Y:S04]  /*5b4b0*/  LDSM.16.M88.4 R8, [R28+0x61000] ;  /* 0x061000001c08783b */ /* 0x000e280000000200 */
[----:B-1----:R4:W-:Y:S04]  /*5b4c0*/  STL [R1+0x307c], R14 ;  /* 0x00307c0e01007387 */ /* 0x0029e80000100800 */
[----:B------:R1:W-:Y:S01]  /*5b4d0*/  STL [R1+0x3078], R15 ;  /* 0x0030780f01007387 */ /* 0x0003e20000100800 */
[----:B----4-:R-:W-:Y:S01]  /*5b4e0*/  MOV R14, R22 ;  /* 0x00000016000e7202 */ /* 0x010fe20000000f00 */
[----:B-1----:R-:W-:Y:S01]  /*5b4f0*/  IMAD.MOV.U32 R15, RZ, RZ, R21 ;  /* 0x000000ffff0f7224 */ /* 0x002fe200078e0015 */
[----:B0-----:R-:W-:Y:S01]  /*5b500*/  MOV R6, R8 ;  /* 0x0000000800067202 */ /* 0x001fe20000000f00 */
[----:B------:R-:W-:Y:S01]  /*5b510*/  IMAD.MOV.U32 R3, RZ, RZ, R9 ;  /* 0x000000ffff037224 */ /* 0x000fe200078e0009 */
[----:B------:R-:W2:Y:S01]  /*5b520*/  LDL.LU R8, [R1+0x240] ;  /* 0x0002400001087983 */ /* 0x000ea20000300800 */
[----:B------:R-:W-:Y:S01]  /*5b530*/  MOV R2, R10 ;  /* 0x0000000a00027202 */ /* 0x000fe20000000f00 */
[----:B------:R-:W-:-:S02]  /*5b540*/  IMAD.MOV.U32 R0, RZ, RZ, R11 ;  /* 0x000000ffff007224 */ /* 0x000fc400078e000b */
[----:B------:R-:W2:Y:S04]  /*5b550*/  LDL.LU R9, [R1+0x244] ;  /* 0x0002440001097983 */ /* 0x000ea80000300800 */
[----:B------:R-:W2:Y:S04]  /*5b560*/  LDL.LU R10, [R1+0x248] ;  /* 0x00024800010a7983 */ /* 0x000ea80000300800 */
[----:B------:R-:W2:Y:S04]  /*5b570*/  LDL.LU R11, [R1+0x24c] ;  /* 0x00024c00010b7983 */ /* 0x000ea80000300800 */
[----:B------:R-:W-:Y:S04]  /*5b580*/  STL [R1+0x349c], R3 ;  /* 0x00349c0301007387 */ /* 0x000fe80000100800 */
[----:B------:R-:W-:Y:S04]  /*5b590*/  STL [R1+0x3498], R6 ;  /* 0x0034980601007387 */ /* 0x000fe80000100800 */
[----:B------:R-:W-:Y:S04]  /*5b5a0*/  STL.64 [R1+0x34a8], R14 ;  /* 0x0034a80e01007387 */ /* 0x000fe80000100a00 */
[----:B------:R0:W-:Y:S04]  /*5b5b0*/  STL.64 [R1+0x34a0], R12 ;  /* 0x0034a00c01007387 */ /* 0x0001e80000100a00 */
[----:B0-----:R-:W3:Y:S04]  /*5b5c0*/  LDL.LU R12, [R1+0x2a0] ;  /* 0x0002a000010c7983 */ /* 0x001ee80000300800 */
[----:B------:R-:W3:Y:S04]  /*5b5d0*/  LDL.LU R13, [R1+0x2a4] ;  /* 0x0002a400010d7983 */ /* 0x000ee80000300800 */
[----:B------:R-:W4:Y:S04]  /*5b5e0*/  LDL.LU R14, [R1+0x2a8] ;  /* 0x0002a800010e7983 */ /* 0x000f280000300800 */
[----:B------:R-:W4:Y:S01]  /*5b5f0*/  LDL.LU R15, [R1+0x2ac] ;  /* 0x0002ac00010f7983 */ /* 0x000f220000300800 */
[----:B------:R-:W-:Y:S01]  /*5b600*/  MOV R18, R20 ;  /* 0x0000001400127202 */ /* 0x000fe20000000f00 */
[----:B------:R-:W-:-:S02]  /*5b610*/  IMAD.MOV.U32 R7, RZ, RZ, R23 ;  /* 0x000000ffff077224 */ /* 0x000fc400078e0017 */
[----:B------:R-:W0:Y:S04]  /*5b620*/  LDSM.16.M88.4 R20, [R28+0x63000] ;  /* 0x063000001c14783b */ /* 0x000e280000000200 */
[----:B----4-:R-:W-:Y:S04]  /*5b630*/  STL.64 [R1+0x34b8], R14 ;  /* 0x0034b80e01007387 */ /* 0x010fe80000100a00 */
[----:B---3--:R1:W-:Y:S04]  /*5b640*/  STL.64 [R1+0x34b0], R12 ;  /* 0x0034b00c01007387 */ /* 0x0083e80000100a00 */
[----:B-1----:R-:W3:Y:S04]  /*5b650*/  LDL.LU R12, [R1+0x280] ;  /* 0x00028000010c7983 */ /* 0x002ee80000300800 */
[----:B------:R-:W3:Y:S04]  /*5b660*/  LDL.LU R13, [R1+0x284] ;  /* 0x00028400010d7983 */ /* 0x000ee80000300800 */
[----:B------:R-:W3:Y:S04]  /*5b670*/  LDL.LU R14, [R1+0x288] ;  /* 0x00028800010e7983 */ /* 0x000ee80000300800 */
[----:B------:R-:W3:Y:S01]  /*5b680*/  LDL.LU R15, [R1+0x28c] ;  /* 0x00028c00010f7983 */ /* 0x000ee20000300800 */
[----:B0-----:R-:W-:Y:S01]  /*5b690*/  MOV R3, R20 ;  /* 0x0000001400037202 */ /* 0x001fe20000000f00 */
[----:B------:R-:W-:Y:S01]  /*5b6a0*/  IMAD.MOV.U32 R6, RZ, RZ, R21 ;  /* 0x000000ffff067224 */ /* 0x000fe200078e0015 */
[----:B------:R-:W-:Y:S01]  /*5b6b0*/  MOV R29, R22 ;  /* 0x00000016001d7202 */ /* 0x000fe20000000f00 */
[----:B------:R-:W-:-:S02]  /*5b6c0*/  IMAD.MOV.U32 R19, RZ, RZ, R23 ;  /* 0x000000ffff137224 */ /* 0x000fc400078e0017 */
[----:B------:R-:W0:Y:S01]  /*5b6d0*/  LDSM.16.M88.4 R20, [R28+0x64000] ;  /* 0x064000001c14783b */ /* 0x000e220000000200 */
[C---:B--2---:R-:W-:Y:S03]  /*5b6e0*/  HMMA.16816.F32.BF16 R8, R24.reuse, R16, R8 ;  /* 0x000000101808723c */ /* 0x044fe60000041808 */
[----:B0-----:R-:W-:Y:S04]  /*5b6f0*/  STL.64 [R1+0x33c0], R22 ;  /* 0x0033c01601007387 */ /* 0x001fe80000100a00 */
[----:B------:R0:W-:Y:S04]  /*5b700*/  STL.64 [R1+0x33b8], R20 ;  /* 0x0033b81401007387 */ /* 0x0001e80000100a00 */
[----:B0-----:R-:W2:Y:S04]  /*5b710*/  LDL.LU R20, [R1+0x2b0] ;  /* 0x0002b00001147983 */ /* 0x001ea80000300800 */
[----:B------:R-:W2:Y:S04]  /*5b720*/  LDL.LU R21, [R1+0x2b4] ;  /* 0x0002b40001157983 */ /* 0x000ea80000300800 */
[----:B------:R-:W2:Y:S04]  /*5b730*/  LDL.LU R22, [R1+0x2b8] ;  /* 0x0002b80001167983 */ /* 0x000ea80000300800 */
[----:B------:R-:W2:Y:S04]  /*5b740*/  LDL.LU R23, [R1+0x2bc] ;  /* 0x0002bc0001177983 */ /* 0x000ea80000300800 */
[----:B------:R0:W-:Y:S04]  /*5b750*/  STL.64 [R1+0x400], R8 ;  /* 0x0004000801007387 */ /* 0x0001e80000100a00 */
[----:B------:R1:W-:Y:S04]  /*5b760*/  STL.64 [R1+0x408], R10 ;  /* 0x0004080a01007387 */ /* 0x0003e80000100a00 */
[----:B0-----:R-:W4:Y:S01]  /*5b770*/  LDL.LU.64 R8, [R1+0x34c0] ;  /* 0x0034c00001087983 */ /* 0x001f220000300a00 */
[C---:B---3--:R-:W-:Y:S11]  /*5b780*/  HMMA.16816.F32.BF16 R12, R24.reuse, R4, R12 ;  /* 0x00000004180c723c */ /* 0x048ff6000004180c */
[----:B------:R-:W-:Y:S11]  /*5b790*/  @!UPT UIADD3 URZ, URZ, URZ, URZ ;  /* 0x0000003f3f3ff290 */ /* 0x000ff6000fffe03f */
[----:B------:R-:W-:Y:S01]  /*5b7a0*/  @!UPT UIADD3 URZ, URZ, URZ, URZ ;  /* 0x0000003f3f3ff290 */ /* 0x000fe2000fffe03f */
[----:B------:R0:W-:Y:S01]  /*5b7b0*/  STL.64 [R1+0x3f0], R12 ;  /* 0x0003f00c01007387 */ /* 0x0001e20000100a00 */
[----:B-1----:R-:W-:Y:S01]  /*5b7c0*/  MOV R10, R14 ;  /* 0x0000000e000a7202 */ /* 0x002fe20000000f00 */
[----:B------:R-:W-:Y:S02]  /*5b7d0*/  IMAD.MOV.U32 R11, RZ, RZ, R15 ;  /* 0x000000ffff0b7224 */ /* 0x000fe400078e000f */
[----:B------:R-:W4:Y:S04]  /*5b7e0*/  LDL.LU.64 R14, [R1+0x34b8] ;  /* 0x0034b800010e7983 */ /* 0x000f280000300a00 */
[----:B0-----:R-:W4:Y:S04]  /*5b7f0*/  LDL.LU.64 R12, [R1+0x34b0] ;  /* 0x0034b000010c7983 */ /* 0x001f280000300a00 */
[----:B------:R-:W-:Y:S04]  /*5b800*/  STL.64 [R1+0x3490], R4 ;  /* 0x0034900401007387 */ /* 0x000fe80000100a00 */
[----:B------:R-:W-:Y:S04]  /*5b810*/  STL [R1+0x30d4], R11 ;  /* 0x0030d40b01007387 */ /* 0x000fe80000100800 */
[----:B------:R-:W-:Y:S01]  /*5b820*/  STL [R1+0x30d0], R10 ;  /* 0x0030d00a01007387 */ /* 0x000fe20000100800 */
[C---:B----4-:R-:W-:Y:S11]  /*5b830*/  HMMA.16816.F32.BF16 R12, R24.reuse, R8, R12 ;  /* 0x00000008180c723c */ /* 0x050ff6000004180c */
[----:B------:R-:W-:Y:S11]  /*5b840*/  @!UPT UIADD3 URZ, URZ, URZ, URZ ;  /* 0x0000003f3f3ff290 */ /* 0x000ff6000fffe03f */
[----:B------:R-:W-:Y:S01]  /*5b850*/  @!UPT UIADD3 URZ, URZ, URZ, URZ ;  /* 0x0000003f3f3ff290 */ /* 0x000fe2000fffe03f */
[----:B------:R-:W-:Y:S04]  /*5b860*/  STL.64 [R1+0x3e0], R12 ;  /* 0x0003e00c01007387 */ /* 0x000fe80000100a00 */
[----:B------:R0:W-:Y:S04]  /*5b870*/  STL.64 [R1+0x3e8], R14 ;  /* 0x0003e80e01007387 */ /* 0x0001e80000100a00 */
[----:B0-----:R-:W3:Y:S04]  /*5b880*/  LDL.LU.64 R14, [R1+0x34a8] ;  /* 0x0034a800010e7983 */ /* 0x001ee80000300a00 */
[----:B------:R-:W2:Y:S02]  /*5b890*/  LDL.LU.64 R12, [R1+0x34a0] ;  /* 0x0034a000010c7983 */ /* 0x000ea40000300a00 */
[----:B--2---:R-:W-:Y:S02]  /*5b8a0*/  HMMA.16816.F32.BF16 R20, R24, R12, R20 ;  /* 0x0000000c1814723c */ /* 0x004fe40000041814 */
[----:B------:R-:W0:Y:S11]  /*5b8b0*/  LDSM.16.M88.4 R24, [R28+0x65000] ;  /* 0x065000001c18783b */ /* 0x000e360000000200 */
[----:B------:R-:W-:Y:S10]  /*5b8c0*/  @!UPT UIADD3 URZ, URZ, URZ, URZ ;  /* 0x0000003f3f3ff290 */ /* 0x000ff4000fffe03f */
[----:B------:R1:W-:Y:S01]  /*5b8d0*/  STL.64 [R1+0x3d0], R20 ;  /* 0x0003d01401007387 */ /* 0x0003e20000100a00 */
[----:B------:R-:W-:Y:S01]  /*5b8e0*/  MOV R11, R22 ;  /* 0x00000016000b7202 */ /* 0x000fe20000000f00 */
[----:B------:R-:W-:Y:S01]  /*5b8f0*/  IMAD.MOV.U32 R10, RZ, RZ, R23 ;  /* 0x000000ffff0a7224 */ /* 0x000fe200078e0017 */
[----:B------:R-:W-:Y:S01]  /*5b900*/  MOV R22, R29 ;  /* 0x0000001d00167202 */ /* 0x000fe20000000f00 */
[----:B------:R-:W-:Y:S01]  /*5b910*/  IMAD.MOV.U32 R23, RZ, RZ, R19 ;  /* 0x000000ffff177224 */ /* 0x000fe200078e0013 */
[----:B-1----:R-:W-:Y:S01]  /*5b920*/  MOV R20, R3 ;  /* 0x0000000300147202 */ /* 0x002fe20000000f00 */
[----:B------:R-:W-:Y:S01]  /*5b930*/  IMAD.MOV.U32 R21, RZ, RZ, R6 ;  /* 0x000000ffff157224 */ /* 0x000fe200078e0006 */
[----:B------:R-:W2:Y:S04]  /*5b940*/  LDL.LU R3, [R1+0x349c] ;  /* 0x00349c0001037983 */ /* 0x000ea80000300800 */
[----:B------:R-:W4:Y:S04]  /*5b950*/  LDL.LU R6, [R1+0x3498] ;  /* 0x0034980001067983 */ /* 0x000f280000300800 */
[----:B------:R-:W-:Y:S04]  /*5b960*/  STL.64 [R1+0x3410], R22 ;  /* 0x0034101601007387 */ /* 0x000fe80000100a00 */
[----:B------:R-:W-:Y:S04]  /*5b970*/  STL.64 [R1+0x3408], R20 ;  /* 0x0034081401007387 */ /* 0x000fe80000100a00 */
[----:B------:R-:W-:Y:S04]  /*5b980*/  STL [R1+0x3130], R10 ;  /* 0x0031300a01007387 */ /* 0x000fe80000100800 */
[----:B------:R-:W-:Y:S04]  /*5b990*/  STL [R1+0x3110], R11 ;  /* 0x0031100b01007387 */ /* 0x000fe80000100800 */
[----:B------:R-:W-:Y:S04]  /*5b9a0*/  STL.64 [R1+0x3488], R8 ;  /* 0x0034880801007387 */ /* 0x000fe80000100a00 */
[----:B0-----:R-:W-:Y:S04]  /*5b9b0*/  STL.64 [R1+0x3380], R26 ;  /* 0x0033801a01007387 */ /* 0x001fe80000100a00 */
[----:B------:R0:W-:Y:S04]  /*5b9c0*/  STL.64 [R1+0x3378], R24 ;  /* 0x0033781801007387 */ /* 0x0001e80000100a00 */
[----:B0-----:R-:W5:Y:S04]  /*5b9d0*/  LDL.LU R24, [R1+0x180] ;  /* 0x0001800001187983 */ /* 0x001f680000300800 */
[----:B------:R-:W5:Y:S04]  /*5b9e0*/  LDL.LU R25, [R1+0x184] ;  /* 0x0001840001197983 */ /* 0x000f680000300800 */
[----:B------:R-:W2:Y:S04]  /*5b9f0*/  LDL.LU R26, [R1+0x188] ;  /* 0x00018800011a7983 */ /* 0x000ea80000300800 */
[----:B------:R-:W2:Y:S04]  /*5ba00*/  LDL.LU R27, [R1+0x18c] ;  /* 0x00018c00011b7983 */ /* 0x000ea80000300800 */
[----:B--2---:R-:W-:Y:S04]  /*5ba10*/  STL.64 [R1+0x3390], R26 ;  /* 0x0033901a01007387 */ /* 0x004fe80000100a00 */
[----:B-----5:R0:W-:Y:S04]  /*5ba20*/  STL.64 [R1+0x3388], R24 ;  /* 0x0033881801007387 */ /* 0x0201e80000100a00 */
[----:B0-----:R-:W2:Y:S04]  /*5ba30*/  LDL.LU R24, [R1+0x120] ;  /* 0x0001200001187983 */ /* 0x001ea80000300800 */
[----:B------:R-:W2:Y:S04]  /*5ba40*/  LDL.LU R25, [R1+0x124] ;  /* 0x0001240001197983 */ /* 0x000ea80000300800 */
[----:B------:R-:W5:Y:S04]  /*5ba50*/  LDL.LU R26, [R1+0x128] ;  /* 0x00012800011a7983 */ /* 0x000f680000300800 */
[----:B------:R-:W5:Y:S04]  /*5ba60*/  LDL.LU R27, [R1+0x12c] ;  /* 0x00012c00011b7983 */ /* 0x000f680000300800 */
[----:B-----5:R-:W-:Y:S04]  /*5ba70*/  STL.64 [R1+0x33a0], R26 ;  /* 0x0033a01a01007387 */ /* 0x020fe80000100a00 */
[----:B--2---:R0:W-:Y:S04]  /*5ba80*/  STL.64 [R1+0x3398], R24 ;  /* 0x0033981801007387 */ /* 0x0041e80000100a00 */
[----:B0-----:R-:W2:Y:S04]  /*5ba90*/  LDL.LU R24, [R1+0x30] ;  /* 0x0000300001187983 */ /* 0x001ea80000300800 */
[----:B------:R-:W2:Y:S04]  /*5baa0*/  LDL.LU R25, [R1+0x34] ;  /* 0x0000340001197983 */ /* 0x000ea80000300800 */
[----:B------:R-:W5:Y:S04]  /*5bab0*/  LDL.LU R26, [R1+0x38] ;  /* 0x00003800011a7983 */ /* 0x000f680000300800 */
[----:B------:R-:W5:Y:S01]  /*5bac0*/  LDL.LU R27, [R1+0x3c] ;  /* 0x00003c00011b7983 */ /* 0x000f620000300800 */
[----:B---3--:R-:W-:Y:S01]  /*5bad0*/  MOV R22, R14 ;  /* 0x0000000e00167202 */ /* 0x008fe20000000f00 */
[----:B------:R-:W-:-:S02]  /*5bae0*/  IMAD.MOV.U32 R23, RZ, RZ, R7 ;  /* 0x000000ffff177224 */ /* 0x000fc400078e0007 */
[----:B-----5:R-:W-:Y:S04]  /*5baf0*/  STL.64 [R1+0x33b0], R26 ;  /* 0x0033b01a01007387 */ /* 0x020fe80000100a00 */
[----:B--2---:R0:W-:Y:S04]  /*5bb00*/  STL.64 [R1+0x33a8], R24 ;  /* 0x0033a81801007387 */ /* 0x0041e80000100a00 */
[----:B0-----:R-:W2:Y:S04]  /*5bb10*/  LDL.LU R24, [R1+0x40] ;  /* 0x0000400001187983 */ /* 0x001ea80000300800 */
[----:B------:R-:W2:Y:S04]  /*5bb20*/  LDL.LU R25, [R1+0x44] ;  /* 0x0000440001197983 */ /* 0x000ea80000300800 */
[----:B------:R-:W3:Y:S04]  /*5bb30*/  LDL.LU R26, [R1+0x48] ;  /* 0x00004800011a7983 */ /* 0x000ee80000300800 */
[----:B------:R-:W3:Y:S01]  /*5bb40*/  LDL.LU R27, [R1+0x4c] ;  /* 0x00004c00011b7983 */ /* 0x000ee20000300800 */
[----:B------:R-:W-:Y:S01]  /*5bb50*/  MOV R20, R18 ;  /* 0x0000001200147202 */ /* 0x000fe20000000f00 */
[----:B------:R-:W-:-:S02]  /*5bb60*/  IMAD.MOV.U32 R21, RZ, RZ, R15 ;  /* 0x000000ffff157224 */ /* 0x000fc400078e000f */
[----:B------:R-:W-:Y:S04]  /*5bb70*/  STL.64 [R1+0x3460], R22 ;  /* 0x0034601601007387 */ /* 0x000fe80000100a00 */
[----:B------:R-:W-:Y:S04]  /*5bb80*/  STL.64 [R1+0x3458], R20 ;  /* 0x0034581401007387 */ /* 0x000fe80000100a00 */
[----:B---3--:R-:W-:Y:S04]  /*5bb90*/  STL.64 [R1+0x33d0], R26 ;  /* 0x0033d01a01007387 */ /* 0x008fe80000100a00 */
[----:B--2---:R0:W-:Y:S04]  /*5bba0*/  STL.64 [R1+0x33c8], R24 ;  /* 0x0033c81801007387 */ /* 0x0041e80000100a00 */
        /* <DEDUP_REMOVED lines=28> */
[----:B------:R-:W5:Y:S04]  /*5bd70*/  LDL.LU R8, [R1+0x1b0] ;  /* 0x0001b00001087983 */ /* 0x000f680000300800 */
[----:B------:R-:W5:Y:S01]  /*5bd80*/  LDL.LU R9, [R1+0x1b4] ;  /* 0x0001b40001097983 */ /* 0x000f620000300800 */
[----:B----4-:R-:W-:-:S03]  /*5bd90*/  MOV R20, R6 ;  /* 0x0000000600147202 */ /* 0x010fc60000000f00 */
[----:B------:R-:W5:Y:S04]  /*5bda0*/  LDL.LU R10, [R1+0x1b8] ;  /* 0x0001b800010a7983 */ /* 0x000f680000300800 */
[----:B------:R-:W5:Y:S04]  /*5bdb0*/  LDL.LU R11, [R1+0x1bc] ;  /* 0x0001bc00010b7983 */ /* 0x000f680000300800 */
[----:B------:R-:W4:Y:S04]  /*5bdc0*/  LDL.LU R4, [R1+0x50] ;  /* 0x0000500001047983 */ /* 0x000f280000300800 */
[----:B------:R-:W4:Y:S04]  /*5bdd0*/  LDL.LU R5, [R1+0x54] ;  /* 0x0000540001057983 */ /* 0x000f280000300800 */
[----:B------:R-:W4:Y:S04]  /*5bde0*/  LDL.LU R6, [R1+0x58] ;  /* 0x0000580001067983 */ /* 0x000f280000300800 */
[----:B------:R-:W4:Y:S04]  /*5bdf0*/  LDL.LU R7, [R1+0x5c] ;  /* 0x00005c0001077983 */ /* 0x000f280000300800 */
        /* <DEDUP_REMOVED lines=17> */
[----:B------:R-:W3:Y:S01]  /*5bf10*/  LDL.LU R27, [R1+0x17c] ;  /* 0x00017c00011b7983 */ /* 0x000ee20000300800 */
[----:B------:R-:W-:Y:S01]  /*5bf20*/  IMAD.MOV.U32 R21, RZ, RZ, R3 ;  /* 0x000000ffff157224 */ /* 0x000fe200078e0003 */
[----:B------:R-:W-:Y:S01]  /*5bf30*/  MOV R22, R2 ;  /* 0x0000000200167202 */ /* 0x000fe20000000f00 */
[----:B------:R-:W-:-:S07]  /*5bf40*/  IMAD.MOV.U32 R23, RZ, RZ, R0 ;  /* 0x000000ffff177224 */ /* 0x000fce00078e0000 */
[C---:B----4-:R-:W-:Y:S01]  /*5bf50*/  HMMA.16816.F32.BF16 R4, R20.reuse, R16, R4 ;  /* 0x000000101404723c */ /* 0x050fe20000041804 */
        /* <DEDUP_REMOVED lines=12> */
[----:B------:R0:W-:Y:S04]  /*5c020*/  STL.64 [R1+0x3b0], R4 ;  /* 0x0003b00401007387 */ /* 0x0001e80000100a00 */
[----:B0-----:R-:W5:Y:S02]  /*5c030*/  LDL.LU.64 R4, [R1+0x3490] ;  /* 0x0034900001047983 */ /* 0x001f640000300a00 */
[C---:B-----5:R-:W-:Y:S11]  /*5c040*/  HMMA.16816.F32.BF16 R8, R20.reuse, R4, R8 ;  /* 0x000000041408723c */ /* 0x060ff60000041808 */
[----:B------:R-:W-:Y:S11]  /*5c050*/  @!UPT UIADD3 URZ, URZ, URZ, URZ ;  /* 0x0000003f3f3ff290 */ /* 0x000ff6000fffe03f */
[----:B------:R-:W-:Y:S01]  /*5c060*/  @!UPT UIADD3 URZ, URZ, URZ, URZ ;  /* 0x0000003f3f3ff290 */ /* 0x000fe2000fffe03f */
[----:B------:R0:W-:Y:S04]  /*5c070*/  STL.64 [R1+0x3a0], R8 ;  /* 0x0003a00801007387 */ /* 0x0001e80000100a00 */
[----:B------:R-:W-:Y:S04]  /*5c080*/  STL.64 [R1+0x3a8], R10 ;  /* 0x0003a80a01007387 */ /* 0x000fe80000100a00 */
[----:B0-----:R-:W2:Y:S02]  /*5c090*/  LDL.LU.64 R8, [R1+0x3488] ;  /* 0x0034880001087983 */ /* 0x001ea40000300a00 */
[C---:B--2---:R-:W-:Y:S11]  /*5c0a0*/  HMMA.16816.F32.BF16 R24, R20.reuse, R8, R24 ;  /* 0x000000081418723c */ /* 0x044ff60000041818 */
[----:B------:R-:W-:Y:S11]  /*5c0b0*/  @!UPT UIADD3 URZ, URZ, URZ, URZ ;  /* 0x0000003f3f3ff290 */ /* 0x000ff6000fffe03f */
[----:B------:R-:W-:Y:S01]  /*5c0c0*/  @!UPT UIADD3 URZ, URZ, URZ, URZ ;  /* 0x0000003f3f3ff290 */ /* 0x000fe2000fffe03f */
[----:B------:R-:W-:Y:S04]  /*5c0d0*/  STL.64 [R1+0x390], R24 ;  /* 0x0003901801007387 */ /* 0x000fe80000100a00 */
[----:B------:R0:W-:Y:S04]  /*5c0e0*/  STL.64 [R1+0x398], R26 ;  /* 0x0003981a01007387 */ /* 0x0001e80000100a00 */
[----:B0-----:R-:W2:Y:S04]  /*5c0f0*/  LDL.LU.64 R26, [R1+0x3480] ;  /* 0x00348000011a7983 */ /* 0x001ea80000300a00 */
[----:B------:R-:W2:Y:S02]  /*5c100*/  LDL.LU.64 R24, [R1+0x3478] ;  /* 0x0034780001187983 */ /* 0x000ea40000300a00 */
[----:B--2---:R-:W-:Y:S02]  /*5c110*/  HMMA.16816.F32.BF16 R20, R20, R12, R24 ;  /* 0x0000000c1414723c */ /* 0x004fe40000041818 */
[----:B------:R-:W2:Y:S04]  /*5c120*/  LDL.LU.64 R26, [R1+0x3470] ;  /* 0x00347000011a7983 */ /* 0x000ea80000300a00 */
[----:B------:R-:W2:Y:S11]  /*5c130*/  LDL.LU.64 R24, [R1+0x3468] ;  /* 0x0034680001187983 */ /* 0x000eb60000300a00 */
[----:B------:R-:W-:Y:S06]  /*5c140*/  @!UPT UIADD3 URZ, URZ, URZ, URZ ;  /* 0x0000003f3f3ff290 */ /* 0x000fec000fffe03f */
[----:B------:R-:W-:Y:S04]  /*5c150*/  STL.64 [R1+0x360], R20 ;  /* 0x0003601401007387 */ /* 0x000fe80000100a00 */
[----:B------:R-:W-:Y:S04]  /*5c160*/  STL.64 [R1+0x368], R22 ;  /* 0x0003681601007387 */ /* 0x000fe80000100a00 */
[----:B------:R-:W0:Y:S04]  /*5c170*/  LDSM.16.M88.4 R20, [R28+0x66000] ;  /* 0x066000001c14783b */ /* 0x000e280000000200 */
[----:B0-----:R-:W-:Y:S04]  /*5c180*/  STL.64 [R1+0x50], R20 ;  /* 0x0000501401007387 */ /* 0x001fe80000100a00 */
[----:B------:R0:W-:Y:S04]  /*5c190*/  STL.64 [R1+0x58], R22 ;  /* 0x0000581601007387 */ /* 0x0001e80000100a00 */
[----:B0-----:R-:W2:Y:S04]  /*5c1a0*/  LDL.LU.64 R22, [R1+0x3460] ;  /* 0x0034600001167983 */ /* 0x001ea80000300a00 */
[----:B------:R-:W2:Y:S02]  /*5c1b0*/  LDL.LU.64 R20, [R1+0x3458] ;  /* 0x0034580001147983 */ /* 0x000ea40000300a00 */
[C---:B--2---:R-:W-:Y:S11]  /*5c1c0*/  HMMA.16816.F32.BF16 R24, R20.reuse, R16, R24 ;  /* 0x000000101418723c */ /* 0x044ff60000041818 */
[----:B------:R-:W-:Y:S11]  /*5c1d0*/  @!UPT UIADD3 URZ, URZ, URZ, URZ ;  /* 0x0000003f3f3ff290 */ /* 0x000ff6000fffe03f */
[----:B------:R-:W-:Y:S01]  /*5c1e0*/  @!UPT UIADD3 URZ, URZ, URZ, URZ ;  /* 0x0000003f3f3ff290 */ /* 0x000fe2000fffe03f */
[----:B------:R-:W-:Y:S04]  /*5c1f0*/  STL.64 [R1+0x350], R24 ;  /* 0x0003501801007387 */ /* 0x000fe80000100a00 */
        /* <DEDUP_REMOVED lines=61> */
[----:B--2---:R-:W-:Y:S11]  /*5c5d0*/  HMMA.16816.F32.BF16 R24, R20, R4, R24 ;  /* 0x000000041418723c */ /* 0x004ff60000041818 */
[----:B------:R-:W-:Y:S11]  /*5c5e0*/  @!UPT UIADD3 URZ, URZ, URZ, URZ ;  /* 0x0000003f3f3ff290 */ /* 0x000ff6000fffe03f */
[----:B------:R-:W-:Y:S01]  /*5c5f0*/  @!UPT UIADD3 URZ, URZ, URZ, URZ ;  /* 0x0000003f3f3ff290 */ /* 0x000fe2000fffe03f */
[----:B------:R-:W-:Y:S04]  /*5c600*/  STL.64 [R1+0x1d0], R24 ;  /* 0x0001d01801007387 */ /* 0x000fe80000100a00 */
[----:B------:R0:W-:Y:S04]  /*5c610*/  STL.64 [R1+0x1d8], R26 ;  /* 0x0001d81a01007387 */ /* 0x0001e80000100a00 */
[----:B0-----:R-:W2:Y:S04]  /*5c620*/  LDL.LU.64 R26, [R1+0x33a0] ;  /* 0x0033a000011a7983 */ /* 0x001ea80000300a00 */
[----:B------:R-:W2:Y:S01]  /*5c630*/  LDL.LU.64 R24, [R1+0x3398] ;  /* 0x0033980001187983 */ /* 0x000ea20000300a00 */
[----:B------:R-:W-:-:S03]  /*5c640*/  MOV R14, R6 ;  /* 0x00000006000e7202 */ /* 0x000fc60000000f00 */
[----:B------:R0:W-:Y:S01]  /*5c650*/  STL.64 [R1+0x3370], R4 ;  /* 0x0033700401007387 */ /* 0x0001e20000100a00 */
[----:B------:R-:W-:-:S03]  /*5c660*/  IMAD.MOV.U32 R15, RZ, RZ, R7 ;  /* 0x000000ffff0f7224 */ /* 0x000fc600078e0007 */
[----:B0-----:R-:W3:Y:S04]  /*5c670*/  LDL.LU R4, [R1+0x80] ;  /* 0x0000800001047983 */ /* 0x001ee80000300800 */
[----:B------:R-:W3:Y:S04]  /*5c680*/  LDL.LU R5, [R1+0x84] ;  /* 0x0000840001057983 */ /* 0x000ee80000300800 */
[----:B------:R-:W3:Y:S04]  /*5c690*/  LDL.LU R6, [R1+0x88] ;  /* 0x0000880001067983 */ /* 0x000ee80000300800 */
[----:B------:R-:W3:Y:S01]  /*5c6a0*/  LDL.LU R7, [R1+0x8c] ;  /* 0x00008c0001077983 */ /* 0x000ee20000300800 */
[----:B--2---:R-:W-:Y:S11]  /*5c6b0*/  HMMA.16816.F32.BF16 R24, R20, R8, R24 ;  /* 0x000000081418723c */ /* 0x004ff60000041818 */
[----:B------:R-:W-:Y:S11]  /*5c6c0*/  @!UPT UIADD3 URZ, URZ, URZ, URZ ;  /* 0x0000003f3f3ff290 */ /* 0x000ff6000fffe03f */
[----:B------:R-:W-:Y:S01]  /*5c6d0*/  @!UPT UIADD3 URZ, URZ, URZ, URZ ;  /* 0x0000003f3f3ff290 */ /* 0x000fe2000fffe03f */
[----:B------:R-:W-:Y:S04]  /*5c6e0*/  STL.64 [R1+0x1c0], R24 ;  /* 0x0001c01801007387 */ /* 0x000fe80000100a00 */
[----:B------:R-:W-:Y:S04]  /*5c6f0*/  STL.64 [R1+0x1c8], R26 ;  /* 0x0001c81a01007387 */ /* 0x000fe80000100a00 */
[----:B------:R-:W0:Y:S02]  /*5c700*/  LDSM.16.M88.4 R24, [R28+0x67000] ;  /* 0x067000001c18783b */ /* 0x000e240000000200 */
[----:B0-----:R-:W-:-:S02]  /*5c710*/  MOV R11, R26 ;  /* 0x0000001a000b7202 */ /* 0x001fc40000000f00 */
[----:B------:R0:W-:Y:S01]  /*5c720*/  STL.64 [R1+0x30], R24 ;  /* 0x0000301801007387 */ /* 0x0001e20000100a00 */
[----:B------:R-:W-:-:S03]  /*5c730*/  IMAD.MOV.U32 R2, RZ, RZ, R27 ;  /* 0x000000ffff027224 */ /* 0x000fc600078e001b */
[----:B------:R-:W2:Y:S04]  /*5c740*/  LDL.LU.64 R26, [R1+0x3390] ;  /* 0x00339000011a7983 */ /* 0x000ea80000300a00 */
[----:B0-----:R-:W2:Y:S04]  /*5c750*/  LDL.LU.64 R24, [R1+0x3388] ;  /* 0x0033880001187983 */ /* 0x001ea80000300a00 */
[----:B------:R-:W-:Y:S04]  /*5c760*/  STL [R1+0x333c], R2 ;  /* 0x00333c0201007387 */ /* 0x000fe80000100800 */
[----:B------:R-:W-:Y:S04]  /*5c770*/  STL [R1+0x3338], R11 ;  /* 0x0033380b01007387 */ /* 0x000fe80000100800 */
[----:B------:R-:W-:Y:S04]  /*5c780*/  STL.64 [R1+0x3358], R14 ;  /* 0x0033580e01007387 */ /* 0x000fe80000100a00 */
[----:B------:R0:W-:Y:S01]  /*5c790*/  STL.64 [R1+0x3350], R12 ;  /* 0x0033500c01007387 */ /* 0x0001e20000100a00 */
[----:B--2---:R-:W-:Y:S03]  /*5c7a0*/  HMMA.16816.F32.BF16 R20, R20, R12, R24 ;  /* 0x0000000c1414723c */ /* 0x004fe60000041818 */
[----:B------:R-:W1:Y:S11]  /*5c7b0*/  LDSM.16.M88.4 R24, [R28+0x68000] ;  /* 0x068000001c18783b */ /* 0x000e760000000200 */
[----:B------:R-:W-:Y:S09]  /*5c7c0*/  @!UPT UIADD3 URZ, URZ, URZ, URZ ;  /* 0x0000003f3f3ff290 */ /* 0x000ff2000fffe03f */
[----:B------:R-:W-:Y:S04]  /*5c7d0*/  STL.64 [R1+0x1b0], R20 ;  /* 0x0001b01401007387 */ /* 0x000fe80000100a00 */
[----:B------:R-:W-:Y:S04]  /*5c7e0*/  STL.64 [R1+0x1b8], R22 ;  /* 0x0001b81601007387 */ /* 0x000fe80000100a00 */
[----:B0-----:R-:W2:Y:S04]  /*5c7f0*/  LDL.LU R12, [R1+0x150] ;  /* 0x00015000010c7983 */ /* 0x001ea80000300800 */
[----:B------:R-:W2:Y:S04]  /*5c800*/  LDL.LU R13, [R1+0x154] ;  /* 0x00015400010d7983 */ /* 0x000ea80000300800 */
[----:B------:R-:W4:Y:S04]  /*5c810*/  LDL.LU R14, [R1+0x158] ;  /* 0x00015800010e7983 */ /* 0x000f280000300800 */
[----:B------:R-:W4:Y:S04]  /*5c820*/  LDL.LU R15, [R1+0x15c] ;  /* 0x00015c00010f7983 */ /* 0x000f280000300800 */
[----:B----4-:R-:W-:Y:S04]  /*5c830*/  STL.64 [R1+0x3368], R14 ;  /* 0x0033680e01007387 */ /* 0x010fe80000100a00 */
[----:B--2---:R0:W-:Y:S04]  /*5c840*/  STL.64 [R1+0x3360], R12 ;  /* 0x0033600c01007387 */ /* 0x0041e80000100a00 */
[----:B0-----:R-:W2:Y:S04]  /*5c850*/  LDL.LU R12, [R1+0x110] ;  /* 0x00011000010c7983 */ /* 0x001ea80000300800 */
[----:B------:R-:W2:Y:S04]  /*5c860*/  LDL.LU R13, [R1+0x114] ;  /* 0x00011400010d7983 */ /* 0x000ea80000300800 */
[----:B------:R-:W2:Y:S04]  /*5c870*/  LDL.LU R14, [R1+0x118] ;  /* 0x00011800010e7983 */ /* 0x000ea80000300800 */
[----:B------:R-:W2:Y:S04]  /*5c880*/  LDL.LU R15, [R1+0x11c] ;  /* 0x00011c00010f7983 */ /* 0x000ea80000300800 */
[----:B------:R-:W4:Y:S04]  /*5c890*/  LDL.LU.64 R20, [R1+0x50] ;  /* 0x0000500001147983 */ /* 0x000f280000300a00 */
[----:B------:R-:W5:Y:S01]  /*5c8a0*/  LDL.LU.64 R22, [R1+0x58] ;  /* 0x0000580001167983 */ /* 0x000f620000300a00 */
[----:B-1----:R-:W-:Y:S01]  /*5c8b0*/  MOV R2, R26 ;  /* 0x0000001a00027202 */ /* 0x002fe20000000f00 */
[----:B------:R-:W-:-:S02]  /*5c8c0*/  IMAD.MOV.U32 R11, RZ, RZ, R27 ;  /* 0x000000ffff0b7224 */ /* 0x000fc400078e001b */
[----:B-----5:R-:W-:Y:S04]  /*5c8d0*/  STL.64 [R1+0x3348], R22 ;  /* 0x0033481601007387 */ /* 0x020fe80000100a00 */
[----:B----4-:R0:W-:Y:S04]  /*5c8e0*/  STL.64 [R1+0x3340], R20 ;  /* 0x0033401401007387 */ /* 0x0101e80000100a00 */
[----:B0-----:R-:W4:Y:S04]  /*5c8f0*/  LDL.LU R20, [R1+0x1e0] ;  /* 0x0001e00001147983 */ /* 0x001f280000300800 */
[----:B------:R-:W4:Y:S04]  /*5c900*/  LDL.LU R21, [R1+0x1e4] ;  /* 0x0001e40001157983 */ /* 0x000f280000300800 */
[----:B------:R-:W4:Y:S04]  /*5c910*/  LDL.LU R22, [R1+0x1e8] ;  /* 0x0001e80001167983 */ /* 0x000f280000300800 */
[----:B------:R-:W4:Y:S04]  /*5c920*/  LDL.LU R23, [R1+0x1ec] ;  /* 0x0001ec0001177983 */ /* 0x000f280000300800 */
[----:B------:R0:W-:Y:S04]  /*5c930*/  STL.64 [R1+0x40], R24 ;  /* 0x0000401801007387 */ /* 0x0001e80000100a00 */
[----:B------:R-:W3:Y:S04]  /*5c940*/  LDL.LU.64 R26, [R1+0x3380] ;  /* 0x00338000011a7983 */ /* 0x000ee80000300a00 */
[----:B0-----:R-:W3:Y:S02]  /*5c950*/  LDL.LU.64 R24, [R1+0x3378] ;  /* 0x0033780001187983 */ /* 0x001ee40000300a00 */
[C---:B---3--:R-:W-:Y:S11]  /*5c960*/  HMMA.16816.F32.BF16 R4, R24.reuse, R16, R4 ;  /* 0x000000101804723c */ /* 0x048ff60000041804 */
        /* <DEDUP_REMOVED lines=18> */
[----:B------:R-:W4:Y:S02]  /*5ca90*/  LDL.LU.64 R12, [R1+0x3350] ;  /* 0x00335000010c7983 */ /* 0x000f240000300a00 */
[----:B----4-:R-:W-:Y:S02]  /*5caa0*/  HMMA.16816.F32.BF16 R20, R24, R12, R20 ;  /* 0x0000000c1814723c */ /* 0x010fe40000041814 */
[----:B------:R-:W3:Y:S11]  /*5cab0*/  LDL.LU R24, [R1+0x230] ;  /* 0x0002300001187983 */ /* 0x000ef60000300800 */
[----:B------:R-:W-:Y:S10]  /*5cac0*/  @!UPT UIADD3 URZ, URZ, URZ, URZ ;  /* 0x0000003f3f3ff290 */ /* 0x000ff4000fffe03f */
[----:B------:R-:W-:Y:S04]  /*5cad0*/  STL.64 [R1+0x170], R20 ;  /* 0x0001701401007387 */ /* 0x000fe80000100a00 */
[----:B------:R-:W-:Y:S04]  /*5cae0*/  STL.64 [R1+0x178], R22 ;  /* 0x0001781601007387 */ /* 0x000fe80000100a00 */
[----:B------:R-:W0:Y:S04]  /*5caf0*/  LDSM.16.M88.4 R20, [R28+0x69000] ;  /* 0x069000001c14783b */ /* 0x000e280000000200 */
[----:B------:R-:W3:Y:S04]  /*5cb00*/  LDL.LU R25, [R1+0x234] ;  /* 0x0002340001197983 */ /* 0x000ee80000300800 */
[----:B------:R-:W3:Y:S04]  /*5cb10*/  LDL.LU R26, [R1+0x238] ;  /* 0x00023800011a7983 */ /* 0x000ee80000300800 */
[----:B------:R-:W3:Y:S04]  /*5cb20*/  LDL.LU R27, [R1+0x23c] ;  /* 0x00023c00011b7983 */ /* 0x000ee80000300800 */
[----:B--2---:R-:W-:Y:S04]  /*5cb30*/  STL.64 [R1+0x3330], R14 ;  /* 0x0033300e01007387 */ /* 0x004fe80000100a00 */
[----:B------:R1:W-:Y:S04]  /*5cb40*/  STL.64 [R1+0x3328], R12 ;  /* 0x0033280c01007387 */ /* 0x0003e80000100a00 */
[----:B-1----:R-:W2:Y:S04]  /*5cb50*/  LDL.LU R12, [R1+0x140] ;  /* 0x00014000010c7983 */ /* 0x002ea80000300800 */
[----:B------:R-:W2:Y:S04]  /*5cb60*/  LDL.LU R13, [R1+0x144] ;  /* 0x00014400010d7983 */ /* 0x000ea80000300800 */
[----:B------:R-:W2:Y:S04]  /*5cb70*/  LDL.LU R14, [R1+0x148] ;  /* 0x00014800010e7983 */ /* 0x000ea80000300800 */
[----:B------:R-:W2:Y:S04]  /*5cb80*/  LDL.LU R15, [R1+0x14c] ;  /* 0x00014c00010f7983 */ /* 0x000ea80000300800 */
[----:B0-----:R-:W-:Y:S04]  /*5cb90*/  STL.64 [R1+0x20], R20 ;  /* 0x0000201401007387 */ /* 0x001fe80000100a00 */
[----:B------:R-:W-:Y:S04]  /*5cba0*/  STL.64 [R1+0x28], R22 ;  /* 0x0000281601007387 */ /* 0x000fe80000100a00 */
[----:B------:R-:W0:Y:S02]  /*5cbb0*/  LDSM.16.M88.4 R20, [R28+0x6a000] ;  /* 0x06a000001c14783b */ /* 0x000e240000000200 */
[----:B0-----:R-:W-:Y:S01]  /*5cbc0*/  MOV R18, R22 ;  /* 0x0000001600127202 */ /* 0x001fe20000000f00 */
[----:B------:R-:W-:Y:S01]  /*5cbd0*/  IMAD.MOV.U32 R10, RZ, RZ, R23 ;  /* 0x000000ffff0a7224 */ /* 0x000fe200078e0017 */
[----:B------:R-:W-:Y:S01]  /*5cbe0*/  MOV R29, R20 ;  /* 0x00000014001d7202 */ /* 0x000fe20000000f00 */
[----:B------:R-:W-:Y:S01]  /*5cbf0*/  IMAD.MOV.U32 R19, RZ, RZ, R21 ;  /* 0x000000ffff137224 */ /* 0x000fe200078e0015 */
[----:B------:R-:W4:Y:S04]  /*5cc00*/  LDL.LU.64 R22, [R1+0x3348] ;  /* 0x0033480001167983 */ /* 0x000f280000300a00 */
[----:B------:R-:W2:Y:S01]  /*5cc10*/  LDL.LU.64 R20, [R1+0x3340] ;  /* 0x0033400001147983 */ /* 0x000ea20000300a00 */
[----:B----4-:R-:W-:Y:S01]  /*5cc20*/  MOV R3, R22 ;  /* 0x0000001600037202 */ /* 0x010fe20000000f00 */
[----:B------:R-:W-:Y:S01]  /*5cc30*/  IMAD.MOV.U32 R0, RZ, RZ, R23 ;  /* 0x000000ffff007224 */ /* 0x000fe200078e0017 */
[----:B--2---:R-:W-:Y:S01]  /*5cc40*/  HMMA.16816.F32.BF16 R12, R20, R16, R12 ;  /* 0x00000010140c723c */ /* 0x004fe2000004180c */
[----:B------:R-:W-:Y:S01]  /*5cc50*/  MOV R7, R20 ;  /* 0x0000001400077202 */ /* 0x000fe20000000f00 */
[----:B------:R-:W-:-:S02]  /*5cc60*/  IMAD.MOV.U32 R6, RZ, RZ, R21 ;  /* 0x000000ffff067224 */ /* 0x000fc400078e0015 */
[----:B------:R-:W0:Y:S11]  /*5cc70*/  LDSM.16.M88.4 R20, [R28+0x6c000] ;  /* 0x06c000001c14783b */ /* 0x000e360000000200 */
[----:B------:R-:W-:Y:S08]  /*5cc80*/  @!UPT UIADD3 URZ, URZ, URZ, URZ ;  /* 0x0000003f3f3ff290 */ /* 0x000ff0000fffe03f */
[----:B------:R-:W-:Y:S04]  /*5cc90*/  STL.64 [R1+0x2c0], R12 ;  /* 0x0002c00c01007387 */ /* 0x000fe80000100a00 */
[----:B------:R-:W-:Y:S04]  /*5cca0*/  STL.64 [R1+0x2c8], R14 ;  /* 0x0002c80e01007387 */ /* 0x000fe80000100a00 */
[----:B------:R-:W-:Y:S04]  /*5ccb0*/  STL.64 [R1+0x3310], R18 ;  /* 0x0033101201007387 */ /* 0x000fe80000100a00 */
[----:B------:R-:W-:Y:S04]  /*5ccc0*/  STL.64 [R1+0x3308], R16 ;  /* 0x0033081001007387 */ /* 0x000fe80000100a00 */
[----:B------:R-:W1:Y:S04]  /*5ccd0*/  LDSM.16.M88.4 R12, [R28+0x6b000] ;  /* 0x06b000001c0c783b */ /* 0x000e680000000200 */
[----:B0-----:R-:W-:Y:S04]  /*5cce0*/  STL.64 [R1+0x31a8], R22 ;  /* 0x0031a81601007387 */ /* 0x001fe80000100a00 */
[----:B------:R0:W-:Y:S04]  /*5ccf0*/  STL.64 [R1+0x31a0], R20 ;  /* 0x0031a01401007387 */ /* 0x0001e80000100a00 */
[----:B0-----:R-:W2:Y:S04]  /*5cd00*/  LDL.LU R20, [R1+0x40] ;  /* 0x0000400001147983 */ /* 0x001ea80000300800 */
[----:B------:R-:W2:Y:S01]  /*5cd10*/  LDL.LU R21, [R1+0x44] ;  /* 0x0000440001157983 */ /* 0x000ea20000300800 */
[----:B------:R-:W-:Y:S01]  /*5cd20*/  MOV R16, R7 ;  /* 0x0000000700107202 */ /* 0x000fe20000000f00 */
[----:B------:R-:W-:Y:S01]  /*5cd30*/  IMAD.MOV.U32 R17, RZ, RZ, R6 ;  /* 0x000000ffff117224 */ /* 0x000fe200078e0006 */
[----:B------:R-:W-:Y:S01]  /*5cd40*/  MOV R18, R3 ;  /* 0x0000000300127202 */ /* 0x000fe20000000f00 */
[----:B------:R-:W-:Y:S01]  /*5cd50*/  IMAD.MOV.U32 R19, RZ, RZ, R0 ;  /* 0x000000ffff137224 */ /* 0x000fe200078e0000 */
[----:B-1----:R-:W-:Y:S01]  /*5cd60*/  MOV R7, R12 ;  /* 0x0000000c00077202 */ /* 0x002fe20000000f00 */
[----:B------:R-:W-:Y:S01]  /*5cd70*/  IMAD.MOV.U32 R6, RZ, RZ, R13 ;  /* 0x000000ffff067224 */ /* 0x000fe200078e000d */
[----:B------:R-:W-:Y:S01]  /*5cd80*/  MOV R3, R14 ;  /* 0x0000000e00037202 */ /* 0x000fe20000000f00 */
[----:B------:R-:W-:-:S03]  /*5cd90*/  IMAD.MOV.U32 R0, RZ, RZ, R15 ;  /* 0x000000ffff007224 */ /* 0x000fc600078e000f */
[----:B---3--:R-:W-:Y:S01]  /*5cda0*/  HMMA.16816.F32.BF16 R12, R16, R4, R24 ;  /* 0x00000004100c723c */ /* 0x008fe20000041818 */
[----:B------:R-:W-:Y:S01]  /*5cdb0*/  MOV R22, R2 ;  /* 0x0000000200167202 */ /* 0x000fe20000000f00 */
[----:B------:R-:W-:Y:S01]  /*5cdc0*/  IMAD.MOV.U32 R23, RZ, RZ, R11 ;  /* 0x000000ffff177224 */ /* 0x000fe200078e000b */
[----:B------:R-:W3:Y:S04]  /*5cdd0*/  LDL.LU R2, [R1+0x333c] ;  /* 0x00333c0001027983 */ /* 0x000ee80000300800 */
[----:B------:R-:W4:Y:S04]  /*5cde0*/  LDL.LU R11, [R1+0x3338] ;  /* 0x00333800010b7983 */ /* 0x000f280000300800 */
[----:B------:R-:W-:Y:S04]  /*5cdf0*/  STL.64 [R1+0x32c0], R22 ;  /* 0x0032c01601007387 */ /* 0x000fe80000100a00 */
[----:B------:R-:W0:Y:S04]  /*5ce00*/  LDSM.16.M88.4 R24, [R28+0x6d000] ;  /* 0x06d000001c18783b */ /* 0x000e280000000200 */
[----:B--2---:R1:W-:Y:S04]  /*5ce10*/  STL.64 [R1+0x32b8], R20 ;  /* 0x0032b81401007387 */ /* 0x0043e80000100a00 */
[----:B------:R-:W-:Y:S04]  /*5ce20*/  STL.64 [R1+0x3300], R6 ;  /* 0x0033000601007387 */ /* 0x000fe80000100a00 */
[----:B------:R-:W-:Y:S04]  /*5ce30*/  STL.64 [R1+0x32f8], R4 ;  /* 0x0032f80401007387 */ /* 0x000fe80000100a00 */
[----:B------:R-:W-:Y:S04]  /*5ce40*/  STL.64 [R1+0x2b0], R12 ;  /* 0x0002b00c01007387 */ /* 0x000fe80000100a00 */
[----:B------:R-:W-:Y:S04]  /*5ce50*/  STL.64 [R1+0x2b8], R14 ;  /* 0x0002b80e01007387 */ /* 0x000fe80000100a00 */
[----:B-1----:R-:W2:Y:S04]  /*5ce60*/  LDL.LU R20, [R1+0x30] ;  /* 0x0000300001147983 */ /* 0x002ea80000300800 */
[----:B------:R-:W2:Y:S01]  /*5ce70*/  LDL.LU R21, [R1+0x34] ;  /* 0x0000340001157983 */ /* 0x000ea20000300800 */
[----:B---3--:R-:W-:Y:S01]  /*5ce80*/  IMAD.MOV.U32 R23, RZ, RZ, R2 ;  /* 0x000000ffff177224 */ /* 0x008fe200078e0002 */
[----:B----4-:R-:W-:-:S05]  /*5ce90*/  MOV R22, R11 ;  /* 0x0000000b00167202 */ /* 0x010fca0000000f00 */
[----:B------:R-:W-:Y:S04]  /*5cea0*/  STL.64 [R1+0x3320], R22 ;  /* 0x0033201601007387 */ /* 0x000fe80000100a00 */
[----:B--2---:R-:W-:Y:S04]  /*5ceb0*/  STL.64 [R1+0x3318], R20 ;  /* 0x0033181401007387 */ /* 0x004fe80000100a00 */
[----:B0-----:R-:W-:Y:S04]  /*5cec0*/  STL.64 [R1+0x3168], R26 ;  /* 0x0031681a01007387 */ /* 0x001fe80000100a00 */
[----:B------:R0:W-:Y:S04]  /*5ced0*/  STL.64 [R1+0x3160], R24 ;  /* 0x0031601801007387 */ /* 0x0001e80000100a00 */
[----:B0-----:R-:W2:Y:S04]  /*5cee0*/  LDL.LU.64 R24, [R1+0x20] ;  /* 0x0000200001187983 */ /* 0x001ea80000300a00 */
[----:B------:R-:W3:Y:S04]  /*5cef0*/  LDL.LU.64 R26, [R1+0x28] ;  /* 0x00002800011a7983 */ /* 0x000ee80000300a00 */
        /* <DEDUP_REMOVED lines=42> */
[C---:B----4-:R-:W-:Y:S03]  /*5d1a0*/  HMMA.16816.F32.BF16 R12, R16.reuse, R8, R12 ;  /* 0x00000008100c723c */ /* 0x050fe6000004180c */
        /* <DEDUP_REMOVED lines=12> */
[----:B------:R-:W-:Y:S04]  /*5d270*/  STL.64 [R1+0x2a0], R12 ;  /* 0x0002a00c01007387 */ /* 0x000fe80000100a00 */
[----:B------:R0:W-:Y:S04]  /*5d280*/  STL.64 [R1+0x2a8], R14 ;  /* 0x0002a80e01007387 */ /* 0x0001e80000100a00 */
[----:B0-----:R-:W3:Y:S04]  /*5d290*/  LDL.LU.64 R14, [R1+0x3330] ;  /* 0x00333000010e7983 */ /* 0x001ee80000300a00 */
[----:B------:R-:W5:Y:S02]  /*5d2a0*/  LDL.LU.64 R12, [R1+0x3328] ;  /* 0x00332800010c7983 */ /* 0x000f640000300a00 */
[----:B-----5:R-:W-:Y:S02]  /*5d2b0*/  HMMA.16816.F32.BF16 R16, R16, R12, R20 ;  /* 0x0000000c1010723c */ /* 0x020fe40000041814 */
[----:B------:R-:W4:Y:S04]  /*5d2c0*/  LDL.LU.64 R22, [R1+0x3320] ;  /* 0x0033200001167983 */ /* 0x000f280000300a00 */
[----:B------:R-:W4:Y:S11]  /*5d2d0*/  LDL.LU.64 R20, [R1+0x3318] ;  /* 0x0033180001147983 */ /* 0x000f360000300a00 */
[----:B------:R-:W-:Y:S06]  /*5d2e0*/  @!UPT UIADD3 URZ, URZ, URZ, URZ ;  /* 0x0000003f3f3ff290 */ /* 0x000fec000fffe03f */
[----:B------:R-:W-:Y:S04]  /*5d2f0*/  STL.64 [R1+0x160], R16 ;  /* 0x0001601001007387 */ /* 0x000fe80000100a00 */
[----:B------:R0:W-:Y:S04]  /*5d300*/  STL.64 [R1+0x168], R18 ;  /* 0x0001681201007387 */ /* 0x0001e80000100a00 */
[----:B0-----:R-:W5:Y:S04]  /*5d310*/  LDL.LU.64 R18, [R1+0x3310] ;  /* 0x0033100001127983 */ /* 0x001f680000300a00 */
[----:B------:R-:W4:Y:S02]  /*5d320*/  LDL.LU.64 R16, [R1+0x3308] ;  /* 0x0033080001107983 */ /* 0x000f240000300a00 */
[C---:B----4-:R-:W-:Y:S11]  /*5d330*/  HMMA.16816.F32.BF16 R4, R20.reuse, R16, R4 ;  /* 0x000000101404723c */ /* 0x050ff60000041804 */
[----:B------:R-:W-:Y:S11]  /*5d340*/  @!UPT UIADD3 URZ, URZ, URZ, URZ ;  /* 0x0000003f3f3ff290 */ /* 0x000ff6000fffe03f */
[----:B------:R-:W-:Y:S01]  /*5d350*/  @!UPT UIADD3 URZ, URZ, URZ, URZ ;  /* 0x0000003f3f3ff290 */ /* 0x000fe2000fffe03f */
[----:B------:R-:W-:Y:S04]  /*5d360*/  STL.64 [R1+0x290], R4 ;  /* 0x0002900401007387 */ /* 0x000fe80000100a00 */
[----:B------:R0:W-:Y:S04]  /*5d370*/  STL.64 [R1+0x298], R6 ;  /* 0x0002980601007387 */ /* 0x0001e80000100a00 */
[----:B0-----:R-:W4:Y:S04]  /*5d380*/  LDL.LU.64 R6, [R1+0x3300] ;  /* 0x0033000001067983 */ /* 0x001f280000300a00 */
[----:B------:R-:W2:Y:S02]  /*5d390*/  LDL.LU.64 R4, [R1+0x32f8] ;  /* 0x0032f80001047983 */ /* 0x000ea40000300a00 */
[C---:B--2---:R-:W-:Y:S11]  /*5d3a0*/  HMMA.16816.F32.BF16 R24, R20.reuse, R4, R24 ;  /* 0x000000041418723c */ /* 0x044ff60000041818 */
[----:B------:R-:W-:Y:S11]  /*5d3b0*/  @!UPT UIADD3 URZ, URZ, URZ, URZ ;  /* 0x0000003f3f3ff290 */ /* 0x000ff6000fffe03f */
[----:B------:R-:W-:Y:S01]  /*5d3c0*/  @!UPT UIADD3 URZ, URZ, URZ, URZ ;  /* 0x0000003f3f3ff290 */ /* 0x000fe2000fffe03f */
[----:B------:R-:W-:Y:S04]  /*5d3d0*/  STL.64 [R1+0x280], R24 ;  /* 0x0002801801007387 */ /* 0x000fe80000100a00 */
[----:B------:R0:W-:Y:S04]  /*5d3e0*/  STL.64 [R1+0x288], R26 ;  /* 0x0002881a01007387 */ /* 0x0001e80000100a00 */
[----:B0-----:R-:W2:Y:S04]  /*5d3f0*/  LDL.LU.64 R26, [R1+0x32f0] ;  /* 0x0032f000011a7983 */ /* 0x001ea80000300a00 */
[----:B------:R-:W2:Y:S04]  /*5d400*/  LDL.LU.64 R24, [R1+0x32e8] ;  /* 0x0032e80001187983 */ /* 0x000ea80000300a00 */
[----:B------:R-:W3:Y:S01]  /*5d410*/  LDL R2, [R1+0x6b8] ;  /* 0x0006b80001027983 */ /* 0x000ee20000100800 */
        /* <DEDUP_REMOVED lines=14> */
[----:B------:R-:W2:Y:S04]  /*5d500*/  LDL.LU.64 R20, [R1+0x32b8] ;  /* 0x0032b80001147983 */ /* 0x000ea80000300a00 */
[----:B------:R-:W3:Y:S01]  /*5d510*/  LDL.LU R11, [R1+0x4e0] ;  /* 0x0004e000010b7983 */ /* 0x000ee20000300800 */
[C---:B--2---:R-:W-:Y:S11]  /*5d520*/  HMMA.16816.F32.BF16 R24, R20.reuse, R16, R24 ;  /* 0x000000101418723c */ /* 0x044ff60000041818 */
[----:B------:R-:W-:Y:S11]  /*5d530*/  @!UPT UIADD3 URZ, URZ, URZ, URZ ;  /* 0x0000003f3f3ff290 */ /* 0x000ff6000fffe03f */
[----:B------:R-:W-:Y:S01]  /*5d540*/  @!UPT UIADD3 URZ, URZ, URZ, URZ ;  /* 0x0000003f3f3ff290 */ /* 0x000fe2000fffe03f */
        /* <DEDUP_REMOVED lines=21> */
[----:B---3--:R-:W-:Y:S04]  /*5d6a0*/  STL [R1+0x3270], R11 ;  /* 0x0032700b01007387 */ /* 0x008fe80000100800 */
[----:B------:R-:W-:Y:S01]  /*5d6b0*/  STL.64 [R1+0x3268], R8 ;  /* 0x0032680801007387 */ /* 0x000fe20000100a00 */
[----:B--2---:R-:W-:Y:S03]  /*5d6c0*/  HMMA.16816.F32.BF16 R20, R20, R12, R24 ;  /* 0x0000000c1414723c */ /* 0x004fe60000041818 */
[----:B------:R-:W2:Y:S04]  /*5d6d0*/  LDL.LU.64 R26, [R1+0x3280] ;  /* 0x00328000011a7983 */ /* 0x000ea80000300a00 */
[----:B------:R-:W3:Y:S04]  /*5d6e0*/  LDL.LU.64 R24, [R1+0x3278] ;  /* 0x0032780001187983 */ /* 0x000ee80000300a00 */
[----:B------:R-:W-:Y:S04]  /*5d6f0*/  STL.64 [R1+0x3260], R14 ;  /* 0x0032600e01007387 */ /* 0x000fe80000100a00 */
[----:B------:R0:W-:Y:S08]  /*5d700*/  STL.64 [R1+0x3258], R12 ;  /* 0x0032580c01007387 */ /* 0x0001f00000100a00 */
[----:B------:R-:W-:Y:S04]  /*5d710*/  STL.64 [R1+0x250], R20 ;  /* 0x0002501401007387 */ /* 0x000fe80000100a00 */
[----:B------:R1:W-:Y:S04]  /*5d720*/  STL.64 [R1+0x258], R22 ;  /* 0x0002581601007387 */ /* 0x0003e80000100a00 */
[----:B0-----:R-:W5:Y:S04]  /*5d730*/  LDL.LU R12, [R1+0x440] ;  /* 0x00044000010c7983 */ /* 0x001f680000300800 */
[----:B------:R-:W5:Y:S04]  /*5d740*/  LDL.LU R13, [R1+0x444] ;  /* 0x00044400010d7983 */ /* 0x000f680000300800 */
[----:B------:R-:W5:Y:S04]  /*5d750*/  LDL.LU R14, [R1+0x448] ;  /* 0x00044800010e7983 */ /* 0x000f680000300800 */
[----:B------:R-:W5:Y:S01]  /*5d760*/  LDL.LU R15, [R1+0x44c] ;  /* 0x00044c00010f7983 */ /* 0x000f620000300800 */
[----:B-1----:R-:W-:Y:S01]  /*5d770*/  MOV R22, R3 ;  /* 0x0000000300167202 */ /* 0x002fe20000000f00 */
[----:B------:R-:W-:Y:S01]  /*5d780*/  IMAD.MOV.U32 R23, RZ, RZ, R0 ;  /* 0x000000ffff177224 */ /* 0x000fe200078e0000 */
[----:B----4-:R-:W-:Y:S01]  /*5d790*/  MOV R20, R7 ;  /* 0x0000000700147202 */ /* 0x010fe20000000f00 */
[----:B------:R-:W-:-:S03]  /*5d7a0*/  IMAD.MOV.U32 R21, RZ, RZ, R6 ;  /* 0x000000ffff157224 */ /* 0x000fc600078e0006 */
[----:B------:R-:W-:Y:S04]  /*5d7b0*/  STL.64 [R1+0x31f8], R22 ;  /* 0x0031f81601007387 */ /* 0x000fe80000100a00 */
[----:B------:R-:W-:Y:S01]  /*5d7c0*/  STL.64 [R1+0x31f0], R20 ;  /* 0x0031f01401007387 */ /* 0x000fe20000100a00 */
[----:B--2---:R-:W-:Y:S01]  /*5d7d0*/  MOV R3, R26 ;  /* 0x0000001a00037202 */ /* 0x004fe20000000f00 */
[----:B------:R-:W-:Y:S01]  /*5d7e0*/  IMAD.MOV.U32 R0, RZ, RZ, R27 ;  /* 0x000000ffff007224 */ /* 0x000fe200078e001b */
[----:B---3--:R-:W-:Y:S01]  /*5d7f0*/  MOV R7, R24 ;  /* 0x0000001800077202 */ /* 0x008fe20000000f00 */
[----:B------:R-:W-:Y:S01]  /*5d800*/  IMAD.MOV.U32 R6, RZ, RZ, R25 ;  /* 0x000000ffff067224 */ /* 0x000fe200078e0019 */
[----:B-----5:R-:W-:Y:S11]  /*5d810*/  HMMA.16816.F32.BF16 R12, R24, R16, R12 ;  /* 0x00000010180c723c */ /* 0x020ff6000004180c */
[----:B------:R-:W-:Y:S11]  /*5d820*/  @!UPT UIADD3 URZ, URZ, URZ, URZ ;  /* 0x0000003f3f3ff290 */ /* 0x000ff6000fffe03f */
[----:B------:R-:W-:Y:S01]  /*5d830*/  @!UPT UIADD3 URZ, URZ, URZ, URZ ;  /* 0x0000003f3f3ff290 */ /* 0x000fe2000fffe03f */
[----:B------:R-:W-:Y:S04]  /*5d840*/  STL.64 [R1+0x240], R12 ;  /* 0x0002400c01007387 */ /* 0x000fe80000100a00 */
[----:B------:R-:W-:Y:S04]  /*5d850*/  STL.64 [R1+0x248], R14 ;  /* 0x0002480e01007387 */ /* 0x000fe80000100a00 */
[----:B------:R-:W-:Y:S04]  /*5d860*/  STL.64 [R1+0x3240], R16 ;  /* 0x0032401001007387 */ /* 0x000fe80000100a00 */
[----:B------:R-:W2:Y:S04]  /*5d870*/  LDL.LU R24, [R1+0xd0] ;  /* 0x0000d00001187983 */ /* 0x000ea80000300800 */
        /* <DEDUP_REMOVED lines=9> */
[----:B------:R-:W-:Y:S01]  /*5d910*/  MOV R22, R18 ;  /* 0x0000001200167202 */ /* 0x000fe20000000f00 */
[----:B------:R-:W-:-:S02]  /*5d920*/  IMAD.MOV.U32 R23, RZ, RZ, R10 ;  /* 0x000000ffff177224 */ /* 0x000fc400078e000a */
        /* <DEDUP_REMOVED lines=83> */
[----:B0-----:R-:W3:Y:S04]  /*5de60*/  LDL.LU R11, [R1+0x3270] ;  /* 0x00327000010b7983 */ /* 0x001ee80000300800 */
[----:B------:R-:W5:Y:S02]  /*5de70*/  LDL.LU.64 R8, [R1+0x3268] ;  /* 0x0032680001087983 */ /* 0x000f640000300a00 */
[C---:B-----5:R-:W-:Y:S11]  /*5de80*/  HMMA.16816.F32.BF16 R12, R16.reuse, R8, R12 ;  /* 0x00000008100c723c */ /* 0x060ff6000004180c */
[----:B------:R-:W-:Y:S11]  /*5de90*/  @!UPT UIADD3 URZ, URZ, URZ, URZ ;  /* 0x0000003f3f3ff290 */ /* 0x000ff6000fffe03f */
[----:B------:R-:W-:Y:S01]  /*5dea0*/  @!UPT UIADD3 URZ, URZ, URZ, URZ ;  /* 0x0000003f3f3ff290 */ /* 0x000fe2000fffe03f */
[----:B------:R-:W-:Y:S04]  /*5deb0*/  STL.64 [R1+0x220], R12 ;  /* 0x0002200c01007387 */ /* 0x000fe80000100a00 */
[----:B------:R0:W-:Y:S04]  /*5dec0*/  STL.64 [R1+0x228], R14 ;  /* 0x0002280e01007387 */ /* 0x0001e80000100a00 */
[----:B0-----:R-:W4:Y:S04]  /*5ded0*/  LDL.LU.64 R14, [R1+0x3260] ;  /* 0x00326000010e7983 */ /* 0x001f280000300a00 */
[----:B------:R-:W5:Y:S02]  /*5dee0*/  LDL.LU.64 R12, [R1+0x3258] ;  /* 0x00325800010c7983 */ /* 0x000f640000300a00 */
[----:B-----5:R-:W-:Y:S02]  /*5def0*/  HMMA.16816.F32.BF16 R16, R16, R12, R20 ;  /* 0x0000000c1010723c */ /* 0x020fe40000041814 */
[----:B------:R-:W2:Y:S04]  /*5df00*/  LDL.LU.64 R22, [R1+0x3250] ;  /* 0x0032500001167983 */ /* 0x000ea80000300a00 */
[----:B------:R-:W2:Y:S11]  /*5df10*/  LDL.LU.64 R20, [R1+0x3248] ;  /* 0x0032480001147983 */ /* 0x000eb60000300a00 */
[----:B------:R-:W-:Y:S06]  /*5df20*/  @!UPT UIADD3 URZ, URZ, URZ, URZ ;  /* 0x0000003f3f3ff290 */ /* 0x000fec000fffe03f */
        /* <DEDUP_REMOVED lines=68> */
[----:B------:R-:W5:Y:S01]  /*5e370*/  LDL.LU R29, [R1+0x6b0] ;  /* 0x0006b000011d7983 */ /* 0x000f620000300800 */
[C---:B--2---:R-:W-:Y:S11]  /*5e380*/  HMMA.16816.F32.BF16 R24, R20.reuse, R4, R24 ;  /* 0x000000041418723c */ /* 0x044ff60000041818 */
[----:B------:R-:W-:Y:S11]  /*5e390*/  @!UPT UIADD3 URZ, URZ, URZ, URZ ;  /* 0x0000003f3f3ff290 */ /* 0x000ff6000fffe03f */
[----:B------:R-:W-:Y:S01]  /*5e3a0*/  @!UPT UIADD3 URZ, URZ, URZ, URZ ;  /* 0x0000003f3f3ff290 */ /* 0x000fe2000fffe03f */
[----:B------:R-:W-:Y:S04]  /*5e3b0*/  STL.64 [R1+0xf0], R24 ;  /* 0x0000f01801007387 */ /* 0x000fe80000100a00 */
[----:B------:R0:W-:Y:S04]  /*5e3c0*/  STL.64 [R1+0xf8], R26 ;  /* 0x0000f81a01007387 */ /* 0x0001e80000100a00 */
[----:B0-----:R-:W2:Y:S04]  /*5e3d0*/  LDL.LU.64 R26, [R1+0x3188] ;  /* 0x00318800011a7983 */ /* 0x001ea80000300a00 */
[----:B------:R-:W2:Y:S04]  /*5e3e0*/  LDL.LU.64 R24, [R1+0x3180] ;  /* 0x0031800001187983 */ /* 0x000ea80000300a00 */
[----:B------:R0:W-:Y:S04]  /*5e3f0*/  STL.64 [R1+0x3158], R4 ;  /* 0x0031580401007387 */ /* 0x0001e80000100a00 */
        /* <DEDUP_REMOVED lines=16> */
[----:B------:R0:W-:Y:S04]  /*5e500*/  STL.64 [R1+0x3148], R8 ;  /* 0x0031480801007387 */ /* 0x0001e80000100a00 */
[----:B0-----:R-:W3:Y:S04]  /*5e510*/  LDL.LU R8, [R1+0xb0] ;  /* 0x0000b00001087983 */ /* 0x001ee80000300800 */
[----:B------:R-:W3:Y:S04]  /*5e520*/  LDL.LU R9, [R1+0xb4] ;  /* 0x0000b40001097983 */ /* 0x000ee80000300800 */
[----:B------:R-:W3:Y:S04]  /*5e530*/  LDL.LU R10, [R1+0xb8] ;  /* 0x0000b800010a7983 */ /* 0x000ee80000300800 */
[----:B------:R-:W3:Y:S01]  /*5e540*/  LDL.LU R11, [R1+0xbc] ;  /* 0x0000bc00010b7983 */ /* 0x000ee20000300800 */
[----:B--2---:R-:W-:Y:S03]  /*5e550*/  HMMA.16816.F32.BF16 R20, R20, R12, R24 ;  /* 0x0000000c1414723c */ /* 0x004fe60000041818 */
[----:B------:R-:W2:Y:S04]  /*5e560*/  LDL.LU.64 R26, [R1+0x3168] ;  /* 0x00316800011a7983 */ /* 0x000ea80000300a00 */
[----:B------:R-:W2:Y:S04]  /*5e570*/  LDL.LU.64 R24, [R1+0x3160] ;  /* 0x0031600001187983 */ /* 0x000ea80000300a00 */
[----:B----4-:R-:W-:Y:S04]  /*5e580*/  STL.64 [R1+0x3140], R14 ;  /* 0x0031400e01007387 */ /* 0x010fe80000100a00 */
[----:B------:R0:W-:Y:S08]  /*5e590*/  STL.64 [R1+0x3138], R12 ;  /* 0x0031380c01007387 */ /* 0x0001f00000100a00 */
[----:B------:R1:W-:Y:S04]  /*5e5a0*/  STL.64 [R1+0xd0], R20 ;  /* 0x0000d01401007387 */ /* 0x0003e80000100a00 */
[----:B------:R4:W-:Y:S04]  /*5e5b0*/  STL.64 [R1+0xd8], R22 ;  /* 0x0000d81601007387 */ /* 0x0009e80000100a00 */
[----:B0-----:R-:W3:Y:S04]  /*5e5c0*/  LDL.LU R12, [R1+0xa0] ;  /* 0x0000a000010c7983 */ /* 0x001ee80000300800 */
[----:B------:R-:W3:Y:S04]  /*5e5d0*/  LDL.LU R13, [R1+0xa4] ;  /* 0x0000a400010d7983 */ /* 0x000ee80000300800 */
[----:B------:R-:W3:Y:S04]  /*5e5e0*/  LDL.LU R14, [R1+0xa8] ;  /* 0x0000a800010e7983 */ /* 0x000ee80000300800 */
[----:B------:R-:W3:Y:S04]  /*5e5f0*/  LDL.LU R15, [R1+0xac] ;  /* 0x0000ac00010f7983 */ /* 0x000ee80000300800 */
[----:B-1----:R-:W3:Y:S04]  /*5e600*/  LDL.LU R20, [R1+0x90] ;  /* 0x0000900001147983 */ /* 0x002ee80000300800 */
[----:B------:R-:W3:Y:S04]  /*5e610*/  LDL.LU R21, [R1+0x94] ;  /* 0x0000940001157983 */ /* 0x000ee80000300800 */
[----:B----4-:R-:W4:Y:S04]  /*5e620*/  LDL.LU R22, [R1+0x98] ;  /* 0x0000980001167983 */ /* 0x010f280000300800 */
[----:B------:R-:W4:Y:S01]  /*5e630*/  LDL.LU R23, [R1+0x9c] ;  /* 0x00009c0001177983 */ /* 0x000f220000300800 */
[C---:B--2---:R-:W-:Y:S11]  /*5e640*/  HMMA.16816.F32.BF16 R4, R24.reuse, R16, R4 ;  /* 0x000000101804723c */ /* 0x044ff60000041804 */
[----:B------:R-:W-:Y:S11]  /*5e650*/  @!UPT UIADD3 URZ, URZ, URZ, URZ ;  /* 0x0000003f3f3ff290 */ /* 0x000ff6000fffe03f */
[----:B------:R-:W-:Y:S01]  /*5e660*/  @!UPT UIADD3 URZ, URZ, URZ, URZ ;  /* 0x0000003f3f3ff290 */ /* 0x000fe2000fffe03f */
[----:B------:R0:W-:Y:S04]  /*5e670*/  STL.64 [R1+0xc0], R4 ;  /* 0x0000c00401007387 */ /* 0x0001e80000100a00 */
[----:B------:R-:W-:Y:S04]  /*5e680*/  STL.64 [R1+0xc8], R6 ;  /* 0x0000c80601007387 */ /* 0x000fe80000100a00 */
[----:B0-----:R-:W3:Y:S02]  /*5e690*/  LDL.LU.64 R4, [R1+0x3158] ;  /* 0x0031580001047983 */ /* 0x001ee40000300a00 */
[C---:B---3--:R-:W-:Y:S11]  /*5e6a0*/  HMMA.16816.F32.BF16 R8, R24.reuse, R4, R8 ;  /* 0x000000041808723c */ /* 0x048ff60000041808 */
[----:B------:R-:W-:Y:S11]  /*5e6b0*/  @!UPT UIADD3 URZ, URZ, URZ, URZ ;  /* 0x0000003f3f3ff290 */ /* 0x000ff6000fffe03f */
[----:B------:R-:W-:Y:S01]  /*5e6c0*/  @!UPT UIADD3 URZ, URZ, URZ, URZ ;  /* 0x0000003f3f3ff290 */ /* 0x000fe2000fffe03f */
[----:B------:R-:W-:Y:S04]  /*5e6d0*/  STL.64 [R1+0x80], R8 ;  /* 0x0000800801007387 */ /* 0x000fe80000100a00 */
[----:B------:R0:W-:Y:S04]  /*5e6e0*/  STL.64 [R1+0x88], R10 ;  /* 0x0000880a01007387 */ /* 0x0001e80000100a00 */
[----:B0-----:R-:W2:Y:S04]  /*5e6f0*/  LDL.LU R11, [R1+0x3150] ;  /* 0x00315000010b7983 */ /* 0x001ea80000300800 */
[----:B------:R-:W3:Y:S02]  /*5e700*/  LDL.LU.64 R8, [R1+0x3148] ;  /* 0x0031480001087983 */ /* 0x000ee40000300a00 */
[C---:B---3--:R-:W-:Y:S11]  /*5e710*/  HMMA.16816.F32.BF16 R12, R24.reuse, R8, R12 ;  /* 0x00000008180c723c */ /* 0x048ff6000004180c */
[----:B------:R-:W-:Y:S11]  /*5e720*/  @!UPT UIADD3 URZ, URZ, URZ, URZ ;  /* 0x0000003f3f3ff290 */ /* 0x000ff6000fffe03f */
[----:B------:R-:W-:Y:S01]  /*5e730*/  @!UPT UIADD3 URZ, URZ, URZ, URZ ;  /* 0x0000003f3f3ff290 */ /* 0x000fe2000fffe03f */
[----:B------:R-:W-:Y:S04]  /*5e740*/  STL.64 [R1+0x70], R12 ;  /* 0x0000700c01007387 */ /* 0x000fe80000100a00 */
[----:B------:R0:W-:Y:S04]  /*5e750*/  STL.64 [R1+0x78], R14 ;  /* 0x0000780e01007387 */ /* 0x0001e80000100a00 */
[----:B0-----:R-:W3:Y:S04]  /*5e760*/  LDL.LU.64 R14, [R1+0x3140] ;  /* 0x00314000010e7983 */ /* 0x001ee80000300a00 */
[----:B------:R-:W4:Y:S04]  /*5e770*/  LDL.LU.64 R12, [R1+0x3138] ;  /* 0x00313800010c7983 */ /* 0x000f280000300a00 */
[----:B------:R-:W2:Y:S04]  /*5e780*/  LDL.LU R10, [R1+0x830] ;  /* 0x00083000010a7983 */ /* 0x000ea80000300800 */
[----:B------:R-:W2:Y:S01]  /*5e790*/  LDL.LU R6, [R1+0x834] ;  /* 0x0008340001067983 */ /* 0x000ea20000300800 */
[----:B----4-:R-:W-:Y:S03]  /*5e7a0*/  HMMA.16816.F32.BF16 R20, R24, R12, R20 ;  /* 0x0000000c1814723c */ /* 0x010fe60000041814 */
[----:B------:R-:W0:Y:S11]  /*5e7b0*/  LDSM.16.M88.4 R24, [R28+0x6f000] ;  /* 0x06f000001c18783b */ /* 0x000e360000000200 */
[----:B------:R-:W-:Y:S09]  /*5e7c0*/  @!UPT UIADD3 URZ, URZ, URZ, URZ ;  /* 0x0000003f3f3ff290 */ /* 0x000ff2000fffe03f */
[----:B------:R-:W-:Y:S04]  /*5e7d0*/  STL.64 [R1+0x50], R20 ;  /* 0x0000501401007387 */ /* 0x000fe80000100a00 */
[----:B------:R-:W-:Y:S04]  /*5e7e0*/  STL.64 [R1+0x58], R22 ;  /* 0x0000581601007387 */ /* 0x000fe80000100a00 */
[----:B------:R-:W4:Y:S04]  /*5e7f0*/  LDL.LU R7, [R1+0x838] ;  /* 0x0008380001077983 */ /* 0x000f280000300800 */
[----:B---3--:R-:W-:Y:S04]  /*5e800*/  STL.64 [R1+0x3108], R14 ;  /* 0x0031080e01007387 */ /* 0x008fe80000100a00 */
[----:B------:R1:W-:Y:S04]  /*5e810*/  STL.64 [R1+0x3100], R12 ;  /* 0x0031000c01007387 */ /* 0x0003e80000100a00 */
[----:B-1----:R-:W3:Y:S04]  /*5e820*/  LDL.LU.64 R12, [R1+0x30] ;  /* 0x00003000010c7983 */ /* 0x002ee80000300a00 */
[----:B------:R-:W3:Y:S01]  /*5e830*/  LDL.LU.64 R14, [R1+0x38] ;  /* 0x00003800010e7983 */ /* 0x000ee20000300a00 */
[----:B--2---:R-:W-:-:S02]  /*5e840*/  FMUL R20, R11, R19 ;  /* 0x000000130b147220 */ /* 0x004fc40000400000 */
[C---:B------:R-:W-:Y:S01]  /*5e850*/  FMUL R21, R11.reuse, R18 ;  /* 0x000000120b157220 */ /* 0x040fe20000400000 */
[----:B0-----:R0:W-:Y:S01]  /*5e860*/  STL.64 [R1], R24 ;  /* 0x0000001801007387 */ /* 0x0011e20000100a00 */
[C---:B------:R-:W-:Y:S02]  /*5e870*/  FMUL R22, R2.reuse, R3 ;  /* 0x0000000302167220 */ /* 0x040fe40000400000 */
[----:B------:R-:W-:Y:S01]  /*5e880*/  FMUL R23, R2, R0 ;  /* 0x0000000002177220 */ /* 0x000fe20000400000 */
[----:B------:R-:W2:Y:S01]  /*5e890*/  LDL.LU R28, [R1+0x83c] ;  /* 0x00083c00011c7983 */ /* 0x000ea20000300800 */
[----:B------:R-:W-:Y:S01]  /*5e8a0*/  MOV R18, R26 ;  /* 0x0000001a00127202 */ /* 0x000fe20000000f00 */
[----:B------:R-:W-:Y:S02]  /*5e8b0*/  IMAD.MOV.U32 R19, RZ, RZ, R27 ;  /* 0x000000ffff137224 */ /* 0x000fe400078e001b */
[C---:B------:R-:W-:Y:S01]  /*5e8c0*/  FMUL R10, R11.reuse, R10 ;  /* 0x0000000a0b0a7220 */ /* 0x040fe20000400000 */
[----:B0-----:R-:W2:Y:S04]  /*5e8d0*/  LDL.LU R24, [R1+0x850] ;  /* 0x0008500001187983 */ /* 0x001ea80000300800 */
[----:B------:R-:W2:Y:S01]  /*5e8e0*/  LDL.LU R25, [R1+0x854] ;  /* 0x0008540001197983 */ /* 0x000ea20000300800 */
[----:B------:R-:W-:-:S03]  /*5e8f0*/  FMUL R6, R11, R6 ;  /* 0x000000060b067220 */ /* 0x000fc60000400000 */
[----:B------:R-:W2:Y:S04]  /*5e900*/  LDL.LU R26, [R1+0x858] ;  /* 0x00085800011a7983 */ /* 0x000ea80000300800 */
[----:B------:R-:W2:Y:S04]  /*5e910*/  LDL.LU R27, [R1+0x85c] ;  /* 0x00085c00011b7983 */ /* 0x000ea80000300800 */
[----:B------:R-:W2:Y:S04]  /*5e920*/  LDL.LU R3, [R1+0x840] ;  /* 0x0008400001037983 */ /* 0x000ea80000300800 */
[----:B------:R-:W2:Y:S04]  /*5e930*/  LDL.LU R0, [R1+0x848] ;  /* 0x0008480001007983 */ /* 0x000ea80000300800 */
[----:B------:R0:W-:Y:S04]  /*5e940*/  STL.64 [R1+0x3120], R18 ;  /* 0x0031201201007387 */ /* 0x0001e80000100a00 */
[----:B------:R1:W-:Y:S01]  /*5e950*/  STL.64 [R1+0x3118], R16 ;  /* 0x0031181001007387 */ /* 0x0003e20000100a00 */
[----:B----4-:R-:W-:Y:S01]  /*5e960*/  FMUL R7, R2, R7 ;  /* 0x0000000702077220 */ /* 0x010fe20000400000 */
[----:B---3--:R-:W-:Y:S04]  /*5e970*/  HMMA.16816.F32.BF16 R20, R12, R16, R20 ;  /* 0x000000100c14723c */ /* 0x008fe80000041814 */
[----:B0-----:R-:W-:-:S03]  /*5e980*/  MOV R18, R7 ;  /* 0x0000000700127202 */ /* 0x001fc60000000f00 */
[----:B-1----:R-:W-:Y:S01]  /*5e990*/  MOV R16, R10 ;  /* 0x0000000a00107202 */ /* 0x002fe20000000f00 */
[----:B------:R-:W-:Y:S11]  /*5e9a0*/  IMAD.MOV.U32 R17, RZ, RZ, R6 ;  /* 0x000000ffff117224 */ /* 0x000ff600078e0006 */
[----:B------:R-:W-:Y:S04]  /*5e9b0*/  @!UPT UIADD3 URZ, URZ, URZ, URZ ;  /* 0x0000003f3f3ff290 */ /* 0x000fe8000fffe03f */
[----:B------:R-:W-:Y:S04]  /*5e9c0*/  STL.64 [R1+0x430], R20 ;  /* 0x0004301401007387 */ /* 0x000fe80000100a00 */
[----:B------:R0:W-:Y:S04]  /*5e9d0*/  STL.64 [R1+0x438], R22 ;  /* 0x0004381601007387 */ /* 0x0001e80000100a00 */
[----:B------:R-:W3:Y:S04]  /*5e9e0*/  LDL.LU R10, [R1+0x3130] ;  /* 0x00313000010a7983 */ /* 0x000ee80000300800 */
[----:B------:R-:W4:Y:S04]  /*5e9f0*/  LDL.LU R6, [R1+0x312c] ;  /* 0x00312c0001067983 */ /* 0x000f280000300800 */
[----:B------:R-:W4:Y:S04]  /*5ea00*/  LDL.LU R7, [R1+0x3128] ;  /* 0x0031280001077983 */ /* 0x000f280000300800 */
[----:B0-----:R-:W3:Y:S01]  /*5ea10*/  LDL.LU R23, [R1+0x844] ;  /* 0x0008440001177983 */ /* 0x001ee20000300800 */
[----:B--2---:R-:W-:-:S07]  /*5ea20*/  FMUL R19, R2, R28 ;  /* 0x0000001c02137220 */ /* 0x004fce0000400000 */
[----:B------:R-:W-:Y:S01]  /*5ea30*/  HMMA.16816.F32.BF16 R16, R12, R4, R16 ;  /* 0x000000040c10723c */ /* 0x000fe20000041810 */
[C---:B------:R-:W-:Y:S02]  /*5ea40*/  FMUL R24, R11.reuse, R24 ;  /* 0x000000180b187220 */ /* 0x040fe40000400000 */
[C---:B------:R-:W-:Y:S02]  /*5ea50*/  FMUL R25, R11.reuse, R25 ;  /* 0x000000190b197220 */ /* 0x040fe40000400000 */
[----:B------:R-:W-:Y:S11]  /*5ea60*/  FMUL R20, R11, R3 ;  /* 0x000000030b147220 */ /* 0x000ff60000400000 */
[----:B------:R-:W-:Y:S07]  /*5ea70*/  @!UPT UIADD3 URZ, URZ, URZ, URZ ;  /* 0x0000003f3f3ff290 */ /* 0x000fee000fffe03f */
[----:B------:R-:W-:Y:S04]  /*5ea80*/  STL.64 [R1+0x550], R16 ;  /* 0x0005501001007387 */ /* 0x000fe80000100a00 */
[----:B------:R0:W-:Y:S04]  /*5ea90*/  STL.64 [R1+0x558], R18 ;  /* 0x0005581201007387 */ /* 0x0001e80000100a00 */
[----:B0-----:R-:W2:Y:S04]  /*5eaa0*/  LDL.LU.64 R18, [R1+0x3120] ;  /* 0x0031200001127983 */ /* 0x001ea80000300a00 */
[----:B------:R-:W2:Y:S01]  /*5eab0*/  LDL.LU.64 R16, [R1+0x3118] ;  /* 0x0031180001107983 */ /* 0x000ea20000300a00 */
[----:B------:R-:W-:-:S02]  /*5eac0*/  FMUL R26, R2, R26 ;  /* 0x0000001a021a7220 */ /* 0x000fc40000400000 */
[----:B------:R-:W-:Y:S01]  /*5ead0*/  FMUL R27, R2, R27 ;  /* 0x0000001b021b7220 */ /* 0x000fe20000400000 */
[----:B----4-:R0:W-:Y:S04]  /*5eae0*/  STL.64 [R1+0x30f0], R6 ;  /* 0x0030f00601007387 */ /* 0x0101e80000100a00 */
[----:B------:R1:W-:Y:S01]  /*5eaf0*/  STL.64 [R1+0x30e8], R4 ;  /* 0x0030e80401007387 */ /* 0x0003e20000100a00 */
[----:B---3--:R-:W-:-:S03]  /*5eb00*/  FMUL R21, R11, R23 ;  /* 0x000000170b157220 */ /* 0x008fc60000400000 */
[----:B0-----:R-:W3:Y:S04]  /*5eb10*/  LDL.LU R6, [R1+0x84c] ;  /* 0x00084c0001067983 */ /* 0x001ee80000300800 */
[----:B------:R-:W4:Y:S01]  /*5eb20*/  LDL.LU R11, [R1+0x3110] ;  /* 0x00311000010b7983 */ /* 0x000f220000300800 */
[----:B------:R-:W-:Y:S01]  /*5eb30*/  HMMA.16816.F32.BF16 R24, R12, R8, R24 ;  /* 0x000000080c18723c */ /* 0x000fe20000041818 */
[----:B------:R-:W-:Y:S02]  /*5eb40*/  FMUL R22, R2, R0 ;  /* 0x0000000002167220 */ /* 0x000fe40000400000 */
[----:B-1----:R-:W2:Y:S01]  /*5eb50*/  LDL.LU R4, [R1+0x820] ;  /* 0x0008200001047983 */ /* 0x002ea20000300800 */
[----:B------:R-:W-:Y:S01]  /*5eb60*/  IMAD.MOV.U32 R23, RZ, RZ, R14 ;  /* 0x000000ffff177224 */ /* 0x000fe200078e000e */
[----:B------:R-:W-:-:S02]  /*5eb70*/  MOV R0, R15 ;  /* 0x0000000f00007202 */ /* 0x000fc40000000f00 */
[----:B------:R-:W0:Y:S11]  /*5eb80*/  S2R R28, SR_TID.X ;  /* 0x00000000001c7919 */ /* 0x000e360000002100 */
[----:B------:R-:W-:Y:S05]  /*5eb90*/  @!UPT UIADD3 URZ, URZ, URZ, URZ ;  /* 0x0000003f3f3ff290 */ /* 0x000fea000fffe03f */
[----:B------:R1:W-:Y:S04]  /*5eba0*/  STL.64 [R1+0x540], R24 ;  /* 0x0005401801007387 */ /* 0x0003e80000100a00 */
[----:B------:R0:W-:Y:S04]  /*5ebb0*/  STL.64 [R1+0x548], R26 ;  /* 0x0005481a01007387 */ /* 0x0001e80000100a00 */
[----:B------:R-:W2:Y:S01]  /*5ebc0*/  LDL.LU.64 R14, [R1+0x3108] ;  /* 0x00310800010e7983 */ /* 0x000ea20000300a00 */
[----:B-1----:R-:W-:Y:S01]  /*5ebd0*/  IMAD.MOV.U32 R25, RZ, RZ, R12 ;  /* 0x000000ffff197224 */ /* 0x002fe200078e000c */
[----:B------:R-:W-:-:S02]  /*5ebe0*/  MOV R24, R13 ;  /* 0x0000000d00187202 */ /* 0x000fc40000000f00 */
[----:B------:R-:W2:Y:S01]  /*5ebf0*/  LDL.LU.64 R12, [R1+0x3100] ;  /* 0x00310000010c7983 */ /* 0x000ea20000300a00 */
[----:B0-----:R-:W-:-:S03]  /*5ec00*/  LOP3.LUT R3, R28, 0x7, RZ, 0xc0, !PT ;  /* 0x000000071c037812 */ /* 0x001fc600078ec0ff */
[----:B------:R-:W5:Y:S04]  /*5ec10*/  LDL.LU R27, [R1+0x824] ;  /* 0x00082400011b7983 */ /* 0x000f680000300800 */
[----:B------:R-:W5:Y:S04]  /*5ec20*/  LDL.LU R7, [R1+0x828] ;  /* 0x0008280001077983 */ /* 0x000f680000300800 */
[----:B------:R-:W5:Y:S04]  /*5ec30*/  LDL.LU R5, [R1+0x82c] ;  /* 0x00082c0001057983 */ /* 0x000f680000300800 */
[----:B----4-:R0:W-:Y:S04]  /*5ec40*/  STL.64 [R1+0x30e0], R10 ;  /* 0x0030e00a01007387 */ /* 0x0101e80000100a00 */
[----:B------:R-:W-:Y:S04]  /*5ec50*/  STL.64 [R1+0x30d8], R8 ;  /* 0x0030d80801007387 */ /* 0x000fe80000100a00 */
[----:B------:R1:W-:Y:S01]  /*5ec60*/  STL [R1+0x2d38], R3 ;  /* 0x002d380301007387 */ /* 0x0003e20000100800 */
[----:B0-----:R-:W-:Y:S01]  /*5ec70*/  MOV R11, R0 ;  /* 0x00000000000b7202 */ /* 0x001fe20000000f00 */
[----:B------:R-:W-:-:S02]  /*5ec80*/  IMAD.SHL.U32 R0, R3, 0x10, RZ ;  /* 0x0000001003007824 */ /* 0x000fc400078e00ff */
[----:B-1----:R-:W4:Y:S01]  /*5ec90*/  LDL R3, [R1+0x6b4] ;  /* 0x0006b40001037983 */ /* 0x002f220000100800 */
[----:B------:R-:W-:Y:S02]  /*5eca0*/  IMAD.MOV.U32 R10, RZ, RZ, R23 ;  /* 0x000000ffff0a7224 */ /* 0x000fe400078e0017 */
[----:B---3--:R-:W-:Y:S01]  /*5ecb0*/  FMUL R23, R2, R6 ;  /* 0x0000000602177220 */ /* 0x008fe20000400000 */
[----:B------:R-:W-:-:S04]  /*5ecc0*/  SHF.L.U32 R2, R28, 0x8, RZ ;  /* 0x000000081c027819 */ /* 0x000fc800000006ff */
[----:B------:R-:W-:Y:S01]  /*5ecd0*/  LOP3.LUT R2, R0, 0xf00, R2, 0xf8, !PT ;  /* 0x00000f0000027812 */ /* 0x000fe200078ef802 */
[----:B------:R-:W-:Y:S01]  /*5ece0*/  IMAD.MOV.U32 R8, RZ, RZ, R25 ;  /* 0x000000ffff087224 */ /* 0x000fe200078e0019 */
[----:B------:R-:W-:Y:S02]  /*5ecf0*/  MOV R9, R24 ;  /* 0x0000001800097202 */ /* 0x000fe40000000f00 */
[----:B------:R-:W-:-:S04]  /*5ed00*/  LOP3.LUT R2, R2, 0x10, R28, 0x78, !PT ;  /* 0x0000001002027812 */ /* 0x000fc800078e781c */
[----:B------:R-:W-:Y:S01]  /*5ed10*/  LOP3.LUT R2, R2, 0x20, RZ, 0x3c, !PT ;  /* 0x0000002002027812 */ /* 0x000fe200078e3cff */
[----:B--2---:R-:W-:Y:S04]  /*5ed20*/  HMMA.16816.F32.BF16 R8, R8, R12, R20 ;  /* 0x0000000c0808723c */ /* 0x004fe80000041814 */
[----:B------:R-:W0:Y:S04]  /*5ed30*/  LDSM.16.M88.4 R20, [R2+0x60000] ;  /* 0x060000000214783b */ /* 0x000e280000000200 */
[----:B------:R-:W-:Y:S11]  /*5ed40*/  STL.64 [R1+0x30c0], R14 ;  /* 0x0030c00e01007387 */ /* 0x000ff60000100a00 */
[----:B------:R-:W-:Y:S04]  /*5ed50*/  @!UPT UIADD3 URZ, URZ, URZ, URZ ;  /* 0x0000003f3f3ff290 */ /* 0x000fe8000fffe03f */
[----:B------:R-:W-:Y:S04]  /*5ed60*/  STL.64 [R1+0x420], R8 ;  /* 0x0004200801007387 */ /* 0x000fe80000100a00 */
[----:B------:R-:W-:Y:S04]  /*5ed70*/  STL.64 [R1+0x428], R10 ;  /* 0x0004280a01007387 */ /* 0x000fe80000100a00 */
[----:B------:R-:W-:Y:S04]  /*5ed80*/  STL.64 [R1+0x30b8], R12 ;  /* 0x0030b80c01007387 */ /* 0x000fe80000100a00 */
[----:B------:R-:W2:Y:S01]  /*5ed90*/  LDL.LU R6, [R1+0x860] ;  /* 0x0008600001067983 */ /* 0x000ea20000300800 */
[----:B----4-:R-:W-:-:S03]  /*5eda0*/  FMUL R24, R3, R4 ;  /* 0x0000000403187220 */ /* 0x010fc60000400000 */
[----:B------:R-:W3:Y:S01]  /*5edb0*/  LDL.LU R4, [R1+0x86c] ;  /* 0x00086c0001047983 */ /* 0x000ee20000300800 */
[----:B-----5:R-:W-:Y:S02]  /*5edc0*/  FMUL R25, R3, R27 ;  /* 0x0000001b03197220 */ /* 0x020fe40000400000 */
[C---:B------:R-:W-:Y:S01]  /*5edd0*/  FMUL R27, R29.reuse, R5 ;  /* 0x000000051d1b7220 */ /* 0x040fe20000400000 */
[----:B------:R1:W-:Y:S04]  /*5ede0*/  STL [R1+0x2a10], R0 ;  /* 0x002a100001007387 */ /* 0x0003e80000100800 */
[----:B------:R-:W-:Y:S04]  /*5edf0*/  STL [R1+0x2aa0], R28 ;  /* 0x002aa01c01007387 */ /* 0x000fe80000100800 */
[----:B------:R-:W4:Y:S04]  /*5ee00*/  LDL.LU R5, [R1+0x864] ;  /* 0x0008640001057983 */ /* 0x000f280000300800 */
[----:B-1----:R-:W5:Y:S04]  /*5ee10*/  LDL.LU R0, [R1+0x868] ;  /* 0x0008680001007983 */ /* 0x002f680000300800 */
[----:B0-----:R-:W-:Y:S04]  /*5ee20*/  STL.64 [R1+0x30a0], R22 ;  /* 0x0030a01601007387 */ /* 0x001fe80000100a00 */
[----:B------:R0:W-:Y:S04]  /*5ee30*/  STL.64 [R1+0x3098], R20 ;  /* 0x0030981401007387 */ /* 0x0001e80000100a00 */
[----:B0-----:R-:W2:Y:S04]  /*5ee40*/  LDL.LU R20, [R1] ;  /* 0x0000000001147983 */ /* 0x001ea80000300800 */
[----:B------:R-:W2:Y:S01]  /*5ee50*/  LDL.LU R21, [R1+0x4] ;  /* 0x0000040001157983 */ /* 0x000ea20000300800 */
[----:B------:R-:W-:Y:S01]  /*5ee60*/  FMUL R26, R29, R7 ;  /* 0x000000071d1a7220 */ /* 0x000fe20000400000 */
[----:B------:R-:W-:Y:S01]  /*5ee70*/  MOV R23, R19 ;  /* 0x0000001300177202 */ /* 0x000fe20000000f00 */
[----:B------:R-:W-:-:S02]  /*5ee80*/  IMAD.MOV.U32 R22, RZ, RZ, R18 ;  /* 0x000000ffff167224 */ /* 0x000fc400078e0012 */
[----:B------:R-:W3:Y:S04]  /*5ee90*/  LDL.LU R18, [R1+0x30fc] ;  /* 0x0030fc0001127983 */ /* 0x000ee80000300800 */
[----:B------:R-:W3:Y:S04]  /*5eea0*/  LDL.LU R19, [R1+0x30f8] ;  /* 0x0030f80001137983 */ /* 0x000ee80000300800 */
[----:B------:R-:W3:Y:S04]  /*5eeb0*/  LDL.LU R10, [R1+0x880] ;  /* 0x00088000010a7983 */ /* 0x000ee80000300800 */
[----:B------:R-:W3:Y:S01]  /*5eec0*/  LDL.LU R9, [R1+0x884] ;  /* 0x0008840001097983 */ /* 0x000ee20000300800 */
[----:B--2---:R-:W-:Y:S03]  /*5eed0*/  HMMA.16816.F32.BF16 R12, R20, R16, R24 ;  /* 0x00000010140c723c */ /* 0x004fe60000041818 */
[----:B------:R-:W0:Y:S11]  /*5eee0*/  LDSM.16.M88.4 R24, [R2+0x61000] ;  /* 0x061000000218783b */ /* 0x000e360000000200 */
[----:B------:R-:W-:Y:S09]  /*5eef0*/  @!UPT UIADD3 URZ, URZ, URZ, URZ ;  /* 0x0000003f3f3ff290 */ /* 0x000ff2000fffe03f */
[----:B------:R1:W-:Y:S04]  /*5ef00*/  STL.64 [R1+0x410], R12 ;  /* 0x0004100c01007387 */ /* 0x0003e80000100a00 */
[----:B------:R3:W-:Y:S04]  /*5ef10*/  STL.64 [R1+0x418], R14 ;  /* 0x0004180e01007387 */ /* 0x0007e80000100a00 */
[----:B------:R-:W2:Y:S01]  /*5ef20*/  LDL.LU R8, [R1+0x888] ;  /* 0x0008880001087983 */ /* 0x000ea20000300800 */
[C---:B-1----:R-:W-:Y:S02]  /*5ef30*/  FMUL R12, R3.reuse, R6 ;  /* 0x00000006030c7220 */ /* 0x042fe40000400000 */
[----:B----4-:R-:W-:-:S02]  /*5ef40*/  FMUL R13, R3, R5 ;  /* 0x00000005030d7220 */ /* 0x010fc40000400000 */
[C---:B---3--:R-:W-:Y:S02]  /*5ef50*/  FMUL R15, R29.reuse, R4 ;  /* 0x000000041d0f7220 */ /* 0x048fe40000400000 */
[----:B------:R-:W1:Y:S04]  /*5ef60*/  LDSM.16.M88.4 R4, [R2+0x62000] ;  /* 0x062000000204783b */ /* 0x000e680000000200 */
[----:B0-----:R-:W-:Y:S04]  /*5ef70*/  STL [R1+0x3044], R24 ;  /* 0x0030441801007387 */ /* 0x001fe80000100800 */
[----:B------:R-:W-:Y:S04]  /*5ef80*/  STL [R1+0x3040], R25 ;  /* 0x0030401901007387 */ /* 0x000fe80000100800 */
[----:B------:R-:W-:Y:S04]  /*5ef90*/  STL [R1+0x303c], R26 ;  /* 0x00303c1a01007387 */ /* 0x000fe80000100800 */
[----:B------:R1:W-:Y:S02]  /*5efa0*/  STL [R1+0x3038], R27 ;  /* 0x0030381b01007387 */ /* 0x0003e40000100800 */
[----:B-1----:R-:W-:Y:S01]  /*5efb0*/  IMAD.MOV.U32 R27, RZ, RZ, R6 ;  /* 0x000000ffff1b7224 */ /* 0x002fe200078e0006 */
[----:B------:R-:W-:Y:S01]  /*5efc0*/  MOV R16, R7 ;  /* 0x0000000700107202 */ /* 0x000fe20000000f00 */
[----:B------:R-:W-:Y:S01]  /*5efd0*/  IMAD.MOV.U32 R25, RZ, RZ, R4 ;  /* 0x000000ffff197224 */ /* 0x000fe200078e0004 */
[----:B------:R-:W-:Y:S01]  /*5efe0*/  MOV R26, R5 ;  /* 0x00000005001a7202 */ /* 0x000fe20000000f00 */
[----:B------:R-:W3:Y:S04]  /*5eff0*/  LDL.LU.64 R6, [R1+0x30f0] ;  /* 0x0030f00001067983 */ /* 0x000ee80000300a00 */
[----:B------:R-:W4:Y:S01]  /*5f000*/  LDL.LU.64 R4, [R1+0x30e8] ;  /* 0x0030e80001047983 */ /* 0x000f220000300a00 */
[----:B-----5:R-:W-:-:S03]  /*5f010*/  FMUL R14, R29, R0 ;  /* 0x000000001d0e7220 */ /* 0x020fc60000400000 */
[----:B------:R-:W-:Y:S04]  /*5f020*/  STL [R1+0x3050], R26 ;  /* 0x0030501a01007387 */ /* 0x000fe80000100800 */
[----:B------:R-:W-:Y:S04]  /*5f030*/  STL [R1+0x304c], R27 ;  /* 0x00304c1b01007387 */ /* 0x000fe80000100800 */
[----:B------:R-:W-:Y:S01]  /*5f040*/  STL [R1+0x3048], R16 ;  /* 0x0030481001007387 */ /* 0x000fe20000100800 */
[----:B----4-:R-:W-:Y:S07]  /*5f050*/  HMMA.16816.F32.BF16 R12, R20, R4, R12 ;  /* 0x00000004140c723c */ /* 0x010fee000004180c */
[----:B--2---:R-:W-:Y:S11]  /*5f060*/  FMUL R4, R29, R8 ;  /* 0x000000081d047220 */ /* 0x004ff60000400000 */
[----:B------:R-:W-:Y:S05]  /*5f070*/  @!UPT UIADD3 URZ, URZ, URZ, URZ ;  /* 0x0000003f3f3ff290 */ /* 0x000fea000fffe03f */
[----:B------:R0:W-:Y:S04]  /*5f080*/  STL.64 [R1+0x530], R12 ;  /* 0x0005300c01007387 */ /* 0x0001e80000100a00 */
[----:B------:R1:W-:Y:S04]  /*5f090*/  STL.64 [R1+0x538], R14 ;  /* 0x0005380e01007387 */ /* 0x0003e80000100a00 */
[----:B0-----:R-:W2:Y:S01]  /*5f0a0*/  LDL.LU R12, [R1+0x870] ;  /* 0x00087000010c7983 */ /* 0x001ea20000300800 */
[----:B-1----:R-:W-:-:S03]  /*5f0b0*/  FMUL R15, R3, R10 ;  /* 0x0000000a030f7220 */ /* 0x002fc60000400000 */
[----:B------:R-:W4:Y:S01]  /*5f0c0*/  LDL.LU R0, [R1+0x874] ;  /* 0x0008740001007983 */ /* 0x000f220000300800 */
[----:B------:R-:W-:-:S03]  /*5f0d0*/  FMUL R14, R3, R9 ;  /* 0x00000009030e7220 */ /* 0x000fc60000400000 */
[----:B------:R-:W0:Y:S04]  /*5f0e0*/  LDSM.16.M88.4 R8, [R2+0x63000] ;  /* 0x063000000208783b */ /* 0x000e280000000200 */
[----:B---3--:R-:W-:Y:S04]  /*5f0f0*/  STL.64 [R1+0x3090], R6 ;  /* 0x0030900601007387 */ /* 0x008fe80000100a00 */
[----:B------:R-:W3:Y:S01]  /*5f100*/  LDL.LU R13, [R1+0x88c] ;  /* 0x00088c00010d7983 */ /* 0x000ee20000300800 */
[----:B0-----:R-:W-:Y:S01]  /*5f110*/  IMAD.MOV.U32 R16, RZ, RZ, R10 ;  /* 0x000000ffff107224 */ /* 0x001fe200078e000a */
[----:B------:R-:W-:Y:S01]  /*5f120*/  MOV R24, R11 ;  /* 0x0000000b00187202 */ /* 0x000fe20000000f00 */
[----:B------:R-:W-:Y:S01]  /*5f130*/  IMAD.MOV.U32 R26, RZ, RZ, R8 ;  /* 0x000000ffff1a7224 */ /* 0x000fe200078e0008 */
[----:B------:R-:W-:Y:S01]  /*5f140*/  MOV R27, R9 ;  /* 0x00000009001b7202 */ /* 0x000fe20000000f00 */
[----:B------:R-:W5:Y:S04]  /*5f150*/  LDL.LU.64 R10, [R1+0x30e0] ;  /* 0x0030e000010a7983 */ /* 0x000f680000300a00 */
[----:B------:R-:W2:Y:S01]  /*5f160*/  LDL.LU.64 R8, [R1+0x30d8] ;  /* 0x0030d80001087983 */ /* 0x000ea20000300a00 */
[----:B------:R-:W-:-:S03]  /*5f170*/  MOV R17, R14 ;  /* 0x0000000e00117202 */ /* 0x000fc60000000f00 */
[----:B------:R0:W-:Y:S04]  /*5f180*/  STL.64 [R1+0x30b0], R18 ;  /* 0x0030b01201007387 */ /* 0x0001e80000100a00 */
[----:B------:R1:W-:Y:S01]  /*5f190*/  STL [R1+0x30a8], R16 ;  /* 0x0030a81001007387 */ /* 0x0003e20000100800 */
[----:B0-----:R-:W-:Y:S02]  /*5f1a0*/  IMAD.MOV.U32 R18, RZ, RZ, R4 ;  /* 0x000000ffff127224 */ /* 0x001fe400078e0004 */
[----:B-1----:R-:W-:Y:S01]  /*5f1b0*/  IMAD.MOV.U32 R16, RZ, RZ, R15 ;  /* 0x000000ffff107224 */ /* 0x002fe200078e000f */
[----:B------:R-:W5:Y:S04]  /*5f1c0*/  LDL.LU R4, [R1+0x400] ;  /* 0x0004000001047983 */ /* 0x000f680000300800 */
[----:B------:R-:W5:Y:S04]  /*5f1d0*/  LDL.LU R5, [R1+0x404] ;  /* 0x0004040001057983 */ /* 0x000f680000300800 */
[----:B------:R-:W5:Y:S04]  /*5f1e0*/  LDL.LU R6, [R1+0x408] ;  /* 0x0004080001067983 */ /* 0x000f680000300800 */
[----:B------:R-:W5:Y:S04]  /*5f1f0*/  LDL.LU R7, [R1+0x40c] ;  /* 0x00040c0001077983 */ /* 0x000f680000300800 */
[----:B------:R-:W-:Y:S04]  /*5f200*/  STL.64 [R1+0x3060], R26 ;  /* 0x0030601a01007387 */ /* 0x000fe80000100a00 */
[----:B------:R2:W-:Y:S01]  /*5f210*/  STL.64 [R1+0x3058], R24 ;  /* 0x0030581801007387 */ /* 0x0005e20000100a00 */
[----:B---3--:R-:W-:-:S07]  /*5f220*/  FMUL R19, R29, R13 ;  /* 0x0000000d1d137220 */ /* 0x008fce0000400000 */
[----:B--2---:R-:W-:Y:S07]  /*5f230*/  HMMA.16816.F32.BF16 R24, R20, R8, R16 ;  /* 0x000000081418723c */ /* 0x004fee0000041810 */
[----:B----4-:R-:W-:Y:S11]  /*5f240*/  FMUL R17, R3, R0 ;  /* 0x0000000003117220 */ /* 0x010ff60000400000 */
[----:B------:R-:W-:Y:S05]  /*5f250*/  @!UPT UIADD3 URZ, URZ, URZ, URZ ;  /* 0x0000003f3f3ff290 */ /* 0x000fea000fffe03f */
[----:B------:R0:W-:Y:S04]  /*5f260*/  STL.64 [R1+0x520], R24 ;  /* 0x0005201801007387 */ /* 0x0001e80000100a00 */
[----:B------:R5:W-:Y:S04]  /*5f270*/  STL.64 [R1+0x528], R26 ;  /* 0x0005281a01007387 */ /* 0x000be80000100a00 */
[----:B------:R-:W2:Y:S04]  /*5f280*/  LDL.LU R0, [R1+0x878] ;  /* 0x0008780001007983 */ /* 0x000ea80000300800 */
[----:B0-----:R-:W3:Y:S04]  /*5f290*/  LDL.LU R24, [R1+0x3d0] ;  /* 0x0003d00001187983 */ /* 0x001ee80000300800 */
[----:B------:R-:W3:Y:S01]  /*5f2a0*/  LDL.LU R25, [R1+0x3d4] ;  /* 0x0003d40001197983 */ /* 0x000ee20000300800 */
[----:B-----5:R-:W-:Y:S01]  /*5f2b0*/  MOV R26, R11 ;  /* 0x0000000b001a7202 */ /* 0x020fe20000000f00 */
[----:B------:R-:W-:-:S02]  /*5f2c0*/  IMAD.MOV.U32 R27, RZ, RZ, R10 ;  /* 0x000000ffff1b7224 */ /* 0x000fc400078e000a */
[----:B------:R-:W4:Y:S04]  /*5f2d0*/  LDL.LU R11, [R1+0x30d4] ;  /* 0x0030d400010b7983 */ /* 0x000f280000300800 */
[----:B------:R-:W5:Y:S04]  /*5f2e0*/  LDL.LU R10, [R1+0x30d0] ;  /* 0x0030d000010a7983 */ /* 0x000f680000300800 */
[----:B------:R-:W2:Y:S04]  /*5f2f0*/  LDL.LU R8, [R1+0x87c] ;  /* 0x00087c0001087983 */ /* 0x000ea80000300800 */
[----:B------:R-:W-:Y:S01]  /*5f300*/  STL.64 [R1+0x3070], R26 ;  /* 0x0030701a01007387 */ /* 0x000fe20000100a00 */
[----:B------:R-:W-:-:S03]  /*5f310*/  FMUL R16, R3, R12 ;  /* 0x0000000c03107220 */ /* 0x000fc60000400000 */
[----:B------:R-:W0:Y:S04]  /*5f320*/  LDSM.16.M88.4 R12, [R2+0x64000] ;  /* 0x06400000020c783b */ /* 0x000e280000000200 */
[----:B---3--:R1:W-:Y:S04]  /*5f330*/  STL.64 [R1+0x3068], R24 ;  /* 0x0030681801007387 */ /* 0x0083e80000100a00 */
[----:B-1----:R-:W3:Y:S04]  /*5f340*/  LDL.LU R24, [R1+0x3e0] ;  /* 0x0003e00001187983 */ /* 0x002ee80000300800 */
[----:B------:R-:W3:Y:S04]  /*5f350*/  LDL.LU R25, [R1+0x3e4] ;  /* 0x0003e40001197983 */ /* 0x000ee80000300800 */
[----:B------:R-:W3:Y:S04]  /*5f360*/  LDL.LU R26, [R1+0x3e8] ;  /* 0x0003e800011a7983 */ /* 0x000ee80000300800 */
[----:B------:R-:W3:Y:S01]  /*5f370*/  LDL.LU R27, [R1+0x3ec] ;  /* 0x0003ec00011b7983 */ /* 0x000ee20000300800 */
[----:B--2---:R-:W-:Y:S01]  /*5f380*/  FMUL R18, R29, R0 ;  /* 0x000000001d127220 */ /* 0x004fe20000400000 */
[----:B0-----:R-:W-:Y:S01]  /*5f390*/  MOV R0, R15 ;  /* 0x0000000f00007202 */ /* 0x001fe20000000f00 */
[----:B------:R-:W-:Y:S01]  /*5f3a0*/  IMAD.MOV.U32 R3, RZ, RZ, R14 ;  /* 0x000000ffff037224 */ /* 0x000fe200078e000e */
[----:B------:R-:W-:Y:S01]  /*5f3b0*/  MOV R28, R13 ;  /* 0x0000000d001c7202 */ /* 0x000fe20000000f00 */
[----:B---3--:R5:W-:Y:S04]  /*5f3c0*/  STL.64 [R1+0x3088], R26 ;  /* 0x0030881a01007387 */ /* 0x008be80000100a00 */
[----:B------:R0:W-:Y:S01]  /*5f3d0*/  STL.64 [R1+0x3080], R24 ;  /* 0x0030801801007387 */ /* 0x0001e20000100a00 */
[----:B-----5:R-:W-:Y:S01]  /*5f3e0*/  MOV R26, R10 ;  /* 0x0000000a001a7202 */ /* 0x020fe20000000f00 */
[----:B----4-:R-:W-:-:S02]  /*5f3f0*/  IMAD.MOV.U32 R27, RZ, RZ, R11 ;  /* 0x000000ffff1b7224 */ /* 0x010fc400078e000b */
[----:B0-----:R-:W2:Y:S04]  /*5f400*/  LDL.LU R24, [R1+0x3f0] ;  /* 0x0003f00001187983 */ /* 0x001ea80000300800 */
[----:B------:R-:W2:Y:S04]  /*5f410*/  LDL.LU R25, [R1+0x3f4] ;  /* 0x0003f40001197983 */ /* 0x000ea80000300800 */
[----:B------:R-:W3:Y:S04]  /*5f420*/  LDL.LU R10, [R1+0x30cc] ;  /* 0x0030cc00010a7983 */ /* 0x000ee80000300800 */
[----:B------:R-:W3:Y:S04]  /*5f430*/  LDL.LU R11, [R1+0x30c8] ;  /* 0x0030c800010b7983 */ /* 0x000ee80000300800 */
[----:B------:R0:W-:Y:S04]  /*5f440*/  STL [R1+0x30], R12 ;  /* 0x0000300c01007387 */ /* 0x0001e80000100800 */
[----:B------:R-:W4:Y:S04]  /*5f450*/  LDL.LU.64 R14, [R1+0x30c0] ;  /* 0x0030c000010e7983 */ /* 0x000f280000300a00 */
[----:B0-----:R-:W5:Y:S01]  /*5f460*/  LDL.LU.64 R12, [R1+0x30b8] ;  /* 0x0030b800010c7983 */ /* 0x001f620000300a00 */
[----:B------:R-:W-:-:S03]  /*5f470*/  FMUL R19, R29, R8 ;  /* 0x000000081d137220 */ /* 0x000fc60000400000 */
[----:B------:R-:W-:Y:S04]  /*5f480*/  STL [R1+0x1390], R29 ;  /* 0x0013901d01007387 */ /* 0x000fe80000100800 */
[----:B-----5:R-:W-:Y:S01]  /*5f490*/  HMMA.16816.F32.BF16 R20, R20, R12, R16 ;  /* 0x0000000c1414723c */ /* 0x020fe20000041810 */
[----:B------:R-:W5:Y:S04]  /*5f4a0*/  LDL.LU.64 R18, [R1+0x30b0] ;  /* 0x0030b00001127983 */ /* 0x000f680000300a00 */
[----:B------:R-:W2:Y:S11]  /*5f4b0*/  LDL.LU R16, [R1+0x30a8] ;  /* 0x0030a80001107983 */ /* 0x000eb60000300800 */
[----:B------:R-:W-:Y:S07]  /*5f4c0*/  @!UPT UIADD3 URZ, URZ, URZ, URZ ;  /* 0x0000003f3f3ff290 */ /* 0x000fee000fffe03f */
[----:B------:R-:W-:Y:S01]  /*5f4d0*/  STL.64 [R1+0xa0], R20 ;  /* 0x0000a01401007387 */ /* 0x000fe20000100a00 */
[----:B------:R-:W-:-:S03]  /*5f4e0*/  IMAD.MOV.U32 R17, RZ, RZ, R23 ;  /* 0x000000ffff117224 */ /* 0x000fc600078e0017 */
[----:B------:R0:W-:Y:S04]  /*5f4f0*/  STL [R1+0xa8], R22 ;  /* 0x0000a81601007387 */ /* 0x0001e80000100800 */
[----:B0-----:R-:W5:Y:S04]  /*5f500*/  LDL.LU.64 R22, [R1+0x30a0] ;  /* 0x0030a00001167983 */ /* 0x001f680000300a00 */
[----:B------:R-:W5:Y:S04]  /*5f510*/  LDL.LU.64 R20, [R1+0x3098] ;  /* 0x0030980001147983 */ /* 0x000f680000300a00 */
[----:B------:R-:W-:Y:S01]  /*5f520*/  STL [R1+0x2d30], R17 ;  /* 0x002d301101007387 */ /* 0x000fe20000100800 */
[C---:B-----5:R-:W-:Y:S11]  /*5f530*/  HMMA.16816.F32.BF16 R4, R20.reuse, R18, R4 ;  /* 0x000000121404723c */ /* 0x060ff60000041804 */
[----:B------:R-:W-:Y:S11]  /*5f540*/  @!UPT UIADD3 URZ, URZ, URZ, URZ ;  /* 0x0000003f3f3ff290 */ /* 0x000ff6000fffe03f */
[----:B------:R-:W-:Y:S01]  /*5f550*/  @!UPT UIADD3 URZ, URZ, URZ, URZ ;  /* 0x0000003f3f3ff290 */ /* 0x000fe2000fffe03f */
[----:B------:R-:W-:Y:S01]  /*5f560*/  STL.64 [R1+0x510], R4 ;  /* 0x0005100401007387 */ /* 0x000fe20000100a00 */
[----:B------:R-:W-:Y:S01]  /*5f570*/  MOV R9, R6 ;  /* 0x0000000600097202 */ /* 0x000fe20000000f00 */
[----:B------:R-:W-:Y:S02]  /*5f580*/  IMAD.MOV.U32 R8, RZ, RZ, R7 ;  /* 0x000000ffff087224 */ /* 0x000fe400078e0007 */
[----:B------:R-:W2:Y:S04]  /*5f590*/  LDL.LU.64 R6, [R1+0x3090] ;  /* 0x0030900001067983 */ /* 0x000ea80000300a00 */
[----:B------:R-:W-:Y:S04]  /*5f5a0*/  STL [R1+0x2cd4], R8 ;  /* 0x002cd40801007387 */ /* 0x000fe80000100800 */
[----:B------:R-:W-:Y:S01]  /*5f5b0*/  STL [R1+0x2cd0], R9 ;  /* 0x002cd00901007387 */ /* 0x000fe20000100800 */
[----:B--2---:R-:W-:Y:S11]  /*5f5c0*/  HMMA.16816.F32.BF16 R24, R20, R6, R24 ;  /* 0x000000061418723c */ /* 0x004ff60000041818 */
[----:B------:R-:W-:Y:S11]  /*5f5d0*/  @!UPT UIADD3 URZ, URZ, URZ, URZ ;  /* 0x0000003f3f3ff290 */ /* 0x000ff6000fffe03f */
[----:B------:R-:W-:Y:S01]  /*5f5e0*/  @!UPT UIADD3 URZ, URZ, URZ, URZ ;  /* 0x0000003f3f3ff290 */ /* 0x000fe2000fffe03f */
[----:B------:R-:W-:Y:S04]  /*5f5f0*/  STL.64 [R1+0x500], R24 ;  /* 0x0005001801007387 */ /* 0x000fe80000100a00 */
[----:B------:R0:W-:Y:S04]  /*5f600*/  STL.64 [R1+0x508], R26 ;  /* 0x0005081a01007387 */ /* 0x0001e80000100a00 */
[----:B0-----:R-:W3:Y:S04]  /*5f610*/  LDL.LU.64 R26, [R1+0x3088] ;  /* 0x00308800011a7983 */ /* 0x001ee80000300a00 */
[----:B------:R-:W3:Y:S04]  /*5f620*/  LDL.LU.64 R24, [R1+0x3080] ;  /* 0x0030800001187983 */ /* 0x000ee80000300a00 */
[----:B------:R4:W-:Y:S04]  /*5f630*/  STL.64 [R1+0x3030], R6 ;  /* 0x0030300601007387 */ /* 0x0009e80000100a00 */
[----:B------:R-:W2:Y:S04]  /*5f640*/  LDL.LU R4, [R1+0x3b0] ;  /* 0x0003b00001047983 */ /* 0x000ea80000300800 */
[----:B------:R-:W2:Y:S01]  /*5f650*/  LDL.LU R5, [R1+0x3b4] ;  /* 0x0003b40001057983 */ /* 0x000ea20000300800 */
[----:B----4-:R-:W-:Y:S01]  /*5f660*/  MOV R6, R14 ;  /* 0x0000000e00067202 */ /* 0x010fe20000000f00 */
[----:B------:R-:W-:-:S02]  /*5f670*/  IMAD.MOV.U32 R7, RZ, RZ, R15 ;  /* 0x000000ffff077224 */ /* 0x000fc400078e000f */
[----:B------:R-:W4:Y:S04]  /*5f680*/  LDL.LU R14, [R1+0x307c] ;  /* 0x00307c00010e7983 */ /* 0x000f280000300800 */
[----:B------:R-:W4:Y:S01]  /*5f690*/  LDL.LU R15, [R1+0x3078] ;  /* 0x00307800010f7983 */ /* 0x000f220000300800 */
[C---:B---3--:R-:W-:Y:S11]  /*5f6a0*/  HMMA.16816.F32.BF16 R24, R20.reuse, R10, R24 ;  /* 0x0000000a1418723c */ /* 0x048ff60000041818 */
[----:B------:R-:W-:Y:S11]  /*5f6b0*/  @!UPT UIADD3 URZ, URZ, URZ, URZ ;  /* 0x0000003f3f3ff290 */ /* 0x000ff6000fffe03f */
[----:B------:R-:W-:Y:S01]  /*5f6c0*/  @!UPT UIADD3 URZ, URZ, URZ, URZ ;  /* 0x0000003f3f3ff290 */ /* 0x000fe2000fffe03f */
[----:B------:R0:W-:Y:S01]  /*5f6d0*/  STL.64 [R1+0x4f0], R24 ;  /* 0x0004f01801007387 */ /* 0x0001e20000100a00 */
[----:B------:R-:W-:Y:S01]  /*5f6e0*/  MOV R8, R26 ;  /* 0x0000001a00087202 */ /* 0x000fe20000000f00 */
[----:B------:R-:W-:Y:S02]  /*5f6f0*/  IMAD.MOV.U32 R9, RZ, RZ, R27 ;  /* 0x000000ffff097224 */ /* 0x000fe400078e001b */
[----:B------:R-:W4:Y:S04]  /*5f700*/  LDL.LU.64 R26, [R1+0x3070] ;  /* 0x00307000011a7983 */ /* 0x000f280000300a00 */
[----:B0-----:R-:W4:Y:S04]  /*5f710*/  LDL.LU.64 R24, [R1+0x3068] ;  /* 0x0030680001187983 */ /* 0x001f280000300a00 */
[----:B------:R-:W-:Y:S04]  /*5f720*/  STL [R1+0x2d34], R9 ;  /* 0x002d340901007387 */ /* 0x000fe80000100800 */
[----:B------:R0:W-:Y:S04]  /*5f730*/  STL [R1+0x2d18], R8 ;  /* 0x002d180801007387 */ /* 0x0001e80000100800 */
[----:B------:R1:W-:Y:S04]  /*5f740*/  STL.64 [R1+0x3028], R10 ;  /* 0x0030280a01007387 */ /* 0x0003e80000100a00 */
[----:B0-----:R-:W3:Y:S04]  /*5f750*/  LDL.LU R8, [R1+0x3a0] ;  /* 0x0003a00001087983 */ /* 0x001ee80000300800 */
[----:B------:R-:W3:Y:S04]  /*5f760*/  LDL.LU R9, [R1+0x3a4] ;  /* 0x0003a40001097983 */ /* 0x000ee80000300800 */
[----:B-1----:R-:W3:Y:S04]  /*5f770*/  LDL.LU R10, [R1+0x3a8] ;  /* 0x0003a800010a7983 */ /* 0x002ee80000300800 */
[----:B------:R-:W3:Y:S01]  /*5f780*/  LDL.LU R11, [R1+0x3ac] ;  /* 0x0003ac00010b7983 */ /* 0x000ee20000300800 */
[----:B----4-:R-:W-:Y:S03]  /*5f790*/  HMMA.16816.F32.BF16 R20, R20, R14, R24 ;  /* 0x0000000e1414723c */ /* 0x010fe60000041818 */
[----:B------:R-:W4:Y:S04]  /*5f7a0*/  LDL.LU.64 R26, [R1+0x3060] ;  /* 0x00306000011a7983 */ /* 0x000f280000300a00 */
[----:B------:R-:W5:Y:S04]  /*5f7b0*/  LDL.LU.64 R24, [R1+0x3058] ;  /* 0x0030580001187983 */ /* 0x000f680000300a00 */
[----:B------:R0:W-:Y:S04]  /*5f7c0*/  STL.64 [R1+0x3020], R14 ;  /* 0x0030200e01007387 */ /* 0x0001e80000100a00 */
[----:B------:R-:W2:Y:S08]  /*5f7d0*/  LDL.LU R12, [R1+0x390] ;  /* 0x00039000010c7983 */ /* 0x000eb00000300800 */
[----:B------:R4:W-:Y:S04]  /*5f7e0*/  STL.64 [R1+0x90], R20 ;  /* 0x0000901401007387 */ /* 0x0009e80000100a00 */
[----:B------:R1:W-:Y:S04]  /*5f7f0*/  STL.64 [R1+0x98], R22 ;  /* 0x0000981601007387 */ /* 0x0003e80000100a00 */
[----:B------:R-:W2:Y:S04]  /*5f800*/  LDL.LU R13, [R1+0x394] ;  /* 0x00039400010d7983 */ /* 0x000ea80000300800 */
[----:B0-----:R-:W2:Y:S04]  /*5f810*/  LDL.LU R14, [R1+0x398] ;  /* 0x00039800010e7983 */ /* 0x001ea80000300800 */
[----:B------:R-:W2:Y:S01]  /*5f820*/  LDL.LU R15, [R1+0x39c] ;  /* 0x00039c00010f7983 */ /* 0x000ea20000300800 */
[----:B----4-:R-:W-:Y:S01]  /*5f830*/  MOV R20, R26 ;  /* 0x0000001a00147202 */ /* 0x010fe20000000f00 */
[----:B------:R-:W-:-:S02]  /*5f840*/  IMAD.MOV.U32 R21, RZ, RZ, R27 ;  /* 0x000000ffff157224 */ /* 0x000fc400078e001b */
[----:B------:R-:W4:Y:S04]  /*5f850*/  LDL.LU R26, [R1+0x3050] ;  /* 0x00305000011a7983 */ /* 0x000f280000300800 */
[----:B------:R-:W2:Y:S01]  /*5f860*/  LDL.LU R27, [R1+0x304c] ;  /* 0x00304c00011b7983 */ /* 0x000ea20000300800 */
[----:B-1----:R-:W-:Y:S01]  /*5f870*/  MOV R22, R16 ;  /* 0x0000001000167202 */ /* 0x002fe20000000f00 */
[----:B-----5:R-:W-:Y:S02]  /*5f880*/  IMAD.MOV.U32 R23, RZ, RZ, R24 ;  /* 0x000000ffff177224 */ /* 0x020fe400078e0018 */
[----:B------:R-:W5:Y:S04]  /*5f890*/  LDL.LU R16, [R1+0x3048] ;  /* 0x0030480001107983 */ /* 0x000f680000300800 */
[----:B------:R-:W3:Y:S04]  /*5f8a0*/  LDL.LU R24, [R1+0x3044] ;  /* 0x0030440001187983 */ /* 0x000ee80000300800 */
[----:B------:R-:W-:Y:S04]  /*5f8b0*/  STL.64 [R1+0x2ff8], R22 ;  /* 0x002ff81601007387 */ /* 0x000fe80000100a00 */
[----:B------:R0:W-:Y:S02]  /*5f8c0*/  STL.64 [R1+0x2ff0], R20 ;  /* 0x002ff01401007387 */ /* 0x0001e40000100a00 */
[----:B0-----:R-:W-:-:S02]  /*5f8d0*/  MOV R20, R25 ;  /* 0x0000001900147202 */ /* 0x001fc40000000f00 */
[----:B------:R-:W3:Y:S01]  /*5f8e0*/  LDL.LU R25, [R1+0x3040] ;  /* 0x0030400001197983 */ /* 0x000ee20000300800 */
[----:B----4-:R-:W-:-:S03]  /*5f8f0*/  IMAD.MOV.U32 R21, RZ, RZ, R26 ;  /* 0x000000ffff157224 */ /* 0x010fc600078e001a */
[----:B------:R-:W3:Y:S01]  /*5f900*/  LDL.LU R26, [R1+0x303c] ;  /* 0x00303c00011a7983 */ /* 0x000ee20000300800 */
[----:B--2---:R-:W-:-:S03]  /*5f910*/  MOV R22, R27 ;  /* 0x0000001b00167202 */ /* 0x004fc60000000f00 */
[----:B------:R-:W3:Y:S01]  /*5f920*/  LDL.LU R27, [R1+0x3038] ;  /* 0x00303800011b7983 */ /* 0x000ee20000300800 */
[----:B-----5:R-:W-:-:S05]  /*5f930*/  IMAD.MOV.U32 R23, RZ, RZ, R16 ;  /* 0x000000ffff177224 */ /* 0x020fca00078e0010 */
[----:B------:R-:W-:Y:S04]  /*5f940*/  STL.64 [R1+0x3018], R22 ;  /* 0x0030181601007387 */ /* 0x000fe80000100a00 */
[----:B------:R0:W-:Y:S04]  /*5f950*/  STL.64 [R1+0x3010], R20 ;  /* 0x0030101401007387 */ /* 0x0001e80000100a00 */
[----:B0-----:R-:W2:Y:S04]  /*5f960*/  LDL.LU R20, [R1+0x360] ;  /* 0x0003600001147983 */ /* 0x001ea80000300800 */
[----:B------:R-:W2:Y:S04]  /*5f970*/  LDL.LU R21, [R1+0x364] ;  /* 0x0003640001157983 */ /* 0x000ea80000300800 */
[----:B------:R-:W2:Y:S04]  /*5f980*/  LDL.LU R22, [R1+0x368] ;  /* 0x0003680001167983 */ /* 0x000ea80000300800 */
[----:B------:R-:W2:Y:S01]  /*5f990*/  LDL.LU R23, [R1+0x36c] ;  /* 0x00036c0001177983 */ /* 0x000ea20000300800 */
[C---:B---3--:R-:W-:Y:S11]  /*5f9a0*/  HMMA.16816.F32.BF16 R4, R24.reuse, R18, R4 ;  /* 0x000000121804723c */ /* 0x048ff60000041804 */
[----:B------:R-:W-:Y:S11]  /*5f9b0*/  @!UPT UIADD3 URZ, URZ, URZ, URZ ;  /* 0x0000003f3f3ff290 */ /* 0x000ff6000fffe03f */
[----:B------:R-:W-:Y:S01]  /*5f9c0*/  @!UPT UIADD3 URZ, URZ, URZ, URZ ;  /* 0x0000003f3f3ff290 */ /* 0x000fe2000fffe03f */
[----:B------:R-:W-:Y:S04]  /*5f9d0*/  STL.64 [R1+0x4e0], R4 ;  /* 0x0004e00401007387 */ /* 0x000fe80000100a00 */
[----:B------:R0:W-:Y:S04]  /*5f9e0*/  STL.64 [R1+0x4e8], R6 ;  /* 0x0004e80601007387 */ /* 0x0001e80000100a00 */
[----:B0-----:R-:W3:Y:S02]  /*5f9f0*/  LDL.LU.64 R6, [R1+0x3030] ;  /* 0x0030300001067983 */ /* 0x001ee40000300a00 */
[----:B---3--:R-:W-:Y:S11]  /*5fa00*/  HMMA.16816.F32.BF16 R8, R24, R6, R8 ;  /* 0x000000061808723c */ /* 0x008ff60000041808 */
[----:B------:R-:W-:Y:S11]  /*5fa10*/  @!UPT UIADD3 URZ, URZ, URZ, URZ ;  /* 0x0000003f3f3ff290 */ /* 0x000ff6000fffe03f */
[----:B------:R-:W-:Y:S01]  /*5fa20*/  @!UPT UIADD3 URZ, URZ, URZ, URZ ;  /* 0x0000003f3f3ff290 */ /* 0x000fe2000fffe03f */
[----:B------:R-:W-:Y:S04]  /*5fa30*/  STL [R1+0x4d0], R8 ;  /* 0x0004d00801007387 */ /* 0x000fe80000100800 */
[----:B------:R0:W-:Y:S04]  /*5fa40*/  STL.64 [R1+0x4d8], R10 ;  /* 0x0004d80a01007387 */ /* 0x0001e80000100a00 */
[----:B0-----:R-:W3:Y:S01]  /*5fa50*/  LDL.LU.64 R10, [R1+0x3028] ;  /* 0x00302800010a7983 */ /* 0x001ee20000300a00 */
[----:B------:R-:W-:-:S05]  /*5fa60*/  MOV R5, R9 ;  /* 0x0000000900057202 */ /* 0x000fca0000000f00 */
[----:B------:R-:W-:Y:S01]  /*5fa70*/  STL [R1+0x2c64], R5 ;  /* 0x002c640501007387 */ /* 0x000fe20000100800 */
[C---:B---3--:R-:W-:Y:S11]  /*5fa80*/  HMMA.16816.F32.BF16 R12, R24.reuse, R10, R12 ;  /* 0x0000000a180c723c */ /* 0x048ff6000004180c */
[----:B------:R-:W-:Y:S11]  /*5fa90*/  @!UPT UIADD3 URZ, URZ, URZ, URZ ;  /* 0x0000003f3f3ff290 */ /* 0x000ff6000fffe03f */
[----:B------:R-:W-:Y:S01]  /*5faa0*/  @!UPT UIADD3 URZ, URZ, URZ, URZ ;  /* 0x0000003f3f3ff290 */ /* 0x000fe2000fffe03f */
[----:B------:R-:W-:Y:S04]  /*5fab0*/  STL.64 [R1+0x4c0], R12 ;  /* 0x0004c00c01007387 */ /* 0x000fe80000100a00 */
[----:B------:R0:W-:Y:S04]  /*5fac0*/  STL.64 [R1+0x4c8], R14 ;  /* 0x0004c80e01007387 */ /* 0x0001e80000100a00 */
[----:B0-----:R-:W2:Y:S04]  /*5fad0*/  LDL.LU.64 R14, [R1+0x3020] ;  /* 0x00302000010e7983 */ /* 0x001ea80000300a00 */
[----:B------:R0:W-:Y:S04]  /*5fae0*/  STL.64 [R1+0x3008], R10 ;  /* 0x0030080a01007387 */ /* 0x0001e80000100a00 */
[----:B------:R-:W3:Y:S04]  /*5faf0*/  LDL.LU R8, [R1+0x380] ;  /* 0x0003800001087983 */ /* 0x000ee80000300800 */
[----:B------:R-:W3:Y:S04]  /*5fb00*/  LDL.LU R9, [R1+0x384] ;  /* 0x0003840001097983 */ /* 0x000ee80000300800 */
[----:B0-----:R-:W3:Y:S04]  /*5fb10*/  LDL.LU R10, [R1+0x388] ;  /* 0x00038800010a7983 */ /* 0x001ee80000300800 */
[----:B------:R-:W3:Y:S01]  /*5fb20*/  LDL.LU R11, [R1+0x38c] ;  /* 0x00038c00010b7983 */ /* 0x000ee20000300800 */
[----:B--2---:R-:W-:Y:S03]  /*5fb30*/  HMMA.16816.F32.BF16 R24, R24, R14, R20 ;  /* 0x0000000e1818723c */ /* 0x004fe60000041814 */
[----:B------:R-:W2:Y:S04]  /*5fb40*/  LDL.LU.64 R22, [R1+0x3018] ;  /* 0x0030180001167983 */ /* 0x000ea80000300a00 */
[----:B------:R-:W2:Y:S11]  /*5fb50*/  LDL.LU.64 R20, [R1+0x3010] ;  /* 0x0030100001147983 */ /* 0x000eb60000300a00 */
[----:B------:R-:W-:Y:S05]  /*5fb60*/  @!UPT UIADD3 URZ, URZ, URZ, URZ ;  /* 0x0000003f3f3ff290 */ /* 0x000fea000fffe03f */
[----:B------:R0:W-:Y:S01]  /*5fb70*/  STL [R1+0x360], R24 ;  /* 0x0003601801007387 */ /* 0x0001e20000100800 */
[----:B------:R-:W-:-:S03]  /*5fb80*/  IMAD.MOV.U32 R5, RZ, RZ, R25 ;  /* 0x000000ffff057224 */ /* 0x000fc600078e0019 */
[----:B------:R1:W-:Y:S04]  /*5fb90*/  STL.64 [R1+0x368], R26 ;  /* 0x0003681a01007387 */ /* 0x0003e80000100a00 */
[----:B0-----:R-:W2:Y:S04]  /*5fba0*/  LDL.LU R24, [R1+0x350] ;  /* 0x0003500001187983 */ /* 0x001ea80000300800 */
[----:B------:R-:W2:Y:S04]  /*5fbb0*/  LDL.LU R25, [R1+0x354] ;  /* 0x0003540001197983 */ /* 0x000ea80000300800 */
[----:B-1----:R-:W2:Y:S04]  /*5fbc0*/  LDL.LU R26, [R1+0x358] ;  /* 0x00035800011a7983 */ /* 0x002ea80000300800 */
[----:B------:R-:W2:Y:S04]  /*5fbd0*/  LDL.LU R27, [R1+0x35c] ;  /* 0x00035c00011b7983 */ /* 0x000ea80000300800 */
[----:B------:R-:W-:Y:S01]  /*5fbe0*/  STL [R1+0x2d58], R5 ;  /* 0x002d580501007387 */ /* 0x000fe20000100800 */
[----:B--2---:R-:W-:Y:S11]  /*5fbf0*/  HMMA.16816.F32.BF16 R24, R20, R18, R24 ;  /* 0x000000121418723c */ /* 0x004ff60000041818 */
[----:B------:R-:W-:Y:S11]  /*5fc00*/  @!UPT UIADD3 URZ, URZ, URZ, URZ ;  /* 0x0000003f3f3ff290 */ /* 0x000ff6000fffe03f */
[----:B------:R-:W-:Y:S01]  /*5fc10*/  @!UPT UIADD3 URZ, URZ, URZ, URZ ;  /* 0x0000003f3f3ff290 */ /* 0x000fe2000fffe03f */
[----:B------:R-:W-:Y:S01]  /*5fc20*/  STL [R1+0x4b0], R24 ;  /* 0x0004b01801007387 */ /* 0x000fe20000100800 */
[----:B------:R-:W-:-:S03]  /*5fc30*/  MOV R4, R25 ;  /* 0x0000001900047202 */ /* 0x000fc60000000f00 */
[----:B------:R-:W-:Y:S04]  /*5fc40*/  STL.64 [R1+0x4b8], R26 ;  /* 0x0004b81a01007387 */ /* 0x000fe80000100a00 */
[----:B------:R-:W0:Y:S01]  /*5fc50*/  LDSM.16.M88.4 R24, [R2+0x65000] ;  /* 0x065000000218783b */ /* 0x000e220000000200 */
[C---:B---3--:R-:W-:Y:S03]  /*5fc60*/  HMMA.16816.F32.BF16 R8, R20.reuse, R6, R8 ;  /* 0x000000061408723c */ /* 0x048fe60000041808 */
[----:B------:R1:W-:Y:S04]  /*5fc70*/  STL.64 [R1+0x3000], R18 ;  /* 0x0030001201007387 */ /* 0x0003e80000100a00 */
[----:B------:R-:W2:Y:S04]  /*5fc80*/  LDL.LU R16, [R1+0x340] ;  /* 0x0003400001107983 */ /* 0x000ea80000300800 */
[----:B------:R-:W2:Y:S04]  /*5fc90*/  LDL.LU R17, [R1+0x344] ;  /* 0x0003440001117983 */ /* 0x000ea80000300800 */
[----:B-1----:R-:W2:Y:S04]  /*5fca0*/  LDL.LU R18, [R1+0x348] ;  /* 0x0003480001127983 */ /* 0x002ea80000300800 */
[----:B------:R-:W2:Y:S04]  /*5fcb0*/  LDL.LU R19, [R1+0x34c] ;  /* 0x00034c0001137983 */ /* 0x000ea80000300800 */
[----:B0-----:R-:W-:Y:S04]  /*5fcc0*/  STL.64 [R1+0x2f88], R26 ;  /* 0x002f881a01007387 */ /* 0x001fe80000100a00 */
[----:B------:R0:W-:Y:S04]  /*5fcd0*/  STL.64 [R1+0x2f80], R24 ;  /* 0x002f801801007387 */ /* 0x0001e80000100a00 */
[----:B0-----:R-:W3:Y:S04]  /*5fce0*/  LDL.LU R24, [R1+0x370] ;  /* 0x0003700001187983 */ /* 0x001ee80000300800 */
[----:B------:R-:W3:Y:S04]  /*5fcf0*/  LDL.LU R25, [R1+0x374] ;  /* 0x0003740001197983 */ /* 0x000ee80000300800 */
[----:B------:R-:W3:Y:S04]  /*5fd00*/  LDL.LU R26, [R1+0x378] ;  /* 0x00037800011a7983 */ /* 0x000ee80000300800 */
[----:B------:R-:W3:Y:S04]  /*5fd10*/  LDL.LU R27, [R1+0x37c] ;  /* 0x00037c00011b7983 */ /* 0x000ee80000300800 */
[----:B------:R-:W-:Y:S04]  /*5fd20*/  STL.64 [R1+0x4a0], R8 ;  /* 0x0004a00801007387 */ /* 0x000fe80000100a00 */
[----:B------:R0:W-:Y:S04]  /*5fd30*/  STL.64 [R1+0x4a8], R10 ;  /* 0x0004a80a01007387 */ /* 0x0001e80000100a00 */
[----:B0-----:R-:W3:Y:S04]  /*5fd40*/  LDL.LU.64 R10, [R1+0x3008] ;  /* 0x00300800010a7983 */ /* 0x001ee80000300a00 */
[----:B------:R-:W-:Y:S04]  /*5fd50*/  STL.64 [R1+0x2fe8], R6 ;  /* 0x002fe80601007387 */ /* 0x000fe80000100a00 */
[----:B------:R0:W-:Y:S04]  /*5fd60*/  STL [R1+0x2fe0], R4 ;  /* 0x002fe00401007387 */ /* 0x0001e80000100800 */
[----:B0-----:R-:W4:Y:S04]  /*5fd70*/  LDL.LU R4, [R1+0x330] ;  /* 0x0003300001047983 */ /* 0x001f280000300800 */
[----:B------:R-:W4:Y:S04]  /*5fd80*/  LDL.LU R5, [R1+0x334] ;  /* 0x0003340001057983 */ /* 0x000f280000300800 */
[----:B------:R-:W4:Y:S04]  /*5fd90*/  LDL.LU R6, [R1+0x338] ;  /* 0x0003380001067983 */ /* 0x000f280000300800 */
[----:B------:R-:W4:Y:S01]  /*5fda0*/  LDL.LU R7, [R1+0x33c] ;  /* 0x00033c0001077983 */ /* 0x000f220000300800 */
[C---:B---3--:R-:W-:Y:S03]  /*5fdb0*/  HMMA.16816.F32.BF16 R24, R20.reuse, R10, R24 ;  /* 0x0000000a1418723c */ /* 0x048fe60000041818 */
[----:B------:R0:W-:Y:S04]  /*5fdc0*/  STL.64 [R1+0x2fd8], R10 ;  /* 0x002fd80a01007387 */ /* 0x0001e80000100a00 */
[----:B------:R-:W3:Y:S11]  /*5fdd0*/  LDL.LU R8, [R1+0x320] ;  /* 0x0003200001087983 */ /* 0x000ef60000300800 */
[----:B------:R-:W-:Y:S05]  /*5fde0*/  @!UPT UIADD3 URZ, URZ, URZ, URZ ;  /* 0x0000003f3f3ff290 */ /* 0x000fea000fffe03f */
[----:B------:R1:W-:Y:S04]  /*5fdf0*/  STL.64 [R1+0x490], R24 ;  /* 0x0004901801007387 */ /* 0x0003e80000100a00 */
[----:B------:R5:W-:Y:S04]  /*5fe00*/  STL.64 [R1+0x498], R26 ;  /* 0x0004981a01007387 */ /* 0x000be80000100a00 */
[----:B------:R-:W3:Y:S04]  /*5fe10*/  LDL.LU R9, [R1+0x324] ;  /* 0x0003240001097983 */ /* 0x000ee80000300800 */
[----:B0-----:R-:W3:Y:S04]  /*5fe20*/  LDL.LU R10, [R1+0x328] ;  /* 0x00032800010a7983 */ /* 0x001ee80000300800 */
[----:B------:R-:W3:Y:S04]  /*5fe30*/  LDL.LU R11, [R1+0x32c] ;  /* 0x00032c00010b7983 */ /* 0x000ee80000300800 */
[----:B-1----:R-:W3:Y:S01]  /*5fe40*/  LDL.LU R24, [R1+0x30] ;  /* 0x0000300001187983 */ /* 0x002ee20000300800 */
[----:B--2---:R-:W-:Y:S01]  /*5fe50*/  HMMA.16816.F32.BF16 R20, R20, R14, R16 ;  /* 0x0000000e1414723c */ /* 0x004fe20000041810 */
[----:B-----5:R-:W-:Y:S01]  /*5fe60*/  MOV R26, R3 ;  /* 0x00000003001a7202 */ /* 0x020fe20000000f00 */
[----:B------:R-:W-:-:S02]  /*5fe70*/  IMAD.MOV.U32 R27, RZ, RZ, R0 ;  /* 0x000000ffff1b7224 */ /* 0x000fc400078e0000 */
[----:B------:R-:W-:-:S03]  /*5fe80*/  IMAD.MOV.U32 R25, RZ, RZ, R28 ;  /* 0x000000ffff197224 */ /* 0x000fc600078e001c */
[----:B------:R-:W-:Y:S04]  /*5fe90*/  STL.64 [R1+0x2fd0], R26 ;  /* 0x002fd01a01007387 */ /* 0x000fe80000100a00 */
[----:B---3--:R0:W-:Y:S04]  /*5fea0*/  STL.64 [R1+0x2fc8], R24 ;  /* 0x002fc81801007387 */ /* 0x0081e80000100a00 */
[----:B0-----:R-:W2:Y:S04]  /*5feb0*/  LDL.LU R24, [R1+0x310] ;  /* 0x0003100001187983 */ /* 0x001ea80000300800 */
[----:B------:R-:W2:Y:S04]  /*5fec0*/  LDL.LU R25, [R1+0x314] ;  /* 0x0003140001197983 */ /* 0x000ea80000300800 */
[----:B------:R-:W2:Y:S04]  /*5fed0*/  LDL.LU R26, [R1+0x318] ;  /* 0x00031800011a7983 */ /* 0x000ea80000300800 */
[----:B------:R-:W2:Y:S04]  /*5fee0*/  LDL.LU R27, [R1+0x31c] ;  /* 0x00031c00011b7983 */ /* 0x000ea80000300800 */
[----:B------:R-:W4:Y:S04]  /*5fef0*/  LDL.LU.64 R18, [R1+0x3000] ;  /* 0x0030000001127983 */ /* 0x000f280000300a00 */
[----:B------:R-:W-:Y:S04]  /*5ff00*/  STL.64 [R1+0x340], R20 ;  /* 0x0003401401007387 */ /* 0x000fe80000100a00 */
[----:B------:R0:W-:Y:S04]  /*5ff10*/  STL.64 [R1+0x348], R22 ;  /* 0x0003481601007387 */ /* 0x0001e80000100a00 */
[----:B0-----:R-:W4:Y:S04]  /*5ff20*/  LDL.LU.64 R22, [R1+0x2ff8] ;  /* 0x002ff80001167983 */ /* 0x001f280000300a00 */
[----:B------:R-:W4:Y:S02]  /*5ff30*/  LDL.LU.64 R20, [R1+0x2ff0] ;  /* 0x002ff00001147983 */ /* 0x000f240000300a00 */
[C---:B----4-:R-:W-:Y:S11]  /*5ff40*/  HMMA.16816.F32.BF16 R4, R20.reuse, R18, R4 ;  /* 0x000000121404723c */ /* 0x050ff60000041804 */
[----:B------:R-:W-:Y:S11]  /*5ff50*/  @!UPT UIADD3 URZ, URZ, URZ, URZ ;  /* 0x0000003f3f3ff290 */ /* 0x000ff6000fffe03f */
[----:B------:R-:W-:Y:S01]  /*5ff60*/  @!UPT UIADD3 URZ, URZ, URZ, URZ ;  /* 0x0000003f3f3ff290 */ /* 0x000fe2000fffe03f */
[----:B------:R-:W-:Y:S04]  /*5ff70*/  STL.64 [R1+0x480], R4 ;  /* 0x0004800401007387 */ /* 0x000fe80000100a00 */
[----:B------:R0:W-:Y:S04]  /*5ff80*/  STL.64 [R1+0x488], R6 ;  /* 0x0004880601007387 */ /* 0x0001e80000100a00 */
[----:B0-----:R-:W3:Y:S04]  /*5ff90*/  LDL.LU.64 R6, [R1+0x2fe8] ;  /* 0x002fe80001067983 */ /* 0x001ee80000300a00 */
[----:B------:R-:W4:Y:S01]  /*5ffa0*/  LDL.LU R4, [R1+0x2fe0] ;  /* 0x002fe00001047983 */ /* 0x000f220000300800 */
[C---:B---3--:R-:W-:Y:S11]  /*5ffb0*/  HMMA.16816.F32.BF16 R8, R20.reuse, R6, R8 ;  /* 0x000000061408723c */ /* 0x048ff60000041808 */
[----:B------:R-:W-:Y:S11]  /*5ffc0*/  @!UPT UIADD3 URZ, URZ, URZ, URZ ;  /* 0x0000003f3f3ff290 */ /* 0x000ff6000fffe03f */
[----:B------:R-:W-:Y:S01]  /*5ffd0*/  @!UPT UIADD3 URZ, URZ, URZ, URZ ;  /* 0x0000003f3f3ff290 */ /* 0x000fe2000fffe03f */
[----:B------:R-:W-:Y:S01]  /*5ffe0*/  STL.64 [R1+0x470], R8 ;  /* 0x0004700801007387 */ /* 0x000fe20000100a00 */
[----:B------:R-:W-:Y:S01]  /*5fff0*/  MOV R13, R10 ;  /* 0x0000000a000d7202 */ /* 0x000fe20000000f00 */
[----:B------:R-:W-:Y:S02]  /*60000*/  IMAD.MOV.U32 R12, RZ, RZ, R11 ;  /* 0x000000ffff0c7224 */ /* 0x000fe400078e000b */
[----:B------:R-:W2:Y:S04]  /*60010*/  LDL.LU.64 R10, [R1+0x2fd8] ;  /* 0x002fd800010a7983 */ /* 0x000ea80000300a00 */
[----:B------:R-:W-:Y:S04]  /*60020*/  STL.64 [R1+0x2fc0], R6 ;  /* 0x002fc00601007387 */ /* 0x000fe80000100a00 */
[----:B----4-:R0:W-:Y:S04]  /*60030*/  STL [R1+0x2fb8], R4 ;  /* 0x002fb80401007387 */ /* 0x0101e80000100800 */
[----:B0-----:R-:W3:Y:S04]  /*60040*/  LDL.LU R4, [R1+0x2e0] ;  /* 0x0002e00001047983 */ /* 0x001ee80000300800 */
[----:B------:R-:W3:Y:S04]  /*60050*/  LDL.LU R5, [R1+0x2e4] ;  /* 0x0002e40001057983 */ /* 0x000ee80000300800 */
[----:B------:R-:W3:Y:S04]  /*60060*/  LDL.LU R6, [R1+0x2e8] ;  /* 0x0002e80001067983 */ /* 0x000ee80000300800 */
[----:B------:R-:W3:Y:S04]  /*60070*/  LDL.LU R7, [R1+0x2ec] ;  /* 0x0002ec0001077983 */ /* 0x000ee80000300800 */
[----:B------:R-:W-:Y:S04]  /*60080*/  STL [R1+0x2be4], R12 ;  /* 0x002be40c01007387 */ /* 0x000fe80000100800 */
[----:B------:R-:W-:Y:S01]  /*60090*/  STL [R1+0x2be0], R13 ;  /* 0x002be00d01007387 */ /* 0x000fe20000100800 */
[C---:B--2---:R-:W-:Y:S08]  /*600a0*/  HMMA.16816.F32.BF16 R24, R20.reuse, R10, R24 ;  /* 0x0000000a1418723c */ /* 0x044ff00000041818 */
[----:B---3--:R-:W-:Y:S01]  /*600b0*/  HMMA.16816.F32.BF16 R4, R20, R14, R4 ;  /* 0x0000000e1404723c */ /* 0x008fe20000041804 */
[----:B------:R-:W0:Y:S11]  /*600c0*/  LDSM.16.M88.4 R20, [R2+0x66000] ;  /* 0x066000000214783b */ /* 0x000e360000000200 */
[----:B------:R-:W-:Y:S03]  /*600d0*/  @!UPT UIADD3 URZ, URZ, URZ, URZ ;  /* 0x0000003f3f3ff290 */ /* 0x000fe6000fffe03f */
[----:B------:R-:W-:Y:S04]  /*600e0*/  STL.64 [R1+0x460], R24 ;  /* 0x0004601801007387 */ /* 0x000fe80000100a00 */
[----:B------:R1:W-:Y:S04]  /*600f0*/  STL.64 [R1+0x468], R26 ;  /* 0x0004681a01007387 */ /* 0x0003e80000100a00 */
[----:B-1----:R-:W2:Y:S04]  /*60100*/  LDL.LU.64 R26, [R1+0x2fd0] ;  /* 0x002fd000011a7983 */ /* 0x002ea80000300a00 */
[----:B------:R-:W2:Y:S04]  /*60110*/  LDL.LU.64 R24, [R1+0x2fc8] ;  /* 0x002fc80001187983 */ /* 0x000ea80000300a00 */
[----:B------:R1:W-:Y:S04]  /*60120*/  STL.64 [R1+0x2fb0], R10 ;  /* 0x002fb00a01007387 */ /* 0x0003e80000100a00 */
[----:B------:R3:W-:Y:S01]  /*60130*/  STL.64 [R1+0x328], R6 ;  /* 0x0003280601007387 */ /* 0x0007e20000100a00 */
[----:B------:R-:W-:-:S03]  /*60140*/  MOV R12, R4 ;  /* 0x00000004000c7202 */ /* 0x000fc60000000f00 */
[----:B------:R-:W4:Y:S01]  /*60150*/  LDL.LU R8, [R1+0x1d0] ;  /* 0x0001d00001087983 */ /* 0x000f220000300800 */
[----:B------:R-:W-:-:S03]  /*60160*/  IMAD.MOV.U32 R13, RZ, RZ, R5 ;  /* 0x000000ffff0d7224 */ /* 0x000fc600078e0005 */
[----:B------:R-:W4:Y:S04]  /*60170*/  LDL.LU R9, [R1+0x1d4] ;  /* 0x0001d40001097983 */ /* 0x000f280000300800 */
[----:B-1----:R-:W4:Y:S04]  /*60180*/  LDL.LU R10, [R1+0x1d8] ;  /* 0x0001d800010a7983 */ /* 0x002f280000300800 */
[----:B------:R-:W4:Y:S04]  /*60190*/  LDL.LU R11, [R1+0x1dc] ;  /* 0x0001dc00010b7983 */ /* 0x000f280000300800 */
[----:B------:R-:W2:Y:S04]  /*601a0*/  LDL.LU R4, [R1+0x2d0] ;  /* 0x0002d00001047983 */ /* 0x000ea80000300800 */
[----:B------:R-:W2:Y:S04]  /*601b0*/  LDL.LU R5, [R1+0x2d4] ;  /* 0x0002d40001057983 */ /* 0x000ea80000300800 */
[----:B---3--:R-:W2:Y:S04]  /*601c0*/  LDL.LU R6, [R1+0x2d8] ;  /* 0x0002d80001067983 */ /* 0x008ea80000300800 */
[----:B------:R-:W2:Y:S04]  /*601d0*/  LDL.LU R7, [R1+0x2dc] ;  /* 0x0002dc0001077983 */ /* 0x000ea80000300800 */
[----:B------:R-:W-:Y:S04]  /*601e0*/  STL.64 [R1+0x2fa8], R14 ;  /* 0x002fa80e01007387 */ /* 0x000fe80000100a00 */
[----:B------:R1:W-:Y:S04]  /*601f0*/  STL.64 [R1+0x2fa0], R12 ;  /* 0x002fa00c01007387 */ /* 0x0003e80000100a00 */
[----:B-1----:R-:W3:Y:S04]  /*60200*/  LDL.LU R12, [R1+0x1c0] ;  /* 0x0001c000010c7983 */ /* 0x002ee80000300800 */
[----:B------:R-:W3:Y:S04]  /*60210*/  LDL.LU R13, [R1+0x1c4] ;  /* 0x0001c400010d7983 */ /* 0x000ee80000300800 */
[----:B------:R-:W3:Y:S04]  /*60220*/  LDL.LU R14, [R1+0x1c8] ;  /* 0x0001c800010e7983 */ /* 0x000ee80000300800 */
[----:B------:R-:W3:Y:S04]  /*60230*/  LDL.LU R15, [R1+0x1cc] ;  /* 0x0001cc00010f7983 */ /* 0x000ee80000300800 */
        /* <DEDUP_REMOVED lines=11> */
[----:B------:R-:W5:Y:S01]  /*602f0*/  LDL.LU R23, [R1+0x19c] ;  /* 0x00019c0001177983 */ /* 0x000f620000300800 */
[C---:B------:R-:W-:Y:S03]  /*60300*/  HMMA.16816.F32.BF16 R4, R24.reuse, R18, R4 ;  /* 0x000000121804723c */ /* 0x040fe60000041804 */
[----:B-----5:R-:W-:Y:S04]  /*60310*/  STL.64 [R1+0x2f78], R22 ;  /* 0x002f781601007387 */ /* 0x020fe80000100a00 */
[----:B--2---:R0:W-:Y:S04]  /*60320*/  STL.64 [R1+0x2f70], R20 ;  /* 0x002f701401007387 */ /* 0x0041e80000100a00 */
        /* <DEDUP_REMOVED lines=8> */
[----:B------:R-:W2:Y:S04]  /*603b0*/  LDL.LU R22, [R1+0x1b8] ;  /* 0x0001b80001167983 */ /* 0x000ea80000300800 */
[----:B------:R-:W2:Y:S04]  /*603c0*/  LDL.LU R23, [R1+0x1bc] ;  /* 0x0001bc0001177983 */ /* 0x000ea80000300800 */
[----:B------:R-:W-:Y:S04]  /*603d0*/  STL.64 [R1+0x450], R4 ;  /* 0x0004500401007387 */ /* 0x000fe80000100a00 */
[----:B------:R0:W-:Y:S04]  /*603e0*/  STL.64 [R1+0x458], R6 ;  /* 0x0004580601007387 */ /* 0x0001e80000100a00 */
[----:B0-----:R-:W4:Y:S04]  /*603f0*/  LDL.LU.64 R6, [R1+0x2fc0] ;  /* 0x002fc00001067983 */ /* 0x001f280000300a00 */
[----:B------:R-:W5:Y:S01]  /*60400*/  LDL.LU R4, [R1+0x2fb8] ;  /* 0x002fb80001047983 */ /* 0x000f620000300800 */
[C---:B----4-:R-:W-:Y:S11]  /*60410*/  HMMA.16816.F32.BF16 R8, R24.reuse, R6, R8 ;  /* 0x000000061808723c */ /* 0x050ff60000041808 */
        /* <DEDUP_REMOVED lines=8> */
[----:B------:R-:W-:Y:S04]  /*604a0*/  STL.64 [R1+0x400], R12 ;  /* 0x0004000c01007387 */ /* 0x000fe80000100a00 */
[----:B------:R-:W-:Y:S04]  /*604b0*/  STL.64 [R1+0x408], R14 ;  /* 0x0004080e01007387 */ /* 0x000fe80000100a00 */
[----:B------:R-:W0:Y:S02]  /*604c0*/  LDSM.16.M88.4 R12, [R2+0x67000] ;  /* 0x06700000020c783b */ /* 0x000e240000000200 */
[----:B0-----:R-:W-:Y:S01]  /*604d0*/  MOV R3, R14 ;  /* 0x0000000e00037202 */ /* 0x001fe20000000f00 */
[----:B------:R-:W-:-:S02]  /*604e0*/  IMAD.MOV.U32 R0, RZ, RZ, R15 ;  /* 0x000000ffff007224 */ /* 0x000fc400078e000f */
[----:B------:R-:W2:Y:S01]  /*604f0*/  LDL.LU.64 R14, [R1+0x2fa8] ;  /* 0x002fa800010e7983 */ /* 0x000ea20000300a00 */
[----:B------:R-:W-:Y:S01]  /*60500*/  MOV R8, R12 ;  /* 0x0000000c00087202 */ /* 0x000fe20000000f00 */
[----:B------:R-:W-:Y:S02]  /*60510*/  IMAD.MOV.U32 R5, RZ, RZ, R13 ;  /* 0x000000ffff057224 */ /* 0x000fe400078e000d */
[----:B------:R-:W3:Y:S01]  /*60520*/  LDL.LU.64 R12, [R1+0x2fa0] ;  /* 0x002fa000010c7983 */ /* 0x000ee20000300a00 */
[----:B--2---:R-:W-:Y:S03]  /*60530*/  HMMA.16816.F32.BF16 R24, R24, R14, R20 ;  /* 0x0000000e1818723c */ /* 0x004fe60000041814 */
[----:B------:R-:W2:Y:S04]  /*60540*/  LDL.LU.64 R22, [R1+0x2f98] ;  /* 0x002f980001167983 */ /* 0x000ea80000300a00 */
[----:B------:R-:W2:Y:S11]  /*60550*/  LDL.LU.64 R20, [R1+0x2f90] ;  /* 0x002f900001147983 */ /* 0x000eb60000300a00 */
[----:B------:R-:W-:Y:S05]  /*60560*/  @!UPT UIADD3 URZ, URZ, URZ, URZ ;  /* 0x0000003f3f3ff290 */ /* 0x000fea000fffe03f */
        /* <DEDUP_REMOVED lines=21> */
[----:B------:R-:W-:Y:S04]  /*606c0*/  STL.64 [R1+0x2f48], R6 ;  /* 0x002f480601007387 */ /* 0x000fe80000100a00 */
[----:B-----5:R0:W-:Y:S04]  /*606d0*/  STL.64 [R1+0x2f40], R4 ;  /* 0x002f400401007387 */ /* 0x0201e80000100a00 */
[----:B0-----:R-:W4:Y:S04]  /*606e0*/  LDL.LU R4, [R1+0x180] ;  /* 0x0001800001047983 */ /* 0x001f280000300800 */
[----:B------:R-:W4:Y:S04]  /*606f0*/  LDL.LU R5, [R1+0x184] ;  /* 0x0001840001057983 */ /* 0x000f280000300800 */
[----:B------:R-:W4:Y:S04]  /*60700*/  LDL.LU R6, [R1+0x188] ;  /* 0x0001880001067983 */ /* 0x000f280000300800 */
[----:B------:R-:W4:Y:S02]  /*60710*/  LDL.LU R7, [R1+0x18c] ;  /* 0x00018c0001077983 */ /* 0x000f240000300800 */
[----:B----4-:R-:W-:Y:S11]  /*60720*/  HMMA.16816.F32.BF16 R4, R24, R10, R4 ;  /* 0x0000000a1804723c */ /* 0x010ff60000041804 */
[----:B------:R-:W-:Y:S11]  /*60730*/  @!UPT UIADD3 URZ, URZ, URZ, URZ ;  /* 0x0000003f3f3ff290 */ /* 0x000ff6000fffe03f */
[----:B------:R-:W-:Y:S01]  /*60740*/  @!UPT UIADD3 URZ, URZ, URZ, URZ ;  /* 0x0000003f3f3ff290 */ /* 0x000fe2000fffe03f */
[----:B------:R-:W-:Y:S04]  /*60750*/  STL.64 [R1+0x3d0], R4 ;  /* 0x0003d00401007387 */ /* 0x000fe80000100a00 */
[----:B------:R-:W-:Y:S04]  /*60760*/  STL.64 [R1+0x3d8], R6 ;  /* 0x0003d80601007387 */ /* 0x000fe80000100a00 */
[----:B------:R-:W0:Y:S04]  /*60770*/  LDSM.16.M88.4 R4, [R2+0x69000] ;  /* 0x069000000204783b */ /* 0x000e280000000200 */
[----:B------:R-:W-:Y:S01]  /*60780*/  STL.64 [R1+0x2f38], R10 ;  /* 0x002f380a01007387 */ /* 0x000fe20000100a00 */
[----:B0-----:R-:W-:Y:S01]  /*60790*/  MOV R29, R4 ;  /* 0x00000004001d7202 */ /* 0x001fe20000000f00 */
[----:B------:R-:W-:Y:S01]  /*607a0*/  IMAD.MOV.U32 R17, RZ, RZ, R5 ;  /* 0x000000ffff117224 */ /* 0x000fe200078e0005 */
[----:B------:R-:W-:Y:S01]  /*607b0*/  MOV R16, R6 ;  /* 0x0000000600107202 */ /* 0x000fe20000000f00 */
[----:B------:R-:W-:-:S02]  /*607c0*/  IMAD.MOV.U32 R9, RZ, RZ, R7 ;  /* 0x000000ffff097224 */ /* 0x000fc400078e0007 */
[----:B--2---:R-:W-:Y:S01]  /*607d0*/  HMMA.16816.F32.BF16 R4, R24, R14, R20 ;  /* 0x0000000e1804723c */ /* 0x004fe20000041814 */
[----:B------:R-:W0:Y:S04]  /*607e0*/  LDSM.16.M88.4 R20, [R2+0x6a000] ;  /* 0x06a000000214783b */ /* 0x000e280000000200 */
[----:B------:R-:W-:Y:S04]  /*607f0*/  STL.64 [R1+0x2f30], R8 ;  /* 0x002f300801007387 */ /* 0x000fe80000100a00 */
[----:B------:R-:W-:Y:S04]  /*60800*/  STL.64 [R1+0x2f28], R14 ;  /* 0x002f280e01007387 */ /* 0x000fe80000100a00 */
[----:B---3--:R1:W-:Y:S10]  /*60810*/  STL.64 [R1+0x2f20], R12 ;  /* 0x002f200c01007387 */ /* 0x0083f40000100a00 */
[----:B------:R2:W-:Y:S04]  /*60820*/  STL.64 [R1+0x2e0], R4 ;  /* 0x0002e00401007387 */ /* 0x0005e80000100a00 */
[----:B------:R3:W-:Y:S04]  /*60830*/  STL.64 [R1+0x2e8], R6 ;  /* 0x0002e80601007387 */ /* 0x0007e80000100a00 */
[----:B-1----:R-:W4:Y:S04]  /*60840*/  LDL.LU R12, [R1+0x2a0] ;  /* 0x0002a000010c7983 */ /* 0x002f280000300800 */
[----:B------:R-:W4:Y:S04]  /*60850*/  LDL.LU R13, [R1+0x2a4] ;  /* 0x0002a400010d7983 */ /* 0x000f280000300800 */
[----:B------:R-:W4:Y:S04]  /*60860*/  LDL.LU R14, [R1+0x2a8] ;  /* 0x0002a800010e7983 */ /* 0x000f280000300800 */
[----:B------:R-:W4:Y:S04]  /*60870*/  LDL.LU R15, [R1+0x2ac] ;  /* 0x0002ac00010f7983 */ /* 0x000f280000300800 */
[----:B------:R-:W5:Y:S04]  /*60880*/  LDL.LU R8, [R1+0x2b0] ;  /* 0x0002b00001087983 */ /* 0x000f680000300800 */
[----:B------:R-:W5:Y:S04]  /*60890*/  LDL.LU R9, [R1+0x2b4] ;  /* 0x0002b40001097983 */ /* 0x000f680000300800 */
[----:B------:R-:W5:Y:S04]  /*608a0*/  LDL.LU R10, [R1+0x2b8] ;  /* 0x0002b800010a7983 */ /* 0x000f680000300800 */
[----:B------:R-:W5:Y:S04]  /*608b0*/  LDL.LU R11, [R1+0x2bc] ;  /* 0x0002bc00010b7983 */ /* 0x000f680000300800 */
[----:B--2---:R-:W2:Y:S04]  /*608c0*/  LDL.LU R4, [R1+0x2c0] ;  /* 0x0002c00001047983 */ /* 0x004ea80000300800 */
[----:B------:R-:W2:Y:S04]  /*608d0*/  LDL.LU R5, [R1+0x2c4] ;  /* 0x0002c40001057983 */ /* 0x000ea80000300800 */
[----:B---3--:R-:W2:Y:S04]  /*608e0*/  LDL.LU R6, [R1+0x2c8] ;  /* 0x0002c80001067983 */ /* 0x008ea80000300800 */
[----:B------:R-:W2:Y:S04]  /*608f0*/  LDL.LU R7, [R1+0x2cc] ;  /* 0x0002cc0001077983 */ /* 0x000ea80000300800 */
[----:B------:R-:W3:Y:S04]  /*60900*/  LDL.LU.64 R24, [R1+0x40] ;  /* 0x0000400001187983 */ /* 0x000ee80000300a00 */
[----:B------:R-:W2:Y:S04]  /*60910*/  LDL.LU.64 R26, [R1+0x48] ;  /* 0x00004800011a7983 */ /* 0x000ea80000300a00 */
[----:B--2---:R-:W-:Y:S04]  /*60920*/  STL.64 [R1+0x2ed8], R26 ;  /* 0x002ed81a01007387 */ /* 0x004fe80000100a00 */
[----:B---3--:R1:W-:Y:S04]  /*60930*/  STL.64 [R1+0x2ed0], R24 ;  /* 0x002ed01801007387 */ /* 0x0083e80000100a00 */
[----:B-1----:R-:W2:Y:S04]  /*60940*/  LDL.LU R24, [R1+0x150] ;  /* 0x0001500001187983 */ /* 0x002ea80000300800 */
[----:B------:R-:W2:Y:S04]  /*60950*/  LDL.LU R25, [R1+0x154] ;  /* 0x0001540001197983 */ /* 0x000ea80000300800 */
[----:B------:R-:W3:Y:S04]  /*60960*/  LDL.LU R26, [R1+0x158] ;  /* 0x00015800011a7983 */ /* 0x000ee80000300800 */
[----:B------:R-:W3:Y:S04]  /*60970*/  LDL.LU R27, [R1+0x15c] ;  /* 0x00015c00011b7983 */ /* 0x000ee80000300800 */
[----:B---3--:R-:W-:Y:S04]  /*60980*/  STL.64 [R1+0x2ee8], R26 ;  /* 0x002ee81a01007387 */ /* 0x008fe80000100a00 */
[----:B--2---:R1:W-:Y:S04]  /*60990*/  STL.64 [R1+0x2ee0], R24 ;  /* 0x002ee01801007387 */ /* 0x0043e80000100a00 */
        /* <DEDUP_REMOVED lines=20> */
[----:B------:R-:W2:Y:S04]  /*60ae0*/  LDL.LU R26, [R1+0x168] ;  /* 0x00016800011a7983 */ /* 0x000ea80000300800 */
[----:B------:R-:W2:Y:S04]  /*60af0*/  LDL.LU R27, [R1+0x16c] ;  /* 0x00016c00011b7983 */ /* 0x000ea80000300800 */
[----:B0-----:R-:W-:Y:S04]  /*60b00*/  STL.64 [R1+0x20], R20 ;  /* 0x0000201401007387 */ /* 0x001fe80000100a00 */
[----:B------:R0:W-:Y:S04]  /*60b10*/  STL.64 [R1+0x28], R22 ;  /* 0x0000281601007387 */ /* 0x0001e80000100a00 */
[----:B0-----:R-:W3:Y:S04]  /*60b20*/  LDL.LU.64 R22, [R1+0x2f58] ;  /* 0x002f580001167983 */ /* 0x001ee80000300a00 */
[----:B------:R-:W3:Y:S02]  /*60b30*/  LDL.LU.64 R20, [R1+0x2f50] ;  /* 0x002f500001147983 */ /* 0x000ee40000300a00 */
[C---:B---3--:R-:W-:Y:S11]  /*60b40*/  HMMA.16816.F32.BF16 R4, R20.reuse, R18, R4 ;  /* 0x000000121404723c */ /* 0x048ff60000041804 */
[----:B------:R-:W-:Y:S11]  /*60b50*/  @!UPT UIADD3 URZ, URZ, URZ, URZ ;  /* 0x0000003f3f3ff290 */ /* 0x000ff6000fffe03f */
[----:B------:R-:W-:Y:S01]  /*60b60*/  @!UPT UIADD3 URZ, URZ, URZ, URZ ;  /* 0x0000003f3f3ff290 */ /* 0x000fe2000fffe03f */
[----:B------:R-:W-:Y:S04]  /*60b70*/  STL.64 [R1+0x3b0], R4 ;  /* 0x0003b00401007387 */ /* 0x000fe80000100a00 */
[----:B------:R0:W-:Y:S04]  /*60b80*/  STL.64 [R1+0x3b8], R6 ;  /* 0x0003b80601007387 */ /* 0x0001e80000100a00 */
[----:B0-----:R-:W5:Y:S04]  /*60b90*/  LDL.LU.64 R6, [R1+0x2f48] ;  /* 0x002f480001067983 */ /* 0x001f680000300a00 */
[----:B------:R-:W3:Y:S01]  /*60ba0*/  LDL.LU.64 R4, [R1+0x2f40] ;  /* 0x002f400001047983 */ /* 0x000ee20000300a00 */
[C---:B-----5:R-:W-:Y:S11]  /*60bb0*/  HMMA.16816.F32.BF16 R8, R20.reuse, R6, R8 ;  /* 0x000000061408723c */ /* 0x060ff60000041808 */
[----:B------:R-:W-:Y:S11]  /*60bc0*/  @!UPT UIADD3 URZ, URZ, URZ, URZ ;  /* 0x0000003f3f3ff290 */ /* 0x000ff6000fffe03f */
[----:B------:R-:W-:Y:S01]  /*60bd0*/  @!UPT UIADD3 URZ, URZ, URZ, URZ ;  /* 0x0000003f3f3ff290 */ /* 0x000fe2000fffe03f */
[----:B------:R-:W-:Y:S04]  /*60be0*/  STL.64 [R1+0x3a0], R8 ;  /* 0x0003a00801007387 */ /* 0x000fe80000100a00 */
[----:B------:R0:W-:Y:S04]  /*60bf0*/  STL.64 [R1+0x3a8], R10 ;  /* 0x0003a80a01007387 */ /* 0x0001e80000100a00 */
[----:B0-----:R-:W4:Y:S04]  /*60c00*/  LDL.LU.64 R10, [R1+0x2f38] ;  /* 0x002f3800010a7983 */ /* 0x001f280000300a00 */
[----:B------:R-:W5:Y:S01]  /*60c10*/  LDL.LU.64 R8, [R1+0x2f30] ;  /* 0x002f300001087983 */ /* 0x000f620000300a00 */
[C---:B----4-:R-:W-:Y:S11]  /*60c20*/  HMMA.16816.F32.BF16 R12, R20.reuse, R10, R12 ;  /* 0x0000000a140c723c */ /* 0x050ff6000004180c */
[----:B------:R-:W-:Y:S11]  /*60c30*/  @!UPT UIADD3 URZ, URZ, URZ, URZ ;  /* 0x0000003f3f3ff290 */ /* 0x000ff6000fffe03f */
[----:B------:R-:W-:Y:S01]  /*60c40*/  @!UPT UIADD3 URZ, URZ, URZ, URZ ;  /* 0x0000003f3f3ff290 */ /* 0x000fe2000fffe03f */
[----:B------:R-:W-:Y:S04]  /*60c50*/  STL.64 [R1+0x390], R12 ;  /* 0x0003900c01007387 */ /* 0x000fe80000100a00 */
[----:B------:R0:W-:Y:S04]  /*60c60*/  STL.64 [R1+0x398], R14 ;  /* 0x0003980e01007387 */ /* 0x0001e80000100a00 */
[----:B0-----:R-:W2:Y:S04]  /*60c70*/  LDL.LU.64 R14, [R1+0x2f28] ;  /* 0x002f2800010e7983 */ /* 0x001ea80000300a00 */
[----:B------:R-:W4:Y:S01]  /*60c80*/  LDL.LU.64 R12, [R1+0x2f20] ;  /* 0x002f2000010c7983 */ /* 0x000f220000300a00 */
[----:B--2---:R-:W-:Y:S11]  /*60c90*/  HMMA.16816.F32.BF16 R24, R20, R14, R24 ;  /* 0x0000000e1418723c */ /* 0x004ff60000041818 */
[----:B------:R-:W-:Y:S11]  /*60ca0*/  @!UPT UIADD3 URZ, URZ, URZ, URZ ;  /* 0x0000003f3f3ff290 */ /* 0x000ff6000fffe03f */
[----:B------:R-:W-:Y:S01]  /*60cb0*/  @!UPT UIADD3 URZ, URZ, URZ, URZ ;  /* 0x0000003f3f3ff290 */ /* 0x000fe2000fffe03f */
[----:B------:R-:W-:Y:S04]  /*60cc0*/  STL.64 [R1+0x330], R24 ;  /* 0x0003301801007387 */ /* 0x000fe80000100a00 */
[----:B------:R-:W-:Y:S04]  /*60cd0*/  STL.64 [R1+0x338], R26 ;  /* 0x0003381a01007387 */ /* 0x000fe80000100a00 */
[----:B------:R-:W0:Y:S01]  /*60ce0*/  LDSM.16.M88.4 R24, [R2+0x6b000] ;  /* 0x06b000000218783b */ /* 0x000e220000000200 */
[----:B------:R-:W-:Y:S01]  /*60cf0*/  MOV R22, R3 ;  /* 0x0000000300167202 */ /* 0x000fe20000000f00 */
[----:B------:R-:W-:Y:S01]  /*60d00*/  IMAD.MOV.U32 R23, RZ, RZ, R0 ;  /* 0x000000ffff177224 */ /* 0x000fe200078e0000 */
[----:B-----5:R-:W-:Y:S01]  /*60d10*/  MOV R20, R8 ;  /* 0x0000000800147202 */ /* 0x020fe20000000f00 */
[----:B---3--:R-:W-:Y:S01]  /*60d20*/  IMAD.MOV.U32 R21, RZ, RZ, R5 ;  /* 0x000000ffff157224 */ /* 0x008fe200078e0005 */
[----:B0-----:R-:W-:Y:S01]  /*60d30*/  MOV R3, R26 ;  /* 0x0000001a00037202 */ /* 0x001fe20000000f00 */
[----:B------:R-:W-:Y:S01]  /*60d40*/  IMAD.MOV.U32 R0, RZ, RZ, R27 ;  /* 0x000000ffff007224 */ /* 0x000fe200078e001b */
[----:B------:R-:W-:Y:S01]  /*60d50*/  MOV R8, R24 ;  /* 0x0000001800087202 */ /* 0x000fe20000000f00 */
[----:B------:R-:W-:Y:S01]  /*60d60*/  IMAD.MOV.U32 R5, RZ, RZ, R25 ;  /* 0x000000ffff057224 */ /* 0x000fe200078e0019 */
[----:B------:R-:W2:Y:S04]  /*60d70*/  LDL.LU.64 R26, [R1+0x2f18] ;  /* 0x002f1800011a7983 */ /* 0x000ea80000300a00 */
        /* <DEDUP_REMOVED lines=22> */
[----:B------:R-:W-:Y:S01]  /*60ee0*/  STL.64 [R1+0x2ec8], R10 ;  /* 0x002ec80a01007387 */ /* 0x000fe20000100a00 */
[----:B--2---:R-:W-:Y:S03]  /*60ef0*/  HMMA.16816.F32.BF16 R20, R20, R14, R24 ;  /* 0x0000000e1414723c */ /* 0x004fe60000041818 */
[----:B------:R-:W2:Y:S04]  /*60f00*/  LDL.LU.64 R26, [R1+0x2ed8] ;  /* 0x002ed800011a7983 */ /* 0x000ea80000300a00 */
[----:B------:R-:W2:Y:S04]  /*60f10*/  LDL.LU.64 R24, [R1+0x2ed0] ;  /* 0x002ed00001187983 */ /* 0x000ea80000300a00 */
[----:B------:R-:W-:Y:S04]  /*60f20*/  STL.64 [R1+0x2ec0], R14 ;  /* 0x002ec00e01007387 */ /* 0x000fe80000100a00 */
[----:B----4-:R0:W-:Y:S08]  /*60f30*/  STL.64 [R1+0x2eb8], R12 ;  /* 0x002eb80c01007387 */ /* 0x0101f00000100a00 */
[----:B------:R-:W-:Y:S04]  /*60f40*/  STL.64 [R1+0x310], R20 ;  /* 0x0003101401007387 */ /* 0x000fe80000100a00 */
[----:B------:R-:W-:Y:S04]  /*60f50*/  STL.64 [R1+0x318], R22 ;  /* 0x0003181601007387 */ /* 0x000fe80000100a00 */
[----:B0-----:R-:W2:Y:S04]  /*60f60*/  LDL.LU R12, [R1+0x260] ;  /* 0x00026000010c7983 */ /* 0x001ea80000300800 */
[----:B------:R-:W2:Y:S04]  /*60f70*/  LDL.LU R13, [R1+0x264] ;  /* 0x00026400010d7983 */ /* 0x000ea80000300800 */
[----:B------:R-:W2:Y:S04]  /*60f80*/  LDL.LU R14, [R1+0x268] ;  /* 0x00026800010e7983 */ /* 0x000ea80000300800 */
[----:B------:R-:W2:Y:S04]  /*60f90*/  LDL.LU R15, [R1+0x26c] ;  /* 0x00026c00010f7983 */ /* 0x000ea80000300800 */
[----:B------:R-:W0:Y:S04]  /*60fa0*/  LDSM.16.M88.4 R20, [R2+0x6c000] ;  /* 0x06c000000214783b */ /* 0x000e280000000200 */
[----:B0-----:R0:W-:Y:S04]  /*60fb0*/  STL.64 [R1+0x2db8], R22 ;  /* 0x002db81601007387 */ /* 0x0011e80000100a00 */
[----:B------:R1:W-:Y:S01]  /*60fc0*/  STL.64 [R1+0x2db0], R20 ;  /* 0x002db01401007387 */ /* 0x0003e20000100a00 */
[----:B0-----:R-:W-:Y:S01]  /*60fd0*/  MOV R22, R3 ;  /* 0x0000000300167202 */ /* 0x001fe20000000f00 */
[----:B------:R-:W-:Y:S01]  /*60fe0*/  IMAD.MOV.U32 R23, RZ, RZ, R0 ;  /* 0x000000ffff177224 */ /* 0x000fe200078e0000 */
[----:B-1----:R-:W-:Y:S01]  /*60ff0*/  MOV R20, R8 ;  /* 0x0000000800147202 */ /* 0x002fe20000000f00 */
[----:B------:R-:W-:-:S03]  /*61000*/  IMAD.MOV.U32 R21, RZ, RZ, R5 ;  /* 0x000000ffff157224 */ /* 0x000fc600078e0005 */
[----:B------:R-:W-:Y:S04]  /*61010*/  STL.64 [R1+0x2e08], R22 ;  /* 0x002e081601007387 */ /* 0x000fe80000100a00 */
[----:B------:R0:W-:Y:S01]  /*61020*/  STL.64 [R1+0x2e00], R20 ;  /* 0x002e001401007387 */ /* 0x0001e20000100a00 */
[----:B--2---:R-:W-:Y:S11]  /*61030*/  HMMA.16816.F32.BF16 R12, R24, R18, R12 ;  /* 0x00000012180c723c */ /* 0x004ff6000004180c */
[----:B------:R-:W-:Y:S11]  /*61040*/  @!UPT UIADD3 URZ, URZ, URZ, URZ ;  /* 0x0000003f3f3ff290 */ /* 0x000ff6000fffe03f */
[----:B------:R-:W-:Y:S01]  /*61050*/  @!UPT UIADD3 URZ, URZ, URZ, URZ ;  /* 0x0000003f3f3ff290 */ /* 0x000fe2000fffe03f */
[----:B------:R-:W-:Y:S04]  /*61060*/  STL [R1+0x5d0], R12 ;  /* 0x0005d00c01007387 */ /* 0x000fe80000100800 */
[----:B------:R-:W-:Y:S04]  /*61070*/  STL.64 [R1+0x5d8], R14 ;  /* 0x0005d80e01007387 */ /* 0x000fe80000100a00 */
[----:B------:R-:W-:Y:S04]  /*61080*/  STL.64 [R1+0x2ea0], R18 ;  /* 0x002ea01201007387 */ /* 0x000fe80000100a00 */
        /* <DEDUP_REMOVED lines=13> */
[----:B------:R-:W-:-:S02]  /*61160*/  IMAD.MOV.U32 R0, RZ, RZ, R27 ;  /* 0x000000ffff007224 */ /* 0x000fc400078e001b */
[----:B------:R-:W0:Y:S04]  /*61170*/  LDSM.16.M88.4 R24, [R2+0x6d000] ;  /* 0x06d000000218783b */ /* 0x000e280000000200 */
[----:B---3--:R-:W-:Y:S04]  /*61180*/  STL.64 [R1+0x2e28], R22 ;  /* 0x002e281601007387 */ /* 0x008fe80000100a00 */
[----:B--2---:R1:W-:Y:S04]  /*61190*/  STL.64 [R1+0x2e20], R20 ;  /* 0x002e201401007387 */ /* 0x0043e80000100a00 */
[----:B-1----:R-:W2:Y:S04]  /*611a0*/  LDL.LU.64 R20, [R1+0x20] ;  /* 0x0000200001147983 */ /* 0x002ea80000300a00 */
[----:B------:R-:W3:Y:S01]  /*611b0*/  LDL.LU.64 R22, [R1+0x28] ;  /* 0x0000280001167983 */ /* 0x000ee20000300a00 */
[----:B------:R-:W-:-:S03]  /*611c0*/  MOV R28, R13 ;  /* 0x0000000d001c7202 */ /* 0x000fc60000000f00 */
[----:B---3--:R1:W-:Y:S04]  /*611d0*/  STL.64 [R1+0x2e58], R22 ;  /* 0x002e581601007387 */ /* 0x0083e80000100a00 */
[----:B--2---:R2:W-:Y:S01]  /*611e0*/  STL.64 [R1+0x2e50], R20 ;  /* 0x002e501401007387 */ /* 0x0045e20000100a00 */
[----:B-1----:R-:W-:Y:S01]  /*611f0*/  IMAD.MOV.U32 R22, RZ, RZ, R16 ;  /* 0x000000ffff167224 */ /* 0x002fe200078e0010 */
[----:B------:R-:W-:Y:S01]  /*61200*/  MOV R23, R9 ;  /* 0x0000000900177202 */ /* 0x000fe20000000f00 */
[----:B--2---:R-:W-:Y:S01]  /*61210*/  IMAD.MOV.U32 R20, RZ, RZ, R29 ;  /* 0x000000ffff147224 */ /* 0x004fe200078e001d */
[----:B------:R-:W-:-:S03]  /*61220*/  MOV R21, R17 ;  /* 0x0000001100157202 */ /* 0x000fc60000000f00 */
[----:B------:R-:W-:Y:S04]  /*61230*/  STL.64 [R1+0x2eb0], R22 ;  /* 0x002eb01601007387 */ /* 0x000fe80000100a00 */
[----:B------:R-:W-:Y:S04]  /*61240*/  STL.64 [R1+0x2ea8], R20 ;  /* 0x002ea81401007387 */ /* 0x000fe80000100a00 */
[----:B------:R-:W-:Y:S04]  /*61250*/  STL [R1+0x2d3c], R28 ;  /* 0x002d3c1c01007387 */ /* 0x000fe80000100800 */
[----:B0-----:R-:W-:Y:S04]  /*61260*/  STL.64 [R1+0x2d78], R26 ;  /* 0x002d781a01007387 */ /* 0x001fe80000100a00 */
[----:B------:R0:W-:Y:S04]  /*61270*/  STL.64 [R1+0x2d70], R24 ;  /* 0x002d701801007387 */ /* 0x0001e80000100a00 */
        /* <DEDUP_REMOVED lines=13> */
[----:B------:R-:W4:Y:S01]  /*61350*/  LDL.LU R23, [R1+0x25c] ;  /* 0x00025c0001177983 */ /* 0x000f220000300800 */
[----:B------:R-:W-:-:S03]  /*61360*/  IMAD.MOV.U32 R16, RZ, RZ, R8 ;  /* 0x000000ffff107224 */ /* 0x000fc600078e0008 */
        /* <DEDUP_REMOVED lines=28> */
[----:B------:R-:W-:-:S07]  /*61530*/  MOV R19, R0 ;  /* 0x0000000000137202 */ /* 0x000fce0000000f00 */
        /* <DEDUP_REMOVED lines=15> */
[----:B0-----:R-:W5:Y:S02]  /*61630*/  LDL.LU.64 R10, [R1+0x2ec8] ;  /* 0x002ec800010a7983 */ /* 0x001f640000300a00 */
[C---:B-----5:R-:W-:Y:S11]  /*61640*/  HMMA.16816.F32.BF16 R12, R16.reuse, R10, R12 ;  /* 0x0000000a100c723c */ /* 0x060ff6000004180c */
[----:B------:R-:W-:Y:S11]  /*61650*/  @!UPT UIADD3 URZ, URZ, URZ, URZ ;  /* 0x0000003f3f3ff290 */ /* 0x000ff6000fffe03f */
[----:B------:R-:W-:Y:S01]  /*61660*/  @!UPT UIADD3 URZ, URZ, URZ, URZ ;  /* 0x0000003f3f3ff290 */ /* 0x000fe2000fffe03f */
[----:B------:R-:W-:Y:S04]  /*61670*/  STL.64 [R1+0x620], R12 ;  /* 0x0006200c01007387 */ /* 0x000fe80000100a00 */
[----:B------:R0:W-:Y:S04]  /*61680*/  STL.64 [R1+0x628], R14 ;  /* 0x0006280e01007387 */ /* 0x0001e80000100a00 */
[----:B0-----:R-:W3:Y:S04]  /*61690*/  LDL.LU.64 R14, [R1+0x2ec0] ;  /* 0x002ec000010e7983 */ /* 0x001ee80000300a00 */
[----:B------:R-:W4:Y:S01]  /*616a0*/  LDL.LU.64 R12, [R1+0x2eb8] ;  /* 0x002eb800010c7983 */ /* 0x000f220000300a00 */
[----:B---3--:R-:W-:Y:S03]  /*616b0*/  HMMA.16816.F32.BF16 R16, R16, R14, R20 ;  /* 0x0000000e1010723c */ /* 0x008fe60000041814 */
[----:B------:R-:W2:Y:S04]  /*616c0*/  LDL.LU.64 R22, [R1+0x2eb0] ;  /* 0x002eb00001167983 */ /* 0x000ea80000300a00 */
[----:B------:R-:W2:Y:S11]  /*616d0*/  LDL.LU.64 R20, [R1+0x2ea8] ;  /* 0x002ea80001147983 */ /* 0x000eb60000300a00 */
[----:B------:R-:W-:Y:S05]  /*616e0*/  @!UPT UIADD3 URZ, URZ, URZ, URZ ;  /* 0x0000003f3f3ff290 */ /* 0x000fea000fffe03f */
[----:B------:R-:W-:Y:S04]  /*616f0*/  STL.64 [R1+0x5c0], R16 ;  /* 0x0005c01001007387 */ /* 0x000fe80000100a00 */
[----:B------:R0:W-:Y:S04]  /*61700*/  STL.64 [R1+0x5c8], R18 ;  /* 0x0005c81201007387 */ /* 0x0001e80000100a00 */
        /* <DEDUP_REMOVED lines=34> */
[----:B------:R-:W-:Y:S04]  /*61930*/  STL.64 [R1+0x598], R26 ;  /* 0x0005981a01007387 */ /* 0x000fe80000100a00 */
[----:B------:R-:W0:Y:S02]  /*61940*/  LDSM.16.M88.4 R24, [R2+0x6e000] ;  /* 0x06e000000218783b */ /* 0x000e240000000200 */
[----:B0-----:R-:W-:Y:S01]  /*61950*/  IMAD.MOV.U32 R29, RZ, RZ, R26 ;  /* 0x000000ffff1d7224 */ /* 0x001fe200078e001a */
[----:B------:R-:W-:Y:S01]  /*61960*/  MOV R8, R27 ;  /* 0x0000001b00087202 */ /* 0x000fe20000000f00 */
[----:B------:R-:W-:Y:S01]  /*61970*/  IMAD.MOV.U32 R9, RZ, RZ, R24 ;  /* 0x000000ffff097224 */ /* 0x000fe200078e0018 */
[----:B------:R-:W-:Y:S01]  /*61980*/  MOV R17, R25 ;  /* 0x0000001900117202 */ /* 0x000fe20000000f00 */
[----:B------:R-:W2:Y:S04]  /*61990*/  LDL.LU.64 R26, [R1+0x2e48] ;  /* 0x002e4800011a7983 */ /* 0x000ea80000300a00 */
[----:B------:R-:W2:Y:S04]  /*619a0*/  LDL.LU.64 R24, [R1+0x2e40] ;  /* 0x002e400001187983 */ /* 0x000ea80000300a00 */
[----:B------:R-:W-:Y:S04]  /*619b0*/  STL [R1+0x2d44], R17 ;  /* 0x002d441101007387 */ /* 0x000fe80000100800 */
[----:B------:R0:W-:Y:S01]  /*619c0*/  STL [R1+0x2d40], R9 ;  /* 0x002d400901007387 */ /* 0x0001e20000100800 */
[----:B------:R-:W-:Y:S01]  /*619d0*/  IMAD.MOV.U32 R3, RZ, RZ, R22 ;  /* 0x000000ffff037224 */ /* 0x000fe200078e0016 */
[----:B------:R-:W-:-:S02]  /*619e0*/  MOV R0, R23 ;  /* 0x0000001700007202 */ /* 0x000fc40000000f00 */
[----:B------:R-:W-:Y:S01]  /*619f0*/  MOV R5, R21 ;  /* 0x0000001500057202 */ /* 0x000fe20000000f00 */
[----:B0-----:R-:W-:Y:S01]  /*61a00*/  IMAD.MOV.U32 R9, RZ, RZ, R20 ;  /* 0x000000ffff097224 */ /* 0x001fe200078e0014 */
[----:B--2---:R-:W-:Y:S11]  /*61a10*/  HMMA.16816.F32.BF16 R24, R20, R6, R24 ;  /* 0x000000061418723c */ /* 0x004ff60000041818 */
[----:B------:R-:W-:Y:S11]  /*61a20*/  @!UPT UIADD3 URZ, URZ, URZ, URZ ;  /* 0x0000003f3f3ff290 */ /* 0x000ff6000fffe03f */
[----:B------:R-:W-:Y:S01]  /*61a30*/  @!UPT UIADD3 URZ, URZ, URZ, URZ ;  /* 0x0000003f3f3ff290 */ /* 0x000fe2000fffe03f */
[----:B------:R-:W-:Y:S04]  /*61a40*/  STL.64 [R1+0x5f0], R24 ;  /* 0x0005f01801007387 */ /* 0x000fe80000100a00 */
[----:B------:R0:W-:Y:S04]  /*61a50*/  STL.64 [R1+0x5f8], R26 ;  /* 0x0005f81a01007387 */ /* 0x0001e80000100a00 */
[----:B0-----:R-:W2:Y:S04]  /*61a60*/  LDL.LU.64 R26, [R1+0x2e38] ;  /* 0x002e3800011a7983 */ /* 0x001ea80000300a00 */
[----:B------:R-:W2:Y:S04]  /*61a70*/  LDL.LU.64 R24, [R1+0x2e30] ;  /* 0x002e300001187983 */ /* 0x000ea80000300a00 */
[----:B------:R-:W3:Y:S04]  /*61a80*/  LDL.LU.64 R22, [R1+0x2e28] ;  /* 0x002e280001167983 */ /* 0x000ee80000300a00 */
[----:B------:R-:W3:Y:S04]  /*61a90*/  LDL.LU.64 R20, [R1+0x2e20] ;  /* 0x002e200001147983 */ /* 0x000ee80000300a00 */
[----:B------:R0:W-:Y:S04]  /*61aa0*/  STL.64 [R1+0x2df8], R6 ;  /* 0x002df80601007387 */ /* 0x0001e80000100a00 */
[----:B------:R1:W-:Y:S01]  /*61ab0*/  STL [R1+0x2df0], R4 ;  /* 0x002df00401007387 */ /* 0x0003e20000100800 */
[----:B0-----:R-:W-:Y:S01]  /*61ac0*/  MOV R6, R3 ;  /* 0x0000000300067202 */ /* 0x001fe20000000f00 */
[----:B------:R-:W-:-:S02]  /*61ad0*/  IMAD.MOV.U32 R7, RZ, RZ, R0 ;  /* 0x000000ffff077224 */ /* 0x000fc400078e0000 */
[----:B-1----:R-:W-:-:S07]  /*61ae0*/  IMAD.MOV.U32 R4, RZ, RZ, R9 ;  /* 0x000000ffff047224 */ /* 0x002fce00078e0009 */
[C---:B---3--:R-:W-:Y:S11]  /*61af0*/  HMMA.16816.F32.BF16 R20, R4.reuse, R10, R20 ;  /* 0x0000000a0414723c */ /* 0x048ff60000041814 */
[----:B------:R-:W-:Y:S11]  /*61b00*/  @!UPT UIADD3 URZ, URZ, URZ, URZ ;  /* 0x0000003f3f3ff290 */ /* 0x000ff6000fffe03f */
[----:B------:R-:W-:Y:S01]  /*61b10*/  @!UPT UIADD3 URZ, URZ, URZ, URZ ;  /* 0x0000003f3f3ff290 */ /* 0x000fe2000fffe03f */
[----:B------:R-:W-:Y:S04]  /*61b20*/  STL.64 [R1+0x5e0], R20 ;  /* 0x0005e01401007387 */ /* 0x000fe80000100a00 */
[----:B------:R0:W-:Y:S04]  /*61b30*/  STL.64 [R1+0x5e8], R22 ;  /* 0x0005e81601007387 */ /* 0x0001e80000100a00 */
[----:B0-----:R-:W3:Y:S04]  /*61b40*/  LDL.LU.64 R22, [R1+0x2e18] ;  /* 0x002e180001167983 */ /* 0x001ee80000300a00 */
[----:B------:R-:W3:Y:S02]  /*61b50*/  LDL.LU.64 R20, [R1+0x2e10] ;  /* 0x002e100001147983 */ /* 0x000ee40000300a00 */
[----:B---3--:R-:W-:Y:S02]  /*61b60*/  HMMA.16816.F32.BF16 R4, R4, R14, R20 ;  /* 0x0000000e0404723c */ /* 0x008fe40000041814 */
[----:B------:R-:W2:Y:S04]  /*61b70*/  LDL.LU.64 R22, [R1+0x2e08] ;  /* 0x002e080001167983 */ /* 0x000ea80000300a00 */
[----:B------:R-:W2:Y:S04]  /*61b80*/  LDL.LU.64 R20, [R1+0x2e00] ;  /* 0x002e000001147983 */ /* 0x000ea80000300a00 */
[----:B------:R-:W-:Y:S04]  /*61b90*/  STL.64 [R1+0x2dd8], R14 ;  /* 0x002dd80e01007387 */ /* 0x000fe80000100a00 */
[----:B----4-:R-:W-:Y:S09]  /*61ba0*/  STL.64 [R1+0x2dd0], R12 ;  /* 0x002dd00c01007387 */ /* 0x010ff20000100a00 */
[----:B------:R-:W-:Y:S04]  /*61bb0*/  STL.64 [R1+0x580], R4 ;  /* 0x0005800401007387 */ /* 0x000fe80000100a00 */
[----:B------:R2:W-:Y:S02]  /*61bc0*/  STL.64 [R1+0x588], R6 ;  /* 0x0005880601007387 */ /* 0x0005e40000100a00 */
[----:B--2---:R-:W-:Y:S11]  /*61bd0*/  HMMA.16816.F32.BF16 R4, R20, R18, R24 ;  /* 0x000000121404723c */ /* 0x004ff60000041818 */
[----:B------:R-:W-:Y:S11]  /*61be0*/  @!UPT UIADD3 URZ, URZ, URZ, URZ ;  /* 0x0000003f3f3ff290 */ /* 0x000ff6000fffe03f */
[----:B------:R-:W-:Y:S01]  /*61bf0*/  @!UPT UIADD3 URZ, URZ, URZ, URZ ;  /* 0x0000003f3f3ff290 */ /* 0x000fe2000fffe03f */
[----:B------:R-:W-:Y:S04]  /*61c00*/  STL.64 [R1+0x570], R4 ;  /* 0x0005700401007387 */ /* 0x000fe80000100a00 */
[----:B------:R-:W-:Y:S04]  /*61c10*/  STL [R1+0x578], R6 ;  /* 0x0005780601007387 */ /* 0x000fe80000100800 */
        /* <DEDUP_REMOVED lines=12> */
[----:B------:R-:W5:Y:S04]  /*61ce0*/  LDL.LU R14, [R1+0x1e8] ;  /* 0x0001e800010e7983 */ /* 0x000f680000300800 */
[----:B------:R-:W5:Y:S04]  /*61cf0*/  LDL.LU R15, [R1+0x1ec] ;  /* 0x0001ec00010f7983 */ /* 0x000f680000300800 */
[----:B-----5:R-:W-:Y:S04]  /*61d00*/  STL.64 [R1+0x2de8], R14 ;  /* 0x002de80e01007387 */ /* 0x020fe80000100a00 */
[----:B----4-:R0:W-:Y:S04]  /*61d10*/  STL.64 [R1+0x2de0], R12 ;  /* 0x002de00c01007387 */ /* 0x0101e80000100a00 */
[----:B0-----:R-:W4:Y:S04]  /*61d20*/  LDL.LU R12, [R1+0x1f0] ;  /* 0x0001f000010c7983 */ /* 0x001f280000300800 */
        /* <DEDUP_REMOVED lines=8> */
[----:B------:R-:W3:Y:S01]  /*61db0*/  LDL.LU R27, [R1+0xfc] ;  /* 0x0000fc00011b7983 */ /* 0x000ee20000300800 */
[----:B------:R-:W-:-:S03]  /*61dc0*/  MOV R0, R7 ;  /* 0x0000000700007202 */ /* 0x000fc60000000f00 */
[----:B------:R-:W0:Y:S04]  /*61dd0*/  LDSM.16.M88.4 R4, [R2+0x6f000] ;  /* 0x06f000000204783b */ /* 0x000e280000000200 */
[----:B---3--:R-:W-:Y:S04]  /*61de0*/  STL.64 [R1+0x2da8], R26 ;  /* 0x002da81a01007387 */ /* 0x008fe80000100a00 */
[----:B--2---:R1:W-:Y:S04]  /*61df0*/  STL.64 [R1+0x2da0], R24 ;  /* 0x002da01801007387 */ /* 0x0043e80000100a00 */
[----:B-1----:R-:W2:Y:S04]  /*61e00*/  LDL.LU R24, [R1+0x100] ;  /* 0x0001000001187983 */ /* 0x002ea80000300800 */
[----:B------:R-:W2:Y:S04]  /*61e10*/  LDL.LU R25, [R1+0x104] ;  /* 0x0001040001197983 */ /* 0x000ea80000300800 */
[----:B------:R-:W3:Y:S04]  /*61e20*/  LDL.LU R26, [R1+0x108] ;  /* 0x00010800011a7983 */ /* 0x000ee80000300800 */
[----:B------:R-:W3:Y:S01]  /*61e30*/  LDL.LU R27, [R1+0x10c] ;  /* 0x00010c00011b7983 */ /* 0x000ee20000300800 */
[----:B0-----:R-:W-:Y:S01]  /*61e40*/  IMAD.MOV.U32 R28, RZ, RZ, R6 ;  /* 0x000000ffff1c7224 */ /* 0x001fe200078e0006 */
[----:B------:R-:W-:-:S02]  /*61e50*/  MOV R3, R7 ;  /* 0x0000000700037202 */ /* 0x000fc40000000f00 */
[----:B---3--:R-:W-:Y:S04]  /*61e60*/  STL.64 [R1+0x2dc8], R26 ;  /* 0x002dc81a01007387 */ /* 0x008fe80000100a00 */
[----:B--2---:R0:W-:Y:S04]  /*61e70*/  STL.64 [R1+0x2dc0], R24 ;  /* 0x002dc01801007387 */ /* 0x0041e80000100a00 */
[----:B0-----:R-:W2:Y:S04]  /*61e80*/  LDL.LU R24, [R1+0x110] ;  /* 0x0001100001187983 */ /* 0x001ea80000300800 */
[----:B------:R-:W2:Y:S04]  /*61e90*/  LDL.LU R25, [R1+0x114] ;  /* 0x0001140001197983 */ /* 0x000ea80000300800 */
[----:B------:R-:W2:Y:S04]  /*61ea0*/  LDL.LU R26, [R1+0x118] ;  /* 0x00011800011a7983 */ /* 0x000ea80000300800 */
[----:B------:R-:W2:Y:S04]  /*61eb0*/  LDL.LU R27, [R1+0x11c] ;  /* 0x00011c00011b7983 */ /* 0x000ea80000300800 */
[----:B------:R-:W-:Y:S04]  /*61ec0*/  STL [R1+0x2a14], R0 ;  /* 0x002a140001007387 */ /* 0x000fe80000100800 */
[----:B------:R-:W-:Y:S04]  /*61ed0*/  STL.64 [R1+0x10], R4 ;  /* 0x0000100401007387 */ /* 0x000fe80000100a00 */
[----:B------:R0:W-:Y:S04]  /*61ee0*/  STL.64 [R1+0x18], R6 ;  /* 0x0000180601007387 */ /* 0x0001e80000100a00 */
[----:B0-----:R-:W4:Y:S01]  /*61ef0*/  LDL.LU.64 R6, [R1+0x2df8] ;  /* 0x002df80001067983 */ /* 0x001f220000300a00 */
[----:B------:R-:W-:-:S03]  /*61f00*/  IMAD.MOV.U32 R17, RZ, RZ, R4 ;  /* 0x000000ffff117224 */ /* 0x000fc600078e0004 */
[----:B------:R-:W3:Y:S04]  /*61f10*/  LDL.LU R4, [R1+0x2df0] ;  /* 0x002df00001047983 */ /* 0x000ee80000300800 */
[----:B------:R0:W-:Y:S01]  /*61f20*/  STL [R1+0x2180], R2 ;  /* 0x0021800201007387 */ /* 0x0001e20000100800 */
[C---:B----4-:R-:W-:Y:S11]  /*61f30*/  HMMA.16816.F32.BF16 R12, R20.reuse, R6, R12 ;  /* 0x00000006140c723c */ /* 0x050ff6000004180c */
[----:B------:R-:W-:Y:S11]  /*61f40*/  @!UPT UIADD3 URZ, URZ, URZ, URZ ;  /* 0x0000003f3f3ff290 */ /* 0x000ff6000fffe03f */
[----:B------:R-:W-:Y:S01]  /*61f50*/  @!UPT UIADD3 URZ, URZ, URZ, URZ ;  /* 0x0000003f3f3ff290 */ /* 0x000fe2000fffe03f */
[----:B------:R-:W-:Y:S01]  /*61f60*/  STL [R1+0x560], R12 ;  /* 0x0005600c01007387 */ /* 0x000fe20000100800 */
[----:B0-----:R-:W-:Y:S01]  /*61f70*/  MOV R2, R15 ;  /* 0x0000000f00027202 */ /* 0x001fe20000000f00 */
[----:B------:R-:W-:Y:S02]  /*61f80*/  IMAD.MOV.U32 R0, RZ, RZ, R13 ;  /* 0x000000ffff007224 */ /* 0x000fe400078e000d */
[----:B------:R0:W-:Y:S04]  /*61f90*/  STL [R1+0x568], R14 ;  /* 0x0005680e01007387 */ /* 0x0001e80000100800 */
[----:B0-----:R-:W4:Y:S04]  /*61fa0*/  LDL.LU.64 R14, [R1+0x2de8] ;  /* 0x002de800010e7983 */ /* 0x001f280000300a00 */
[----:B------:R-:W4:Y:S04]  /*61fb0*/  LDL.LU.64 R12, [R1+0x2de0] ;  /* 0x002de000010c7983 */ /* 0x000f280000300a00 */
[----:B------:R-:W-:Y:S04]  /*61fc0*/  STL [R1+0x2a1c], R2 ;  /* 0x002a1c0201007387 */ /* 0x000fe80000100800 */
[----:B------:R-:W-:Y:S01]  /*61fd0*/  STL [R1+0x2a18], R0 ;  /* 0x002a180001007387 */ /* 0x000fe20000100800 */
[C---:B----4-:R-:W-:Y:S11]  /*61fe0*/  HMMA.16816.F32.BF16 R12, R20.reuse, R10, R12 ;  /* 0x0000000a140c723c */ /* 0x050ff6000004180c */
[----:B------:R-:W-:Y:S11]  /*61ff0*/  @!UPT UIADD3 URZ, URZ, URZ, URZ ;  /* 0x0000003f3f3ff290 */ /* 0x000ff6000fffe03f */
[----:B------:R-:W-:Y:S01]  /*62000*/  @!UPT UIADD3 URZ, URZ, URZ, URZ ;  /* 0x0000003f3f3ff290 */ /* 0x000fe2000fffe03f */
[----:B------:R-:W-:Y:S04]  /*62010*/  STL.64 [R1+0x2d0], R12 ;  /* 0x0002d00c01007387 */ /* 0x000fe80000100a00 */
[----:B------:R0:W-:Y:S04]  /*62020*/  STL.64 [R1+0x2d8], R14 ;  /* 0x0002d80e01007387 */ /* 0x0001e80000100a00 */
[----:B0-----:R-:W2:Y:S04]  /*62030*/  LDL.LU.64 R14, [R1+0x2dd8] ;  /* 0x002dd800010e7983 */ /* 0x001ea80000300a00 */
[----:B------:R-:W4:Y:S01]  /*62040*/  LDL.LU.64 R12, [R1+0x2dd0] ;  /* 0x002dd000010c7983 */ /* 0x000f220000300a00 */
[----:B--2---:R-:W-:Y:S03]  /*62050*/  HMMA.16816.F32.BF16 R20, R20, R14, R24 ;  /* 0x0000000e1414723c */ /* 0x004fe60000041818 */
[----:B------:R-:W2:Y:S04]  /*62060*/  LDL.LU.64 R26, [R1+0x2dc8] ;  /* 0x002dc800011a7983 */ /* 0x000ea80000300a00 */
[----:B------:R-:W2:Y:S11]  /*62070*/  LDL.LU.64 R24, [R1+0x2dc0] ;  /* 0x002dc00001187983 */ /* 0x000eb60000300a00 */
[----:B------:R-:W-:Y:S05]  /*62080*/  @!UPT UIADD3 URZ, URZ, URZ, URZ ;  /* 0x0000003f3f3ff290 */ /* 0x000fea000fffe03f */
[----:B------:R-:W-:Y:S04]  /*62090*/  STL.64 [R1+0x2c0], R20 ;  /* 0x0002c01401007387 */ /* 0x000fe80000100a00 */
[----:B------:R0:W-:Y:S04]  /*620a0*/  STL.64 [R1+0x2c8], R22 ;  /* 0x0002c81601007387 */ /* 0x0001e80000100a00 */
[----:B0-----:R-:W2:Y:S04]  /*620b0*/  LDL.LU.64 R22, [R1+0x2db8] ;  /* 0x002db80001167983 */ /* 0x001ea80000300a00 */
[----:B------:R-:W2:Y:S02]  /*620c0*/  LDL.LU.64 R20, [R1+0x2db0] ;  /* 0x002db00001147983 */ /* 0x000ea40000300a00 */
[C---:B--2---:R-:W-:Y:S11]  /*620d0*/  HMMA.16816.F32.BF16 R24, R20.reuse, R18, R24 ;  /* 0x000000121418723c */ /* 0x044ff60000041818 */
        /* <DEDUP_REMOVED lines=8> */
[----:B------:R-:W-:Y:S01]  /*62160*/  STL [R1+0x2a20], R2 ;  /* 0x002a200201007387 */ /* 0x000fe20000100800 */
[C---:B--2---:R-:W-:Y:S11]  /*62170*/  HMMA.16816.F32.BF16 R24, R20.reuse, R6, R24 ;  /* 0x000000061418723c */ /* 0x044ff60000041818 */
[----:B------:R-:W-:Y:S11]  /*62180*/  @!UPT UIADD3 URZ, URZ, URZ, URZ ;  /* 0x0000003f3f3ff290 */ /* 0x000ff6000fffe03f */
[----:B------:R-:W-:Y:S01]  /*62190*/  @!UPT UIADD3 URZ, URZ, URZ, URZ ;  /* 0x0000003f3f3ff290 */ /* 0x000fe2000fffe03f */
[----:B------:R-:W-:Y:S04]  /*621a0*/  STL.64 [R1+0x2a0], R24 ;  /* 0x0002a01801007387 */ /* 0x000fe80000100a00 */
[----:B------:R0:W-:Y:S04]  /*621b0*/  STL.64 [R1+0x2a8], R26 ;  /* 0x0002a81a01007387 */ /* 0x0001e80000100a00 */
[----:B0-----:R-:W2:Y:S04]  /*621c0*/  LDL.LU.64 R26, [R1+0x2d98] ;  /* 0x002d9800011a7983 */ /* 0x001ea80000300a00 */
[----:B------:R-:W2:Y:S01]  /*621d0*/  LDL.LU.64 R24, [R1+0x2d90] ;  /* 0x002d900001187983 */ /* 0x000ea20000300a00 */
[----:B------:R-:W-:Y:S01]  /*621e0*/  MOV R9, R5 ;  /* 0x0000000500097202 */ /* 0x000fe20000000f00 */
        /* <DEDUP_REMOVED lines=8> */
[----:B------:R0:W-:Y:S04]  /*62270*/  STL.64 [R1+0x2d48], R8 ;  /* 0x002d480801007387 */ /* 0x0001e80000100a00 */
[----:B0-----:R-:W5:Y:S04]  /*62280*/  LDL.LU R8, [R1+0x80] ;  /* 0x0000800001087983 */ /* 0x001f680000300800 */
[----:B------:R-:W5:Y:S04]  /*62290*/  LDL.LU R9, [R1+0x84] ;  /* 0x0000840001097983 */ /* 0x000f680000300800 */
[----:B------:R-:W3:Y:S04]  /*622a0*/  LDL.LU R10, [R1+0x88] ;  /* 0x00008800010a7983 */ /* 0x000ee80000300800 */
[----:B------:R-:W3:Y:S01]  /*622b0*/  LDL.LU R11, [R1+0x8c] ;  /* 0x00008c00010b7983 */ /* 0x000ee20000300800 */
[----:B--2---:R-:W-:Y:S03]  /*622c0*/  HMMA.16816.F32.BF16 R20, R20, R14, R24 ;  /* 0x0000000e1414723c */ /* 0x004fe60000041818 */
[----:B---3--:R-:W-:Y:S04]  /*622d0*/  STL.64 [R1+0x2d68], R10 ;  /* 0x002d680a01007387 */ /* 0x008fe80000100a00 */
[----:B-----5:R0:W-:Y:S04]  /*622e0*/  STL.64 [R1+0x2d60], R8 ;  /* 0x002d600801007387 */ /* 0x0201e80000100a00 */
[----:B0-----:R-:W2:Y:S04]  /*622f0*/  LDL.LU R8, [R1+0xc0] ;  /* 0x0000c00001087983 */ /* 0x001ea80000300800 */
[----:B------:R-:W2:Y:S04]  /*62300*/  LDL.LU R9, [R1+0xc4] ;  /* 0x0000c40001097983 */ /* 0x000ea80000300800 */
[----:B------:R-:W2:Y:S04]  /*62310*/  LDL.LU R10, [R1+0xc8] ;  /* 0x0000c800010a7983 */ /* 0x000ea80000300800 */
[----:B------:R-:W2:Y:S04]  /*62320*/  LDL.LU R11, [R1+0xcc] ;  /* 0x0000cc00010b7983 */ /* 0x000ea80000300800 */
[----:B------:R-:W2:Y:S04]  /*62330*/  LDL.LU.64 R26, [R1+0x2d78] ;  /* 0x002d7800011a7983 */ /* 0x000ea80000300a00 */
[----:B------:R-:W2:Y:S04]  /*62340*/  LDL.LU.64 R24, [R1+0x2d70] ;  /* 0x002d700001187983 */ /* 0x000ea80000300a00 */
[----:B------:R0:W-:Y:S04]  /*62350*/  STL.64 [R1+0x280], R20 ;  /* 0x0002801401007387 */ /* 0x0001e80000100a00 */
[----:B------:R-:W1:Y:S04]  /*62360*/  S2R R16, SR_TID.X ;  /* 0x0000000000107919 */ /* 0x000e680000002100 */
[----:B------:R3:W-:Y:S04]  /*62370*/  STL.64 [R1+0x288], R22 ;  /* 0x0002881601007387 */ /* 0x0007e80000100a00 */
[----:B0-----:R-:W5:Y:S04]  /*62380*/  LDL.LU R20, [R1+0x50] ;  /* 0x0000500001147983 */ /* 0x001f680000300800 */
[----:B------:R-:W5:Y:S04]  /*62390*/  LDL.LU R21, [R1+0x54] ;  /* 0x0000540001157983 */ /* 0x000f680000300800 */
[----:B---3--:R-:W5:Y:S04]  /*623a0*/  LDL.LU R22, [R1+0x58] ;  /* 0x0000580001167983 */ /* 0x008f680000300800 */
[----:B------:R-:W5:Y:S04]  /*623b0*/  LDL.LU R23, [R1+0x5c] ;  /* 0x00005c0001177983 */ /* 0x000f680000300800 */
[----:B------:R-:W0:Y:S01]  /*623c0*/  S2R R5, SR_TID.X ;  /* 0x0000000000057919 */ /* 0x000e220000002100 */
[----:B-1----:R-:W-:-:S05]  /*623d0*/  LOP3.LUT R16, R16, 0x7, RZ, 0xc0, !PT ;  /* 0x0000000710107812 */ /* 0x002fca00078ec0ff */
[----:B------:R-:W-:Y:S01]  /*623e0*/  IMAD.SHL.U32 R16, R16, 0x10, RZ ;  /* 0x0000001010107824 */ /* 0x000fe200078e00ff */
[----:B0-----:R-:W-:-:S04]  /*623f0*/  SHF.L.U32 R5, R5, 0x8, RZ ;  /* 0x0000000805057819 */ /* 0x001fc800000006ff */
[----:B------:R-:W-:Y:S01]  /*62400*/  LOP3.LUT R16, R16, 0xf00, R5, 0xf8, !PT ;  /* 0x00000f0010107812 */ /* 0x000fe200078ef805 */
        /* <DEDUP_REMOVED lines=9> */
[----:B------:R-:W3:Y:S01]  /*624a0*/  LDL.LU R5, [R1+0x2d58] ;  /* 0x002d580001057983 */ /* 0x000ee20000300800 */
[----:B--2---:R-:W-:Y:S11]  /*624b0*/  HMMA.16816.F32.BF16 R8, R24, R6, R8 ;  /* 0x000000061808723c */ /* 0x004ff60000041808 */
[----:B------:R-:W-:Y:S11]  /*624c0*/  @!UPT UIADD3 URZ, URZ, URZ, URZ ;  /* 0x0000003f3f3ff290 */ /* 0x000ff6000fffe03f */
[----:B------:R-:W-:Y:S01]  /*624d0*/  @!UPT UIADD3 URZ, URZ, URZ, URZ ;  /* 0x0000003f3f3ff290 */ /* 0x000fe2000fffe03f */
[----:B------:R-:W-:Y:S04]  /*624e0*/  STL.64 [R1+0x260], R8 ;  /* 0x0002600801007387 */ /* 0x000fe80000100a00 */
[----:B------:R0:W-:Y:S04]  /*624f0*/  STL.64 [R1+0x268], R10 ;  /* 0x0002680a01007387 */ /* 0x0001e80000100a00 */
[----:B0-----:R-:W2:Y:S04]  /*62500*/  LDL.LU.64 R10, [R1+0x2d50] ;  /* 0x002d5000010a7983 */ /* 0x001ea80000300a00 */
[----:B------:R-:W2:Y:S04]  /*62510*/  LDL.LU.64 R8, [R1+0x2d48] ;  /* 0x002d480001087983 */ /* 0x000ea80000300a00 */
[----:B------:R-:W-:Y:S04]  /*62520*/  STL.64 [R1+0x2d28], R6 ;  /* 0x002d280601007387 */ /* 0x000fe80000100a00 */
[----:B---3--:R0:W-:Y:S04]  /*62530*/  STL.64 [R1+0x2d20], R4 ;  /* 0x002d200401007387 */ /* 0x0081e80000100a00 */
[----:B0-----:R-:W2:Y:S04]  /*62540*/  LDL.LU R4, [R1+0x70] ;  /* 0x0000700001047983 */ /* 0x001ea80000300800 */
[----:B------:R-:W2:Y:S04]  /*62550*/  LDL.LU R5, [R1+0x74] ;  /* 0x0000740001057983 */ /* 0x000ea80000300800 */
[----:B------:R-:W2:Y:S04]  /*62560*/  LDL.LU R6, [R1+0x78] ;  /* 0x0000780001067983 */ /* 0x000ea80000300800 */
[----:B------:R-:W2:Y:S04]  /*62570*/  LDL.LU R7, [R1+0x7c] ;  /* 0x00007c0001077983 */ /* 0x000ea80000300800 */
[----:B------:R-:W0:Y:S02]  /*62580*/  S2R R0, SR_TID.X ;  /* 0x0000000000007919 */ /* 0x000e240000002100 */
[----:B0-----:R-:W-:-:S04]  /*62590*/  LOP3.LUT R16, R16, 0x10, R0, 0x78, !PT ;  /* 0x0000001010107812 */ /* 0x001fc800078e7800 */
[----:B------:R-:W-:Y:S01]  /*625a0*/  LOP3.LUT R16, R16, 0x40, RZ, 0x3c, !PT ;  /* 0x0000004010107812 */ /* 0x000fe200078e3cff */
[C---:B--2---:R-:W-:Y:S11]  /*625b0*/  HMMA.16816.F32.BF16 R4, R24.reuse, R10, R4 ;  /* 0x0000000a1804723c */ /* 0x044ff60000041804 */
[----:B------:R-:W-:Y:S11]  /*625c0*/  @!UPT UIADD3 URZ, URZ, URZ, URZ ;  /* 0x0000003f3f3ff290 */ /* 0x000ff6000fffe03f */
[----:B------:R-:W-:Y:S01]  /*625d0*/  @!UPT UIADD3 URZ, URZ, URZ, URZ ;  /* 0x0000003f3f3ff290 */ /* 0x000fe2000fffe03f */
[----:B------:R-:W-:Y:S04]  /*625e0*/  STL.64 [R1+0x250], R4 ;  /* 0x0002500401007387 */ /* 0x000fe80000100a00 */
[----:B------:R5:W-:Y:S02]  /*625f0*/  STL.64 [R1+0x258], R6 ;  /* 0x0002580601007387 */ /* 0x000be40000100a00 */
[----:B-----5:R-:W-:Y:S02]  /*62600*/  HMMA.16816.F32.BF16 R4, R24, R14, R20 ;  /* 0x0000000e1804723c */ /* 0x020fe40000041814 */
[----:B------:R-:W0:Y:S04]  /*62610*/  LDSM.16.M88.4 R20, [R16+0x60000] ;  /* 0x060000001014783b */ /* 0x000e280000000200 */
[----:B------:R-:W2:Y:S11]  /*62620*/  LDL.LU R24, [R1+0x430] ;  /* 0x0004300001187983 */ /* 0x000eb60000300800 */
[----:B------:R-:W-:Y:S06]  /*62630*/  @!UPT UIADD3 URZ, URZ, URZ, URZ ;  /* 0x0000003f3f3ff290 */ /* 0x000fec000fffe03f */
[----:B------:R-:W-:Y:S04]  /*62640*/  STL.64 [R1+0x220], R4 ;  /* 0x0002200401007387 */ /* 0x000fe80000100a00 */
[----:B------:R-:W-:Y:S04]  /*62650*/  STL.64 [R1+0x228], R6 ;  /* 0x0002280601007387 */ /* 0x000fe80000100a00 */
[----:B------:R-:W2:Y:S04]  /*62660*/  LDL.LU R25, [R1+0x434] ;  /* 0x0004340001197983 */ /* 0x000ea80000300800 */
[----:B------:R-:W2:Y:S04]  /*62670*/  LDL.LU R26, [R1+0x438] ;  /* 0x00043800011a7983 */ /* 0x000ea80000300800 */
[----:B------:R-:W2:Y:S04]  /*62680*/  LDL.LU R27, [R1+0x43c] ;  /* 0x00043c00011b7983 */ /* 0x000ea80000300800 */
[----:B------:R-:W-:Y:S04]  /*62690*/  STL.64 [R1+0x2d10], R14 ;  /* 0x002d100e01007387 */ /* 0x000fe80000100a00 */
[----:B----4-:R-:W-:Y:S04]  /*626a0*/  STL.64 [R1+0x2d08], R12 ;  /* 0x002d080c01007387 */ /* 0x010fe80000100a00 */
[----:B0-----:R-:W-:Y:S04]  /*626b0*/  STL.64 [R1+0x2cb8], R22 ;  /* 0x002cb81601007387 */ /* 0x001fe80000100a00 */
[----:B------:R0:W-:Y:S02]  /*626c0*/  STL.64 [R1+0x2cb0], R20 ;  /* 0x002cb01401007387 */ /* 0x0001e40000100a00 */
[----:B0-----:R-:W-:Y:S01]  /*626d0*/  IMAD.MOV.U32 R20, RZ, RZ, R17 ;  /* 0x000000ffff147224 */ /* 0x001fe200078e0011 */
[----:B------:R-:W-:Y:S01]  /*626e0*/  MOV R21, R9 ;  /* 0x0000000900157202 */ /* 0x000fe20000000f00 */
[----:B------:R-:W3:Y:S04]  /*626f0*/  LDL.LU R17, [R1+0x2d44] ;  /* 0x002d440001117983 */ /* 0x000ee80000300800 */
[----:B------:R-:W4:Y:S01]  /*62700*/  LDL.LU R9, [R1+0x2d40] ;  /* 0x002d400001097983 */ /* 0x000f220000300800 */
[----:B------:R-:W-:Y:S01]  /*62710*/  IMAD.MOV.U32 R22, RZ, RZ, R28 ;  /* 0x000000ffff167224 */ /* 0x000fe200078e001c */
[----:B------:R-:W-:-:S02]  /*62720*/  MOV R23, R3 ;  /* 0x0000000300177202 */ /* 0x000fc40000000f00 */
[----:B------:R-:W5:Y:S04]  /*62730*/  LDL.LU R28, [R1+0x2d3c] ;  /* 0x002d3c00011c7983 */ /* 0x000f680000300800 */
[----:B------:R-:W2:Y:S04]  /*62740*/  LDL.LU R3, [R1+0x2d38] ;  /* 0x002d380001037983 */ /* 0x000ea80000300800 */
[----:B------:R-:W5:Y:S04]  /*62750*/  LDL.LU R12, [R1+0x540] ;  /* 0x00054000010c7983 */ /* 0x000f680000300800 */
[----:B------:R-:W5:Y:S04]  /*62760*/  LDL.LU R13, [R1+0x544] ;  /* 0x00054400010d7983 */ /* 0x000f680000300800 */
[----:B------:R-:W5:Y:S04]  /*62770*/  LDL.LU R14, [R1+0x548] ;  /* 0x00054800010e7983 */ /* 0x000f680000300800 */
[----:B------:R-:W5:Y:S04]  /*62780*/  LDL.LU R15, [R1+0x54c] ;  /* 0x00054c00010f7983 */ /* 0x000f680000300800 */
[----:B------:R0:W-:Y:S04]  /*62790*/  STL.64 [R1+0x2cf0], R22 ;  /* 0x002cf01601007387 */ /* 0x0001e80000100a00 */
[----:B------:R3:W-:Y:S04]  /*627a0*/  STL.64 [R1+0x2ce8], R20 ;  /* 0x002ce81401007387 */ /* 0x0007e80000100a00 */
[----:B------:R-:W1:Y:S01]  /*627b0*/  S2R R7, SR_TID.X ;  /* 0x0000000000077919 */ /* 0x000e620000002100 */
[----:B------:R-:W-:-:S02]  /*627c0*/  SHF.L.U32 R6, R0, 0x1, RZ ;  /* 0x0000000100067819 */ /* 0x000fc400000006ff */
[----:B------:R-:W-:Y:S02]  /*627d0*/  LOP3.LUT R0, R0, 0x1e0, RZ, 0xc0, !PT ;  /* 0x000001e000007812 */ /* 0x000fe400078ec0ff */
[----:B-1----:R-:W-:-:S05]  /*627e0*/  LOP3.LUT R7, R7, 0x7, RZ, 0xc0, !PT ;  /* 0x0000000707077812 */ /* 0x002fca00078ec0ff */
[----:B------:R-:W-:-:S05]  /*627f0*/  IMAD.SHL.U32 R7, R7, 0x10, RZ ;  /* 0x0000001007077824 */ /* 0x000fca00078e00ff */
[----:B------:R-:W-:Y:S02]  /*62800*/  LOP3.LUT R4, R7, 0x30, R6, 0x78, !PT ;  /* 0x0000003007047812 */ /* 0x000fe400078e7806 */
[----:B0-----:R-:W-:Y:S02]  /*62810*/  MOV R23, R8 ;  /* 0x0000000800177202 */ /* 0x001fe40000000f00 */
[----:B---3--:R-:W-:Y:S01]  /*62820*/  MOV R21, R17 ;  /* 0x0000001100157202 */ /* 0x008fe20000000f00 */
[----:B----4-:R-:W-:Y:S02]  /*62830*/  IMAD.MOV.U32 R20, RZ, RZ, R9 ;  /* 0x000000ffff147224 */ /* 0x010fe400078e0009 */
[----:B------:R-:W3:Y:S04]  /*62840*/  LDL.LU R9, [R1+0x2d34] ;  /* 0x002d340001097983 */ /* 0x000ee80000300800 */
[----:B------:R-:W4:Y:S01]  /*62850*/  LDL.LU R17, [R1+0x2d30] ;  /* 0x002d300001117983 */ /* 0x000f220000300800 */
[----:B--2---:R-:W-:-:S05]  /*62860*/  LEA R3, R3, R0, 0x2 ;  /* 0x0000000003037211 */ /* 0x004fca00078e10ff */
[----:B------:R-:W-:-:S05]  /*62870*/  IMAD.U32 R3, R3, 0x40, R4 ;  /* 0x0000004003037824 */ /* 0x000fca00078e0004 */
[----:B------:R-:W-:-:S05]  /*62880*/  LOP3.LUT R3, R3, 0x40, RZ, 0x3c, !PT ;  /* 0x0000004003037812 */ /* 0x000fca00078e3cff */
[----:B------:R-:W0:Y:S04]  /*62890*/  LDSM.16.M88.4 R4, [R3+0x40000] ;  /* 0x040000000304783b */ /* 0x000e280000000200 */
[----:B0-----:R-:W-:Y:S04]  /*628a0*/  STL.64 [R1+0x40], R4 ;  /* 0x0000400401007387 */ /* 0x001fe80000100a00 */
[----:B------:R-:W-:Y:S04]  /*628b0*/  STL.64 [R1+0x48], R6 ;  /* 0x0000480601007387 */ /* 0x000fe80000100a00 */
[----:B------:R-:W0:Y:S04]  /*628c0*/  LDSM.16.M88.4 R4, [R3+0x48000] ;  /* 0x048000000304783b */ /* 0x000e280000000200 */
[----:B0-----:R-:W-:Y:S01]  /*628d0*/  STL.64 [R1+0x30], R4 ;  /* 0x0000300401007387 */ /* 0x001fe20000100a00 */
[----:B------:R-:W-:Y:S01]  /*628e0*/  IMAD.MOV.U32 R8, RZ, RZ, R4 ;  /* 0x000000ffff087224 */ /* 0x000fe200078e0004 */
[----:B------:R-:W-:-:S02]  /*628f0*/  MOV R0, R5 ;  /* 0x0000000500007202 */ /* 0x000fc40000000f00 */
[----:B------:R-:W-:Y:S04]  /*62900*/  STL.64 [R1+0x38], R6 ;  /* 0x0000380601007387 */ /* 0x000fe80000100a00 */
[----:B------:R-:W0:Y:S01]  /*62910*/  LDSM.16.M88.4 R4, [R3+0x50000] ;  /* 0x050000000304783b */ /* 0x000e220000000200 */
[----:B------:R-:W-:-:S07]  /*62920*/  IMAD.MOV.U32 R22, RZ, RZ, R29 ;  /* 0x000000ffff167224 */ /* 0x000fce00078e001d */
[C---:B------:R-:W-:Y:S01]  /*62930*/  HMMA.16816.F32.BF16 R24, R20.reuse, R18, R24 ;  /* 0x000000121418723c */ /* 0x040fe20000041818 */
[----:B0-----:R-:W-:Y:S04]  /*62940*/  STL.64 [R1+0x20], R4 ;  /* 0x0000200401007387 */ /* 0x001fe80000100a00 */
[----:B------:R-:W-:Y:S04]  /*62950*/  STL.64 [R1+0x28], R6 ;  /* 0x0000280601007387 */ /* 0x000fe80000100a00 */
[----:B------:R0:W1:Y:S11]  /*62960*/  LDSM.16.M88.4 R4, [R3+0x58000] ;  /* 0x058000000304783b */ /* 0x0000760000000200 */
[----:B------:R-:W-:Y:S04]  /*62970*/  @!UPT UIADD3 URZ, URZ, URZ, URZ ;  /* 0x0000003f3f3ff290 */ /* 0x000fe8000fffe03f */
[----:B------:R-:W-:Y:S01]  /*62980*/  IMAD.MOV.U32 R29, RZ, RZ, R26 ;  /* 0x000000ffff1d7224 */ /* 0x000fe200078e001a */
[----:B0-----:R-:W-:Y:S01]  /*62990*/  MOV R3, R27 ;  /* 0x0000001b00037202 */ /* 0x001fe20000000f00 */
[----:B-1----:R-:W-:Y:S04]  /*629a0*/  STL.64 [R1+0x50], R4 ;  /* 0x0000500401007387 */ /* 0x002fe80000100a00 */
[----:B------:R0:W-:Y:S04]  /*629b0*/  STL.64 [R1+0x58], R6 ;  /* 0x0000580601007387 */ /* 0x0001e80000100a00 */
[----:B0-----:R-:W2:Y:S04]  /*629c0*/  LDL.LU.64 R6, [R1+0x2d28] ;  /* 0x002d280001067983 */ /* 0x001ea80000300a00 */
[----:B------:R-:W2:Y:S04]  /*629d0*/  LDL.LU.64 R4, [R1+0x2d20] ;  /* 0x002d200001047983 */ /* 0x000ea80000300a00 */
[----:B------:R-:W-:Y:S04]  /*629e0*/  STL.64 [R1+0x210], R24 ;  /* 0x0002101801007387 */ /* 0x000fe80000100a00 */
[----:B------:R-:W0:Y:S04]  /*629f0*/  LDSM.16.M88.4 R24, [R16+0x61000] ;  /* 0x061000001018783b */ /* 0x000e280000000200 */
[----:B------:R-:W-:Y:S04]  /*62a00*/  STL [R1+0x295c], R3 ;  /* 0x00295c0301007387 */ /* 0x000fe80000100800 */
[----:B------:R-:W-:Y:S04]  /*62a10*/  STL [R1+0x2958], R29 ;  /* 0x0029581d01007387 */ /* 0x000fe80000100800 */
[----:B------:R-:W-:Y:S04]  /*62a20*/  STL.64 [R1+0x2d00], R18 ;  /* 0x002d001201007387 */ /* 0x000fe80000100a00 */
[----:B----4-:R1:W-:Y:S04]  /*62a30*/  STL.64 [R1+0x2cf8], R16 ;  /* 0x002cf81001007387 */ /* 0x0103e80000100a00 */
[----:B-1----:R-:W4:Y:S04]  /*62a40*/  LDL.LU R16, [R1+0x420] ;  /* 0x0004200001107983 */ /* 0x002f280000300800 */
[----:B------:R-:W4:Y:S04]  /*62a50*/  LDL.LU R17, [R1+0x424] ;  /* 0x0004240001117983 */ /* 0x000f280000300800 */
[----:B------:R-:W4:Y:S04]  /*62a60*/  LDL.LU R18, [R1+0x428] ;  /* 0x0004280001127983 */ /* 0x000f280000300800 */
[----:B------:R-:W4:Y:S04]  /*62a70*/  LDL.LU R19, [R1+0x42c] ;  /* 0x00042c0001137983 */ /* 0x000f280000300800 */
[----:B0-----:R-:W-:Y:S04]  /*62a80*/  STL.64 [R1+0x2c70], R26 ;  /* 0x002c701a01007387 */ /* 0x001fe80000100a00 */
[----:B------:R0:W-:Y:S04]  /*62a90*/  STL.64 [R1+0x2c68], R24 ;  /* 0x002c681801007387 */ /* 0x0001e80000100a00 */
[----:B0-----:R-:W2:Y:S04]  /*62aa0*/  LDL.64 R24, [R1+0x20] ;  /* 0x0000200001187983 */ /* 0x001ea80000100a00 */
[----:B--2---:R0:W-:Y:S04]  /*62ab0*/  STL.64 [R1+0x2c80], R24 ;  /* 0x002c801801007387 */ /* 0x0041e80000100a00 */
[----:B0-----:R-:W2:Y:S04]  /*62ac0*/  LDL.LU R24, [R1+0x550] ;  /* 0x0005500001187983 */ /* 0x001ea80000300800 */
[----:B------:R-:W2:Y:S04]  /*62ad0*/  LDL.LU R25, [R1+0x554] ;  /* 0x0005540001197983 */ /* 0x000ea80000300800 */
[----:B------:R-:W2:Y:S04]  /*62ae0*/  LDL.LU R26, [R1+0x558] ;  /* 0x00055800011a7983 */ /* 0x000ea80000300800 */
[----:B------:R-:W2:Y:S01]  /*62af0*/  LDL.LU R27, [R1+0x55c] ;  /* 0x00055c00011b7983 */ /* 0x000ea20000300800 */
[C---:B-----5:R-:W-:Y:S11]  /*62b00*/  HMMA.16816.F32.BF16 R12, R20.reuse, R10, R12 ;  /* 0x0000000a140c723c */ /* 0x060ff6000004180c */
[----:B------:R-:W-:Y:S11]  /*62b10*/  @!UPT UIADD3 URZ, URZ, URZ, URZ ;  /* 0x0000003f3f3ff290 */ /* 0x000ff6000fffe03f */
[----:B------:R-:W-:Y:S02]  /*62b20*/  @!UPT UIADD3 URZ, URZ, URZ, URZ ;  /* 0x0000003f3f3ff290 */ /* 0x000fe4000fffe03f */
[----:B------:R-:W-:Y:S01]  /*62b30*/  IMAD.MOV.U32 R3, RZ, RZ, R14 ;  /* 0x000000ffff037224 */ /* 0x000fe200078e000e */
[----:B------:R-:W-:Y:S01]  /*62b40*/  MOV R29, R15 ;  /* 0x0000000f001d7202 */ /* 0x000fe20000000f00 */
[C---:B--2---:R-:W-:Y:S11]  /*62b50*/  HMMA.16816.F32.BF16 R24, R20.reuse, R6, R24 ;  /* 0x000000061418723c */ /* 0x044ff60000041818 */
[----:B------:R-:W-:Y:S11]  /*62b60*/  @!UPT UIADD3 URZ, URZ, URZ, URZ ;  /* 0x0000003f3f3ff290 */ /* 0x000ff6000fffe03f */
[----:B------:R-:W-:Y:S01]  /*62b70*/  @!UPT UIADD3 URZ, URZ, URZ, URZ ;  /* 0x0000003f3f3ff290 */ /* 0x000fe2000fffe03f */
[----:B------:R0:W-:Y:S04]  /*62b80*/  STL.64 [R1+0x240], R24 ;  /* 0x0002401801007387 */ /* 0x0001e80000100a00 */
[----:B------:R-:W-:Y:S01]  /*62b90*/  STL.64 [R1+0x248], R26 ;  /* 0x0002481a01007387 */ /* 0x000fe20000100a00 */
[----:B0-----:R-:W-:Y:S01]  /*62ba0*/  IMAD.MOV.U32 R24, RZ, RZ, R8 ;  /* 0x000000ffff187224 */ /* 0x001fe200078e0008 */
[----:B------:R-:W-:Y:S02]  /*62bb0*/  MOV R25, R0 ;  /* 0x0000000000197202 */ /* 0x000fe40000000f00 */
[----:B------:R-:W3:Y:S04]  /*62bc0*/  LDL.LU R8, [R1+0x2d18] ;  /* 0x002d180001087983 */ /* 0x000ee80000300800 */
[----:B------:R0:W-:Y:S04]  /*62bd0*/  STL.64 [R1+0x2c98], R24 ;  /* 0x002c981801007387 */ /* 0x0001e80000100a00 */
[----:B0-----:R-:W2:Y:S04]  /*62be0*/  LDL.LU R24, [R1+0x410] ;  /* 0x0004100001187983 */ /* 0x001ea80000300800 */
[----:B------:R-:W2:Y:S04]  /*62bf0*/  LDL.LU R25, [R1+0x414] ;  /* 0x0004140001197983 */ /* 0x000ea80000300800 */
[----:B------:R-:W2:Y:S04]  /*62c00*/  LDL.LU R26, [R1+0x418] ;  /* 0x00041800011a7983 */ /* 0x000ea80000300800 */
[----:B------:R-:W2:Y:S04]  /*62c10*/  LDL.LU R27, [R1+0x41c] ;  /* 0x00041c00011b7983 */ /* 0x000ea80000300800 */
[----:B------:R0:W-:Y:S04]  /*62c20*/  STL.64 [R1+0x230], R12 ;  /* 0x0002300c01007387 */ /* 0x0001e80000100a00 */
[----:B------:R-:W4:Y:S04]  /*62c30*/  LDL.LU.64 R14, [R1+0x2d10] ;  /* 0x002d1000010e7983 */ /* 0x000f280000300a00 */
[----:B0-----:R-:W5:Y:S04]  /*62c40*/  LDL.LU.64 R12, [R1+0x2d08] ;  /* 0x002d0800010c7983 */ /* 0x001f680000300a00 */
[----:B------:R-:W-:Y:S04]  /*62c50*/  STL.64 [R1+0x2ce0], R10 ;  /* 0x002ce00a01007387 */ /* 0x000fe80000100a00 */
[----:B---3--:R0:W-:Y:S04]  /*62c60*/  STL.64 [R1+0x2cd8], R8 ;  /* 0x002cd80801007387 */ /* 0x0081e80000100a00 */
[----:B0-----:R-:W3:Y:S04]  /*62c70*/  LDL.LU R8, [R1+0x530] ;  /* 0x0005300001087983 */ /* 0x001ee80000300800 */
[----:B------:R-:W3:Y:S04]  /*62c80*/  LDL.LU R9, [R1+0x534] ;  /* 0x0005340001097983 */ /* 0x000ee80000300800 */
[----:B------:R-:W3:Y:S04]  /*62c90*/  LDL.LU R10, [R1+0x538] ;  /* 0x00053800010a7983 */ /* 0x000ee80000300800 */
[----:B------:R-:W3:Y:S01]  /*62ca0*/  LDL.LU R11, [R1+0x53c] ;  /* 0x00053c00010b7983 */ /* 0x000ee20000300800 */
[----:B----4-:R-:W-:Y:S03]  /*62cb0*/  HMMA.16816.F32.BF16 R20, R20, R14, R16 ;  /* 0x0000000e1414723c */ /* 0x010fe60000041810 */
[----:B------:R-:W2:Y:S04]  /*62cc0*/  LDL.LU.64 R18, [R1+0x2d00] ;  /* 0x002d000001127983 */ /* 0x000ea80000300a00 */
[----:B------:R-:W4:Y:S11]  /*62cd0*/  LDL.LU.64 R16, [R1+0x2cf8] ;  /* 0x002cf80001107983 */ /* 0x000f360000300a00 */
[----:B------:R-:W-:Y:S05]  /*62ce0*/  @!UPT UIADD3 URZ, URZ, URZ, URZ ;  /* 0x0000003f3f3ff290 */ /* 0x000fea000fffe03f */
[----:B------:R-:W-:Y:S04]  /*62cf0*/  STL.64 [R1+0x200], R20 ;  /* 0x0002001401007387 */ /* 0x000fe80000100a00 */
[----:B------:R0:W-:Y:S04]  /*62d00*/  STL.64 [R1+0x208], R22 ;  /* 0x0002081601007387 */ /* 0x0001e80000100a00 */
[----:B0-----:R-:W2:Y:S04]  /*62d10*/  LDL.LU.64 R22, [R1+0x2cf0] ;  /* 0x002cf00001167983 */ /* 0x001ea80000300a00 */
[----:B------:R-:W2:Y:S04]  /*62d20*/  LDL.LU.64 R20, [R1+0x2ce8] ;  /* 0x002ce80001147983 */ /* 0x000ea80000300a00 */
[----:B------:R-:W-:Y:S04]  /*62d30*/  STL.64 [R1+0x2cc8], R14 ;  /* 0x002cc80e01007387 */ /* 0x000fe80000100a00 */
[----:B-----5:R0:W-:Y:S04]  /*62d40*/  STL.64 [R1+0x2cc0], R12 ;  /* 0x002cc00c01007387 */ /* 0x0201e80000100a00 */
[----:B0-----:R-:W5:Y:S01]  /*62d50*/  LDL.LU R12, [R1+0x520] ;  /* 0x00052000010c7983 */ /* 0x001f620000300800 */
[----:B--2---:R-:W-:Y:S11]  /*62d60*/  HMMA.16816.F32.BF16 R20, R20, R18, R24 ;  /* 0x000000121414723c */ /* 0x004ff60000041818 */
[----:B------:R-:W-:Y:S11]  /*62d70*/  @!UPT UIADD3 URZ, URZ, URZ, URZ ;  /* 0x0000003f3f3ff290 */ /* 0x000ff6000fffe03f */
[----:B------:R-:W-:Y:S01]  /*62d80*/  @!UPT UIADD3 URZ, URZ, URZ, URZ ;  /* 0x0000003f3f3ff290 */ /* 0x000fe2000fffe03f */
[----:B------:R-:W-:Y:S04]  /*62d90*/  STL.64 [R1+0x1f0], R20 ;  /* 0x0001f01401007387 */ /* 0x000fe80000100a00 */
[----:B------:R4:W-:Y:S04]  /*62da0*/  STL.64 [R1+0x1f8], R22 ;  /* 0x0001f81601007387 */ /* 0x0009e80000100a00 */
[----:B------:R-:W5:Y:S04]  /*62db0*/  LDL.LU R13, [R1+0x524] ;  /* 0x00052400010d7983 */ /* 0x000f680000300800 */
[----:B------:R-:W5:Y:S01]  /*62dc0*/  LDL.LU R14, [R1+0x528] ;  /* 0x00052800010e7983 */ /* 0x000f620000300800 */
[----:B----4-:R-:W-:-:S03]  /*62dd0*/  IMAD.MOV.U32 R23, RZ, RZ, R17 ;  /* 0x000000ffff177224 */ /* 0x010fc600078e0011 */
[----:B------:R-:W5:Y:S04]  /*62de0*/  LDL.LU R15, [R1+0x52c] ;  /* 0x00052c00010f7983 */ /* 0x000f680000300800 */
[----:B------:R-:W0:Y:S04]  /*62df0*/  LDSM.16.M88.4 R16, [R16+0x62000] ;  /* 0x062000001010783b */ /* 0x000e280000000200 */
[----:B------:R-:W2:Y:S04]  /*62e00*/  LDL.LU R20, [R1+0xa0] ;  /* 0x0000a00001147983 */ /* 0x000ea80000300800 */
[----:B------:R-:W2:Y:S04]  /*62e10*/  LDL.LU R21, [R1+0xa4] ;  /* 0x0000a40001157983 */ /* 0x000ea80000300800 */
[----:B------:R-:W2:Y:S04]  /*62e20*/  LDL.LU R22, [R1+0xa8] ;  /* 0x0000a80001167983 */ /* 0x000ea80000300800 */
[----:B------:R-:W4:Y:S04]  /*62e30*/  LDL.64 R24, [R1+0x40] ;  /* 0x0000400001187983 */ /* 0x000f280000100a00 */
[----:B0-----:R-:W-:Y:S04]  /*62e40*/  STL.64 [R1+0x2c40], R18 ;  /* 0x002c401201007387 */ /* 0x001fe80000100a00 */
[----:B------:R0:W-:Y:S04]  /*62e50*/  STL.64 [R1+0x2c38], R16 ;  /* 0x002c381001007387 */ /* 0x0001e80000100a00 */
[----:B0-----:R-:W3:Y:S04]  /*62e60*/  LDL.LU.64 R16, [R1+0x10] ;  /* 0x0000100001107983 */ /* 0x001ee80000300a00 */
[----:B------:R-:W3:Y:S02]  /*62e70*/  LDL.LU.64 R18, [R1+0x18] ;  /* 0x0000180001127983 */ /* 0x000ee40000300a00 */
[----:B---3--:R-:W-:Y:S11]  /*62e80*/  HMMA.16816.F32.BF16 R8, R16, R6, R8 ;  /* 0x000000061008723c */ /* 0x008ff60000041808 */
[----:B------:R-:W-:Y:S11]  /*62e90*/  @!UPT UIADD3 URZ, URZ, URZ, URZ ;  /* 0x0000003f3f3ff290 */ /* 0x000ff6000fffe03f */
[----:B------:R-:W-:Y:S01]  /*62ea0*/  @!UPT UIADD3 URZ, URZ, URZ, URZ ;  /* 0x0000003f3f3ff290 */ /* 0x000fe2000fffe03f */
[----:B------:R-:W-:Y:S04]  /*62eb0*/  STL.64 [R1+0x1e0], R8 ;  /* 0x0001e00801007387 */ /* 0x000fe80000100a00 */
[----:B------:R0:W-:Y:S04]  /*62ec0*/  STL.64 [R1+0x1e8], R10 ;  /* 0x0001e80a01007387 */ /* 0x0001e80000100a00 */
[----:B0-----:R-:W5:Y:S04]  /*62ed0*/  LDL.LU.64 R10, [R1+0x2ce0] ;  /* 0x002ce000010a7983 */ /* 0x001f680000300a00 */
[----:B------:R-:W3:Y:S04]  /*62ee0*/  LDL.LU.64 R8, [R1+0x2cd8] ;  /* 0x002cd80001087983 */ /* 0x000ee80000300a00 */
[----:B------:R0:W-:Y:S04]  /*62ef0*/  STL [R1+0x2c60], R4 ;  /* 0x002c600401007387 */ /* 0x0001e80000100800 */
[----:B------:R1:W-:Y:S04]  /*62f00*/  STL [R1+0x2c78], R5 ;  /* 0x002c780501007387 */ /* 0x0003e80000100800 */
[----:B0-----:R-:W2:Y:S04]  /*62f10*/  LDL.LU R4, [R1+0x4f0] ;  /* 0x0004f00001047983 */ /* 0x001ea80000300800 */
[----:B-1----:R-:W2:Y:S01]  /*62f20*/  LDL.LU R5, [R1+0x4f4] ;  /* 0x0004f40001057983 */ /* 0x002ea20000300800 */
[----:B---3--:R-:W-:Y:S01]  /*62f30*/  MOV R6, R8 ;  /* 0x0000000800067202 */ /* 0x008fe20000000f00 */
[----:B------:R-:W-:-:S02]  /*62f40*/  IMAD.MOV.U32 R7, RZ, RZ, R9 ;  /* 0x000000ffff077224 */ /* 0x000fc400078e0009 */
[----:B------:R-:W3:Y:S04]  /*62f50*/  LDL.LU R8, [R1+0x2cd4] ;  /* 0x002cd40001087983 */ /* 0x000ee80000300800 */
[----:B------:R-:W3:Y:S04]  /*62f60*/  LDL.LU R9, [R1+0x2cd0] ;  /* 0x002cd00001097983 */ /* 0x000ee80000300800 */
[----:B------:R-:W-:Y:S04]  /*62f70*/  STL.64 [R1+0x2c90], R6 ;  /* 0x002c900601007387 */ /* 0x000fe80000100a00 */
[----:B--2---:R0:W-:Y:S04]  /*62f80*/  STL.64 [R1+0x2c88], R4 ;  /* 0x002c880401007387 */ /* 0x0041e80000100a00 */
[----:B0-----:R-:W2:Y:S04]  /*62f90*/  LDL.LU R4, [R1+0x500] ;  /* 0x0005000001047983 */ /* 0x001ea80000300800 */
[----:B------:R-:W2:Y:S04]  /*62fa0*/  LDL.LU R5, [R1+0x504] ;  /* 0x0005040001057983 */ /* 0x000ea80000300800 */
[----:B------:R-:W2:Y:S04]  /*62fb0*/  LDL.LU R6, [R1+0x508] ;  /* 0x0005080001067983 */ /* 0x000ea80000300800 */
[----:B------:R-:W2:Y:S04]  /*62fc0*/  LDL.LU R7, [R1+0x50c] ;  /* 0x00050c0001077983 */ /* 0x000ea80000300800 */
[----:B--2---:R3:W-:Y:S04]  /*62fd0*/  STL.64 [R1+0x2ca8], R6 ;  /* 0x002ca80601007387 */ /* 0x0047e80000100a00 */
[----:B------:R0:W-:Y:S01]  /*62fe0*/  STL.64 [R1+0x2ca0], R4 ;  /* 0x002ca00401007387 */ /* 0x0001e20000100a00 */
[----:B---3--:R-:W-:Y:S01]  /*62ff0*/  MOV R6, R9 ;  /* 0x0000000900067202 */ /* 0x008fe20000000f00 */
[----:B------:R-:W-:-:S02]  /*63000*/  IMAD.MOV.U32 R7, RZ, RZ, R8 ;  /* 0x000000ffff077224 */ /* 0x000fc400078e0008 */
[----:B-----5:R-:W-:Y:S01]  /*63010*/  HMMA.16816.F32.BF16 R8, R16, R10, R12 ;  /* 0x0000000a1008723c */ /* 0x020fe2000004180c */
[----:B0-----:R-:W2:Y:S04]  /*63020*/  LDL.LU R4, [R1+0x510] ;  /* 0x0005100001047983 */ /* 0x001ea80000300800 */
[----:B------:R-:W2:Y:S04]  /*63030*/  LDL.LU R5, [R1+0x514] ;  /* 0x0005140001057983 */ /* 0x000ea80000300800 */
[----:B------:R-:W3:Y:S04]  /*63040*/  LDL.LU.64 R14, [R1+0x2cc8] ;  /* 0x002cc800010e7983 */ /* 0x000ee80000300a00 */
[----:B------:R-:W5:Y:S10]  /*63050*/  LDL.LU.64 R12, [R1+0x2cc0] ;  /* 0x002cc000010c7983 */ /* 0x000f740000300a00 */
[----:B------:R0:W-:Y:S04]  /*63060*/  STL.64 [R1+0x1d0], R8 ;  /* 0x0001d00801007387 */ /* 0x0001e80000100a00 */
[----:B------:R1:W-:Y:S01]  /*63070*/  STL.64 [R1+0x1d8], R10 ;  /* 0x0001d80a01007387 */ /* 0x0003e20000100a00 */
[----:B0-----:R-:W-:Y:S01]  /*63080*/  MOV R8, R16 ;  /* 0x0000001000087202 */ /* 0x001fe20000000f00 */
[----:B------:R-:W-:Y:S01]  /*63090*/  IMAD.MOV.U32 R9, RZ, RZ, R17 ;  /* 0x000000ffff097224 */ /* 0x000fe200078e0011 */
[----:B-1----:R-:W-:Y:S01]  /*630a0*/  MOV R10, R18 ;  /* 0x00000012000a7202 */ /* 0x002fe20000000f00 */
[----:B------:R-:W-:Y:S01]  /*630b0*/  IMAD.MOV.U32 R11, RZ, RZ, R19 ;  /* 0x000000ffff0b7224 */ /* 0x000fe200078e0013 */
[----:B------:R-:W0:Y:S06]  /*630c0*/  S2R R0, SR_TID.X ;  /* 0x0000000000007919 */ /* 0x000e2c0000002100 */
[----:B---3--:R-:W-:Y:S01]  /*630d0*/  HMMA.16816.F32.BF16 R8, R8, R14, R20 ;  /* 0x0000000e0808723c */ /* 0x008fe20000041814 */
[----:B------:R-:W2:Y:S04]  /*630e0*/  LDL.LU.64 R22, [R1+0x2cb8] ;  /* 0x002cb80001167983 */ /* 0x000ea80000300a00 */
[----:B------:R-:W2:Y:S01]  /*630f0*/  LDL.LU.64 R20, [R1+0x2cb0] ;  /* 0x002cb00001147983 */ /* 0x000ea20000300a00 */
[C---:B0-----:R-:W-:Y:S01]  /*63100*/  LOP3.LUT R27, R0.reuse, 0x7, RZ, 0xc0, !PT ;  /* 0x00000007001b7812 */ /* 0x041fe200078ec0ff */
[----:B------:R-:W-:-:S03]  /*63110*/  IMAD.SHL.U32 R26, R0, 0x100, RZ ;  /* 0x00000100001a7824 */ /* 0x000fc600078e00ff */
[----:B------:R-:W-:-:S04]  /*63120*/  SHF.L.U32 R27, R27, 0x4, RZ ;  /* 0x000000041b1b7819 */ /* 0x000fc800000006ff */
[----:B------:R-:W-:-:S04]  /*63130*/  LOP3.LUT R19, R27, 0xf00, R26, 0xf8, !PT ;  /* 0x00000f001b137812 */ /* 0x000fc800078ef81a */
[----:B------:R-:W-:Y:S01]  /*63140*/  LOP3.LUT R19, R19, 0x10, R0, 0x78, !PT ;  /* 0x0000001013137812 */ /* 0x000fe200078e7800 */
[----:B-----5:R0:W-:Y:S03]  /*63150*/  STL.64 [R1+0x2be8], R12 ;  /* 0x002be80c01007387 */ /* 0x0201e60000100a00 */
[----:B------:R-:W-:Y:S01]  /*63160*/  LOP3.LUT R19, R19, 0x40, RZ, 0x3c, !PT ;  /* 0x0000004013137812 */ /* 0x000fe200078e3cff */
[----:B0-----:R-:W3:Y:S04]  /*63170*/  LDL.64 R12, [R1+0x50] ;  /* 0x00005000010c7983 */ /* 0x001ee80000100a00 */
[----:B------:R-:W-:Y:S04]  /*63180*/  STL.64 [R1+0xa0], R8 ;  /* 0x0000a00801007387 */ /* 0x000fe80000100a00 */
[----:B------:R-:W-:Y:S04]  /*63190*/  STL.64 [R1+0xa8], R10 ;  /* 0x0000a80a01007387 */ /* 0x000fe80000100a00 */
[----:B------:R-:W0:Y:S01]  /*631a0*/  LDSM.16.M88.4 R8, [R19+0x63000] ;  /* 0x063000001308783b */ /* 0x000e220000000200 */
[----:B----4-:R-:W-:Y:S01]  /*631b0*/  MOV R14, R24 ;  /* 0x00000018000e7202 */ /* 0x010fe20000000f00 */
[----:B------:R-:W-:-:S02]  /*631c0*/  IMAD.MOV.U32 R0, RZ, RZ, R25 ;  /* 0x000000ffff007224 */ /* 0x000fc400078e0019 */
[----:B0-----:R-:W-:Y:S04]  /*631d0*/  STL.64 [R1+0x2bf8], R10 ;  /* 0x002bf80a01007387 */ /* 0x001fe80000100a00 */
[----:B------:R0:W-:Y:S04]  /*631e0*/  STL.64 [R1+0x2bf0], R8 ;  /* 0x002bf00801007387 */ /* 0x0001e80000100a00 */
[----:B0-----:R-:W3:Y:S04]  /*631f0*/  LDL.LU R8, [R1+0x90] ;  /* 0x0000900001087983 */ /* 0x001ee80000300800 */
        /* <DEDUP_REMOVED lines=10> */
[----:B------:R-:W2:Y:S02]  /*632a0*/  LDL.LU.64 R24, [R1+0x2c98] ;  /* 0x002c980001187983 */ /* 0x000ea40000300a00 */
[C---:B--2---:R-:W-:Y:S02]  /*632b0*/  HMMA.16816.F32.BF16 R24, R20.reuse, R24, R4 ;  /* 0x000000181418723c */ /* 0x044fe40000041804 */
[----:B------:R-:W2:Y:S04]  /*632c0*/  LDL.LU.64 R6, [R1+0x2c90] ;  /* 0x002c900001067983 */ /* 0x000ea80000300a00 */
[----:B------:R-:W2:Y:S11]  /*632d0*/  LDL.LU.64 R4, [R1+0x2c88] ;  /* 0x002c880001047983 */ /* 0x000eb60000300a00 */
[----:B------:R-:W-:Y:S06]  /*632e0*/  @!UPT UIADD3 URZ, URZ, URZ, URZ ;  /* 0x0000003f3f3ff290 */ /* 0x000fec000fffe03f */
[----:B------:R0:W-:Y:S04]  /*632f0*/  STL.64 [R1+0x1b0], R24 ;  /* 0x0001b01801007387 */ /* 0x0001e80000100a00 */
[----:B------:R-:W-:Y:S04]  /*63300*/  STL.64 [R1+0x1b8], R26 ;  /* 0x0001b81a01007387 */ /* 0x000fe80000100a00 */
[----:B0-----:R-:W2:Y:S01]  /*63310*/  LDL.LU.64 R24, [R1+0x2c80] ;  /* 0x002c800001187983 */ /* 0x001ea20000300a00 */
[C---:B---3--:R-:W-:Y:S08]  /*63320*/  HMMA.16816.F32.BF16 R8, R20.reuse, R12, R8 ;  /* 0x0000000c1408723c */ /* 0x048ff00000041808 */
[----:B--2---:R-:W-:Y:S01]  /*63330*/  HMMA.16816.F32.BF16 R4, R20, R24, R4 ;  /* 0x000000181404723c */ /* 0x004fe20000041804 */
[----:B------:R-:W0:Y:S11]  /*63340*/  LDSM.16.M88.4 R20, [R19+0x64000] ;  /* 0x064000001314783b */ /* 0x000e360000000200 */
[----:B------:R-:W-:Y:S11]  /*63350*/  @!UPT UIADD3 URZ, URZ, URZ, URZ ;  /* 0x0000003f3f3ff290 */ /* 0x000ff6000fffe03f */
[----:B------:R1:W-:Y:S04]  /*63360*/  STL.64 [R1+0x1a0], R4 ;  /* 0x0001a00401007387 */ /* 0x0003e80000100a00 */
[----:B------:R2:W-:Y:S04]  /*63370*/  STL.64 [R1+0x1a8], R6 ;  /* 0x0001a80601007387 */ /* 0x0005e80000100a00 */
[----:B-1----:R-:W3:Y:S01]  /*63380*/  LDL.LU R5, [R1+0x2c78] ;  /* 0x002c780001057983 */ /* 0x002ee20000300800 */
[----:B------:R-:W-:Y:S01]  /*63390*/  IMAD.MOV.U32 R4, RZ, RZ, R25 ;  /* 0x000000ffff047224 */ /* 0x000fe200078e0019 */
[----:B--2---:R-:W-:-:S02]  /*633a0*/  MOV R6, R24 ;  /* 0x0000001800067202 */ /* 0x004fc40000000f00 */
[----:B------:R-:W2:Y:S04]  /*633b0*/  LDL.LU.64 R26, [R1+0x2c70] ;  /* 0x002c7000011a7983 */ /* 0x000ea80000300a00 */
[----:B------:R-:W2:Y:S04]  /*633c0*/  LDL.LU.64 R24, [R1+0x2c68] ;  /* 0x002c680001187983 */ /* 0x000ea80000300a00 */
[----:B------:R-:W-:Y:S04]  /*633d0*/  STL.64 [R1+0x2c48], R12 ;  /* 0x002c480c01007387 */ /* 0x000fe80000100a00 */
[----:B------:R1:W-:Y:S04]  /*633e0*/  STL.64 [R1+0x90], R8 ;  /* 0x0000900801007387 */ /* 0x0003e80000100a00 */
[----:B------:R4:W-:Y:S04]  /*633f0*/  STL.64 [R1+0x98], R10 ;  /* 0x0000980a01007387 */ /* 0x0009e80000100a00 */
[----:B-1----:R-:W5:Y:S04]  /*63400*/  LDL.LU R8, [R1+0x340] ;  /* 0x0003400001087983 */ /* 0x002f680000300800 */
[----:B------:R-:W5:Y:S04]  /*63410*/  LDL.LU R9, [R1+0x344] ;  /* 0x0003440001097983 */ /* 0x000f680000300800 */
[----:B----4-:R-:W4:Y:S04]  /*63420*/  LDL.LU R10, [R1+0x348] ;  /* 0x00034800010a7983 */ /* 0x010f280000300800 */
[----:B------:R-:W4:Y:S04]  /*63430*/  LDL.LU R11, [R1+0x34c] ;  /* 0x00034c00010b7983 */ /* 0x000f280000300800 */
[----:B------:R-:W2:Y:S01]  /*63440*/  LDL.LU R16, [R1+0x360] ;  /* 0x0003600001107983 */ /* 0x000ea20000300800 */
[----:B---3--:R-:W-:-:S03]  /*63450*/  MOV R17, R5 ;  /* 0x0000000500117202 */ /* 0x008fc60000000f00 */
[----:B------:R-:W3:Y:S04]  /*63460*/  LDL.LU R5, [R1+0x2c64] ;  /* 0x002c640001057983 */ /* 0x000ee80000300800 */
[----:B------:R-:W2:Y:S04]  /*63470*/  LDL.LU R18, [R1+0x368] ;  /* 0x0003680001127983 */ /* 0x000ea80000300800 */
[----:B------:R-:W2:Y:S01]  /*63480*/  LDL.LU R19, [R1+0x36c] ;  /* 0x00036c0001137983 */ /* 0x000ea20000300800 */
[----:B------:R-:W-:Y:S01]  /*63490*/  MOV R13, R4 ;  /* 0x00000004000d7202 */ /* 0x000fe20000000f00 */
[----:B------:R-:W-:-:S02]  /*634a0*/  IMAD.MOV.U32 R12, RZ, RZ, R6 ;  /* 0x000000ffff0c7224 */ /* 0x000fc400078e0006 */
[----:B--2---:R-:W-:Y:S04]  /*634b0*/  STL.64 [R1+0x2c58], R18 ;  /* 0x002c581201007387 */ /* 0x004fe80000100a00 */
[----:B------:R1:W-:Y:S04]  /*634c0*/  STL.64 [R1+0x2c50], R16 ;  /* 0x002c501001007387 */ /* 0x0003e80000100a00 */
[----:B------:R-:W3:Y:S04]  /*634d0*/  LDL.LU R4, [R1+0x4d0] ;  /* 0x0004d00001047983 */ /* 0x000ee80000300800 */
[----:B------:R-:W3:Y:S04]  /*634e0*/  LDL.LU R6, [R1+0x4d8] ;  /* 0x0004d80001067983 */ /* 0x000ee80000300800 */
[----:B------:R-:W3:Y:S04]  /*634f0*/  LDL.LU R7, [R1+0x4dc] ;  /* 0x0004dc0001077983 */ /* 0x000ee80000300800 */
[----:B-1----:R-:W2:Y:S04]  /*63500*/  LDL.LU R16, [R1+0x4c0] ;  /* 0x0004c00001107983 */ /* 0x002ea80000300800 */
[----:B------:R-:W2:Y:S04]  /*63510*/  LDL.LU R17, [R1+0x4c4] ;  /* 0x0004c40001117983 */ /* 0x000ea80000300800 */
[----:B------:R-:W2:Y:S04]  /*63520*/  LDL.LU R18, [R1+0x4c8] ;  /* 0x0004c80001127983 */ /* 0x000ea80000300800 */
[----:B------:R-:W2:Y:S04]  /*63530*/  LDL.LU R19, [R1+0x4cc] ;  /* 0x0004cc0001137983 */ /* 0x000ea80000300800 */
[----:B----4-:R-:W-:Y:S04]  /*63540*/  STL.64 [R1+0x2c08], R10 ;  /* 0x002c080a01007387 */ /* 0x010fe80000100a00 */
[----:B-----5:R1:W-:Y:S04]  /*63550*/  STL.64 [R1+0x2c00], R8 ;  /* 0x002c000801007387 */ /* 0x0203e80000100a00 */
[----:B-1----:R-:W4:Y:S04]  /*63560*/  LDL.LU R8, [R1+0x490] ;  /* 0x0004900001087983 */ /* 0x002f280000300800 */
[----:B------:R-:W4:Y:S04]  /*63570*/  LDL.LU R9, [R1+0x494] ;  /* 0x0004940001097983 */ /* 0x000f280000300800 */
[----:B------:R-:W5:Y:S04]  /*63580*/  LDL.LU R10, [R1+0x498] ;  /* 0x00049800010a7983 */ /* 0x000f680000300800 */
[----:B------:R-:W5:Y:S04]  /*63590*/  LDL.LU R11, [R1+0x49c] ;  /* 0x00049c00010b7983 */ /* 0x000f680000300800 */
[----:B-----5:R-:W-:Y:S04]  /*635a0*/  STL.64 [R1+0x2c18], R10 ;  /* 0x002c180a01007387 */ /* 0x020fe80000100a00 */
[----:B----4-:R1:W-:Y:S04]  /*635b0*/  STL.64 [R1+0x2c10], R8 ;  /* 0x002c100801007387 */ /* 0x0103e80000100a00 */
[----:B-1----:R-:W4:Y:S04]  /*635c0*/  LDL.LU R8, [R1+0x4a0] ;  /* 0x0004a00001087983 */ /* 0x002f280000300800 */
[----:B------:R-:W4:Y:S04]  /*635d0*/  LDL.LU R9, [R1+0x4a4] ;  /* 0x0004a40001097983 */ /* 0x000f280000300800 */
[----:B------:R-:W5:Y:S04]  /*635e0*/  LDL.LU R10, [R1+0x4a8] ;  /* 0x0004a800010a7983 */ /* 0x000f680000300800 */
[----:B------:R-:W5:Y:S04]  /*635f0*/  LDL.LU R11, [R1+0x4ac] ;  /* 0x0004ac00010b7983 */ /* 0x000f680000300800 */
[----:B-----5:R-:W-:Y:S04]  /*63600*/  STL.64 [R1+0x2c28], R10 ;  /* 0x002c280a01007387 */ /* 0x020fe80000100a00 */
[----:B----4-:R-:W-:Y:S04]  /*63610*/  STL.64 [R1+0x2c20], R8 ;  /* 0x002c200801007387 */ /* 0x010fe80000100a00 */
[----:B0-----:R-:W-:Y:S04]  /*63620*/  STL.64 [R1+0x2ba8], R22 ;  /* 0x002ba81601007387 */ /* 0x001fe80000100a00 */
[----:B------:R0:W-:Y:S04]  /*63630*/  STL.64 [R1+0x2ba0], R20 ;  /* 0x002ba01401007387 */ /* 0x0001e80000100a00 */
[----:B0-----:R-:W4:Y:S04]  /*63640*/  LDL.LU R20, [R1+0x4e0] ;  /* 0x0004e00001147983 */ /* 0x001f280000300800 */
[----:B------:R-:W4:Y:S04]  /*63650*/  LDL.LU R21, [R1+0x4e4] ;  /* 0x0004e40001157983 */ /* 0x000f280000300800 */
[----:B------:R-:W4:Y:S04]  /*63660*/  LDL.LU R22, [R1+0x4e8] ;  /* 0x0004e80001167983 */ /* 0x000f280000300800 */
[----:B------:R-:W4:Y:S01]  /*63670*/  LDL.LU R23, [R1+0x4ec] ;  /* 0x0004ec0001177983 */ /* 0x000f220000300800 */
[----:B------:R-:W-:Y:S01]  /*63680*/  IMAD.MOV.U32 R8, RZ, RZ, R14 ;  /* 0x000000ffff087224 */ /* 0x000fe200078e000e */
[----:B------:R-:W-:-:S07]  /*63690*/  MOV R9, R0 ;  /* 0x0000000000097202 */ /* 0x000fce0000000f00 */
[C---:B----4-:R-:W-:Y:S11]  /*636a0*/  HMMA.16816.F32.BF16 R20, R24.reuse, R8, R20 ;  /* 0x000000081814723c */ /* 0x050ff60000041814 */
[----:B------:R-:W-:Y:S11]  /*636b0*/  @!UPT UIADD3 URZ, URZ, URZ, URZ ;  /* 0x0000003f3f3ff290 */ /* 0x000ff6000fffe03f */
[----:B------:R-:W-:Y:S01]  /*636c0*/  @!UPT UIADD3 URZ, URZ, URZ, URZ ;  /* 0x0000003f3f3ff290 */ /* 0x000fe2000fffe03f */
[----:B------:R0:W-:Y:S04]  /*636d0*/  STL.64 [R1+0x190], R20 ;  /* 0x0001901401007387 */ /* 0x0001e80000100a00 */
[----:B------:R1:W-:Y:S04]  /*636e0*/  STL.64 [R1+0x198], R22 ;  /* 0x0001981601007387 */ /* 0x0003e80000100a00 */
[----:B0-----:R-:W4:Y:S04]  /*636f0*/  LDL.LU R20, [R1+0x460] ;  /* 0x0004600001147983 */ /* 0x001f280000300800 */
[----:B------:R-:W4:Y:S04]  /*63700*/  LDL.LU R21, [R1+0x464] ;  /* 0x0004640001157983 */ /* 0x000f280000300800 */
[----:B-1----:R-:W5:Y:S04]  /*63710*/  LDL.LU R22, [R1+0x468] ;  /* 0x0004680001167983 */ /* 0x002f680000300800 */
[----:B------:R-:W5:Y:S04]  /*63720*/  LDL.LU R23, [R1+0x46c] ;  /* 0x00046c0001177983 */ /* 0x000f680000300800 */
[----:B-----5:R-:W-:Y:S04]  /*63730*/  STL.64 [R1+0x2bb8], R22 ;  /* 0x002bb81601007387 */ /* 0x020fe80000100a00 */
[----:B----4-:R0:W-:Y:S04]  /*63740*/  STL.64 [R1+0x2bb0], R20 ;  /* 0x002bb01401007387 */ /* 0x0101e80000100a00 */
[----:B0-----:R-:W3:Y:S01]  /*63750*/  LDL.64 R20, [R1+0x30] ;  /* 0x0000300001147983 */ /* 0x001ee20000100a00 */
[C---:B--2---:R-:W-:Y:S08]  /*63760*/  HMMA.16816.F32.BF16 R12, R24.reuse, R12, R16 ;  /* 0x0000000c180c723c */ /* 0x044ff00000041810 */
[----:B---3--:R-:W-:Y:S11]  /*63770*/  HMMA.16816.F32.BF16 R4, R24, R20, R4 ;  /* 0x000000141804723c */ /* 0x008ff60000041804 */
[----:B------:R-:W-:Y:S11]  /*63780*/  @!UPT UIADD3 URZ, URZ, URZ, URZ ;  /* 0x0000003f3f3ff290 */ /* 0x000ff6000fffe03f */
[----:B------:R-:W-:Y:S01]  /*63790*/  @!UPT UIADD3 URZ, URZ, URZ, URZ ;  /* 0x0000003f3f3ff290 */ /* 0x000fe2000fffe03f */
[----:B------:R0:W-:Y:S04]  /*637a0*/  STL.64 [R1+0x180], R4 ;  /* 0x0001800401007387 */ /* 0x0001e80000100a00 */
[----:B------:R-:W-:Y:S04]  /*637b0*/  STL.64 [R1+0x188], R6 ;  /* 0x0001880601007387 */ /* 0x000fe80000100a00 */
[----:B0-----:R-:W2:Y:S04]  /*637c0*/  LDL.LU R4, [R1+0x2c60] ;  /* 0x002c600001047983 */ /* 0x001ea80000300800 */
[----:B------:R0:W-:Y:S04]  /*637d0*/  STL.64 [R1+0x2c30], R20 ;  /* 0x002c301401007387 */ /* 0x0001e80000100a00 */
[----:B0-----:R-:W3:Y:S04]  /*637e0*/  LDL.LU R20, [R1+0x4b0] ;  /* 0x0004b00001147983 */ /* 0x001ee80000300800 */
[----:B------:R-:W3:Y:S04]  /*637f0*/  LDL.LU R22, [R1+0x4b8] ;  /* 0x0004b80001167983 */ /* 0x000ee80000300800 */
[----:B------:R-:W3:Y:S04]  /*63800*/  LDL.LU R23, [R1+0x4bc] ;  /* 0x0004bc0001177983 */ /* 0x000ee80000300800 */
[----:B------:R-:W4:Y:S04]  /*63810*/  LDL.LU.64 R18, [R1+0x2c58] ;  /* 0x002c580001127983 */ /* 0x000f280000300a00 */
[----:B------:R-:W4:Y:S04]  /*63820*/  LDL.LU.64 R16, [R1+0x2c50] ;  /* 0x002c500001107983 */ /* 0x000f280000300a00 */
[----:B------:R0:W-:Y:S04]  /*63830*/  STL.64 [R1+0x170], R12 ;  /* 0x0001700c01007387 */ /* 0x0001e80000100a00 */
[----:B------:R-:W-:Y:S04]  /*63840*/  STL.64 [R1+0x178], R14 ;  /* 0x0001780e01007387 */ /* 0x000fe80000100a00 */
[----:B0-----:R-:W4:Y:S04]  /*63850*/  LDL.LU.64 R12, [R1+0x2c48] ;  /* 0x002c4800010c7983 */ /* 0x001f280000300a00 */
[----:B------:R-:W0:Y:S02]  /*63860*/  S2R R5, SR_TID.X ;  /* 0x0000000000057919 */ /* 0x000e240000002100 */
[----:B0-----:R-:W-:-:S04]  /*63870*/  LOP3.LUT R5, R5, 0x7, RZ, 0xc0, !PT ;  /* 0x0000000705057812 */ /* 0x001fc800078ec0ff */
[----:B------:R-:W-:Y:S01]  /*63880*/  SHF.L.U32 R5, R5, 0x4, RZ ;  /* 0x0000000405057819 */ /* 0x000fe200000006ff */
[----:B----4-:R-:W-:Y:S01]  /*63890*/  HMMA.16816.F32.BF16 R24, R24, R12, R16 ;  /* 0x0000000c1818723c */ /* 0x010fe20000041810 */
[----:B------:R-:W3:Y:S04]  /*638a0*/  LDL.LU.64 R18, [R1+0x2c40] ;  /* 0x002c400001127983 */ /* 0x000ee80000300a00 */
[----:B------:R-:W3:Y:S01]  /*638b0*/  LDL.LU.64 R16, [R1+0x2c38] ;  /* 0x002c380001107983 */ /* 0x000ee20000300a00 */
[----:B--2---:R-:W-:-:S03]  /*638c0*/  IMAD.MOV.U32 R21, RZ, RZ, R4 ;  /* 0x000000ffff157224 */ /* 0x004fc600078e0004 */
[----:B------:R-:W0:Y:S11]  /*638d0*/  S2R R4, SR_TID.X ;  /* 0x0000000000047919 */ /* 0x000e360000002100 */
[----:B------:R-:W-:Y:S03]  /*638e0*/  @!UPT UIADD3 URZ, URZ, URZ, URZ ;  /* 0x0000003f3f3ff290 */ /* 0x000fe6000fffe03f */
[----:B------:R-:W-:Y:S04]  /*638f0*/  STL.64 [R1+0x80], R24 ;  /* 0x0000801801007387 */ /* 0x000fe80000100a00 */
[----:B------:R1:W-:Y:S04]  /*63900*/  STL.64 [R1+0x88], R26 ;  /* 0x0000881a01007387 */ /* 0x0003e80000100a00 */
[----:B-1----:R-:W1:Y:S01]  /*63910*/  S2R R26, SR_TID.X ;  /* 0x00000000001a7919 */ /* 0x002e620000002100 */
[----:B0-----:R-:W-:-:S05]  /*63920*/  IMAD.SHL.U32 R4, R4, 0x100, RZ ;  /* 0x0000010004047824 */ /* 0x001fca00078e00ff */
[----:B------:R-:W-:-:S04]  /*63930*/  LOP3.LUT R25, R5, 0xf00, R4, 0xf8, !PT ;  /* 0x00000f0005197812 */ /* 0x000fc800078ef804 */
[----:B-1----:R-:W-:-:S04]  /*63940*/  LOP3.LUT R25, R25, 0x10, R26, 0x78, !PT ;  /* 0x0000001019197812 */ /* 0x002fc800078e781a */
[----:B------:R-:W-:-:S05]  /*63950*/  LOP3.LUT R25, R25, 0x40, RZ, 0x3c, !PT ;  /* 0x0000004019197812 */ /* 0x000fca00078e3cff */
[----:B------:R-:W0:Y:S04]  /*63960*/  LDSM.16.M88.4 R4, [R25+0x65000] ;  /* 0x065000001904783b */ /* 0x000e280000000200 */
[----:B0-----:R-:W-:Y:S04]  /*63970*/  STL.64 [R1+0x2b70], R6 ;  /* 0x002b700601007387 */ /* 0x001fe80000100a00 */
[----:B------:R0:W-:Y:S04]  /*63980*/  STL.64 [R1+0x2b68], R4 ;  /* 0x002b680401007387 */ /* 0x0001e80000100a00 */
[----:B0-----:R-:W2:Y:S01]  /*63990*/  LDL.64 R4, [R1+0x20] ;  /* 0x0000200001047983 */ /* 0x001ea20000100a00 */
[C---:B---3--:R-:W-:Y:S03]  /*639a0*/  HMMA.16816.F32.BF16 R8, R16.reuse, R8, R20 ;  /* 0x000000081008723c */ /* 0x048fe60000041814 */
[----:B------:R-:W3:Y:S11]  /*639b0*/  LDL.LU.64 R20, [R1+0x2c30] ;  /* 0x002c300001147983 */ /* 0x000ef60000300a00 */
[----:B------:R-:W-:Y:S09]  /*639c0*/  @!UPT UIADD3 URZ, URZ, URZ, URZ ;  /* 0x0000003f3f3ff290 */ /* 0x000ff2000fffe03f */
[----:B------:R-:W-:Y:S04]  /*639d0*/  STL.64 [R1+0x160], R8 ;  /* 0x0001600801007387 */ /* 0x000fe80000100a00 */
        /* <DEDUP_REMOVED lines=8> */
[----:B0-----:R-:W2:Y:S04]  /*63a60*/  LDL.LU.64 R10, [R1+0x2c18] ;  /* 0x002c1800010a7983 */ /* 0x001ea80000300a00 */
[----:B------:R-:W2:Y:S04]  /*63a70*/  LDL.LU.64 R8, [R1+0x2c10] ;  /* 0x002c100001087983 */ /* 0x000ea80000300a00 */
[----:B------:R0:W-:Y:S04]  /*63a80*/  STL.64 [R1+0x2bd0], R20 ;  /* 0x002bd01401007387 */ /* 0x0001e80000100a00 */
[----:B0-----:R-:W3:Y:S01]  /*63a90*/  LDL.64 R20, [R1+0x40] ;  /* 0x0000400001147983 */ /* 0x001ee20000100a00 */
[----:B--2---:R-:W-:Y:S11]  /*63aa0*/  HMMA.16816.F32.BF16 R8, R16, R4, R8 ;  /* 0x000000041008723c */ /* 0x004ff60000041808 */
[----:B------:R-:W-:Y:S11]  /*63ab0*/  @!UPT UIADD3 URZ, URZ, URZ, URZ ;  /* 0x0000003f3f3ff290 */ /* 0x000ff6000fffe03f */
[----:B------:R-:W-:Y:S01]  /*63ac0*/  @!UPT UIADD3 URZ, URZ, URZ, URZ ;  /* 0x0000003f3f3ff290 */ /* 0x000fe2000fffe03f */
[----:B------:R-:W-:Y:S04]  /*63ad0*/  STL.64 [R1+0x140], R8 ;  /* 0x0001400801007387 */ /* 0x000fe80000100a00 */
[----:B------:R0:W-:Y:S04]  /*63ae0*/  STL.64 [R1+0x148], R10 ;  /* 0x0001480a01007387 */ /* 0x0001e80000100a00 */
[----:B0-----:R-:W2:Y:S04]  /*63af0*/  LDL.LU.64 R10, [R1+0x2c08] ;  /* 0x002c0800010a7983 */ /* 0x001ea80000300a00 */
[----:B------:R-:W2:Y:S04]  /*63b00*/  LDL.LU.64 R8, [R1+0x2c00] ;  /* 0x002c000001087983 */ /* 0x000ea80000300a00 */
[----:B------:R0:W-:Y:S01]  /*63b10*/  STL.64 [R1+0x2bd8], R4 ;  /* 0x002bd80401007387 */ /* 0x0001e20000100a00 */
[----:B------:R-:W-:Y:S01]  /*63b20*/  MOV R22, R12 ;  /* 0x0000000c00167202 */ /* 0x000fe20000000f00 */
[----:B------:R-:W-:-:S02]  /*63b30*/  IMAD.MOV.U32 R0, RZ, RZ, R13 ;  /* 0x000000ffff007224 */ /* 0x000fc400078e000d */
[----:B0-----:R-:W3:Y:S04]  /*63b40*/  LDL.LU R4, [R1+0x480] ;  /* 0x0004800001047983 */ /* 0x001ee80000300800 */
[----:B------:R-:W3:Y:S04]  /*63b50*/  LDL.LU R5, [R1+0x484] ;  /* 0x0004840001057983 */ /* 0x000ee80000300800 */
[----:B------:R-:W3:Y:S04]  /*63b60*/  LDL.LU R6, [R1+0x488] ;  /* 0x0004880001067983 */ /* 0x000ee80000300800 */
[----:B------:R-:W3:Y:S01]  /*63b70*/  LDL.LU R7, [R1+0x48c] ;  /* 0x00048c0001077983 */ /* 0x000ee20000300800 */
[----:B--2---:R-:W-:Y:S03]  /*63b80*/  HMMA.16816.F32.BF16 R16, R16, R12, R8 ;  /* 0x0000000c1010723c */ /* 0x004fe60000041808 */
[----:B------:R-:W3:Y:S04]  /*63b90*/  LDL.LU.64 R10, [R1+0x2bf8] ;  /* 0x002bf800010a7983 */ /* 0x000ee80000300a00 */
[----:B------:R-:W3:Y:S11]  /*63ba0*/  LDL.LU.64 R8, [R1+0x2bf0] ;  /* 0x002bf00001087983 */ /* 0x000ef60000300a00 */
[----:B------:R-:W-:Y:S05]  /*63bb0*/  @!UPT UIADD3 URZ, URZ, URZ, URZ ;  /* 0x0000003f3f3ff290 */ /* 0x000fea000fffe03f */
[----:B------:R0:W-:Y:S04]  /*63bc0*/  STL.64 [R1+0x70], R16 ;  /* 0x0000701001007387 */ /* 0x0001e80000100a00 */
[----:B------:R1:W-:Y:S04]  /*63bd0*/  STL.64 [R1+0x78], R18 ;  /* 0x0000781201007387 */ /* 0x0003e80000100a00 */
[----:B------:R-:W0:Y:S02]  /*63be0*/  LDL.LU.64 R12, [R1+0x2be8] ;  /* 0x002be800010c7983 */ /* 0x000e240000300a00 */
[----:B0-----:R-:W-:Y:S01]  /*63bf0*/  MOV R16, R12 ;  /* 0x0000000c00107202 */ /* 0x001fe20000000f00 */
[----:B------:R-:W-:Y:S01]  /*63c00*/  IMAD.MOV.U32 R17, RZ, RZ, R13 ;  /* 0x000000ffff117224 */ /* 0x000fe200078e000d */
[----:B------:R-:W2:Y:S04]  /*63c10*/  LDL.LU R12, [R1+0x2be4] ;  /* 0x002be400010c7983 */ /* 0x000ea80000300800 */
[----:B------:R-:W4:Y:S04]  /*63c20*/  LDL.LU R13, [R1+0x2be0] ;  /* 0x002be000010d7983 */ /* 0x000f280000300800 */
[----:B-1----:R-:W5:Y:S04]  /*63c30*/  LDL.LU R18, [R1+0x328] ;  /* 0x0003280001127983 */ /* 0x002f680000300800 */
[----:B------:R-:W5:Y:S01]  /*63c40*/  LDL.LU R19, [R1+0x32c] ;  /* 0x00032c0001137983 */ /* 0x000f620000300800 */
[----:B---3--:R-:W-:Y:S03]  /*63c50*/  HMMA.16816.F32.BF16 R4, R8, R20, R4 ;  /* 0x000000140804723c */ /* 0x008fe60000041804 */
[----:B-----5:R4:W-:Y:S02]  /*63c60*/  STL.64 [R1+0x2bc8], R18 ;  /* 0x002bc81201007387 */ /* 0x0209e40000100a00 */
[----:B----4-:R-:W-:Y:S01]  /*63c70*/  MOV R18, R13 ;  /* 0x0000000d00127202 */ /* 0x010fe20000000f00 */
[----:B--2---:R-:W-:-:S02]  /*63c80*/  IMAD.MOV.U32 R19, RZ, RZ, R12 ;  /* 0x000000ffff137224 */ /* 0x004fc400078e000c */
[----:B------:R-:W0:Y:S04]  /*63c90*/  LDSM.16.M88.4 R12, [R25+0x66000] ;  /* 0x06600000190c783b */ /* 0x000e280000000200 */
[----:B------:R1:W-:Y:S04]  /*63ca0*/  STL.64 [R1+0x2bc0], R16 ;  /* 0x002bc01001007387 */ /* 0x0003e80000100a00 */
[----:B-1----:R-:W2:Y:S04]  /*63cb0*/  LDL.LU R16, [R1+0x470] ;  /* 0x0004700001107983 */ /* 0x002ea80000300800 */
[----:B------:R-:W2:Y:S04]  /*63cc0*/  LDL.LU R17, [R1+0x474] ;  /* 0x0004740001117983 */ /* 0x000ea80000300800 */
[----:B0-----:R-:W-:Y:S04]  /*63cd0*/  STL.64 [R1+0x2b38], R14 ;  /* 0x002b380e01007387 */ /* 0x001fe80000100a00 */
[----:B------:R0:W-:Y:S04]  /*63ce0*/  STL.64 [R1+0x2b30], R12 ;  /* 0x002b300c01007387 */ /* 0x0001e80000100a00 */
[----:B------:R1:W-:Y:S04]  /*63cf0*/  STL.64 [R1+0x130], R4 ;  /* 0x0001300401007387 */ /* 0x0003e80000100a00 */
[----:B------:R3:W-:Y:S01]  /*63d00*/  STL.64 [R1+0x138], R6 ;  /* 0x0001380601007387 */ /* 0x0007e20000100a00 */
[----:B0-----:R-:W-:-:S02]  /*63d10*/  IMAD.MOV.U32 R13, RZ, RZ, R0 ;  /* 0x000000ffff0d7224 */ /* 0x001fc400078e0000 */
[----:B------:R-:W-:Y:S01]  /*63d20*/  IMAD.MOV.U32 R0, RZ, RZ, R21 ;  /* 0x000000ffff007224 */ /* 0x000fe200078e0015 */
[----:B-1----:R-:W4:Y:S01]  /*63d30*/  LDL.LU.64 R4, [R1+0x2bd8] ;  /* 0x002bd80001047983 */ /* 0x002f220000300a00 */
[----:B---3--:R-:W-:-:S03]  /*63d40*/  MOV R6, R20 ;  /* 0x0000001400067202 */ /* 0x008fc60000000f00 */
[----:B------:R-:W2:Y:S01]  /*63d50*/  LDL.LU.64 R20, [R1+0x2bd0] ;  /* 0x002bd00001147983 */ /* 0x000ea20000300a00 */
[----:B------:R-:W-:Y:S01]  /*63d60*/  MOV R12, R22 ;  /* 0x00000016000c7202 */ /* 0x000fe20000000f00 */
[C---:B--2---:R-:W-:Y:S01]  /*63d70*/  HMMA.16816.F32.BF16 R16, R8.reuse, R20, R16 ;  /* 0x000000140810723c */ /* 0x044fe20000041810 */
[----:B------:R-:W-:Y:S01]  /*63d80*/  MOV R14, R20 ;  /* 0x00000014000e7202 */ /* 0x000fe20000000f00 */
[----:B------:R-:W-:Y:S11]  /*63d90*/  IMAD.MOV.U32 R7, RZ, RZ, R21 ;  /* 0x000000ffff077224 */ /* 0x000ff600078e0015 */
[----:B------:R-:W-:Y:S10]  /*63da0*/  @!UPT UIADD3 URZ, URZ, URZ, URZ ;  /* 0x0000003f3f3ff290 */ /* 0x000ff4000fffe03f */
[----:B------:R-:W-:Y:S04]  /*63db0*/  STL.64 [R1+0x120], R16 ;  /* 0x0001201001007387 */ /* 0x000fe80000100a00 */
[----:B------:R0:W-:Y:S04]  /*63dc0*/  STL.64 [R1+0x128], R18 ;  /* 0x0001281201007387 */ /* 0x0001e80000100a00 */
[----:B0-----:R-:W2:Y:S04]  /*63dd0*/  LDL.LU.64 R18, [R1+0x2bc8] ;  /* 0x002bc80001127983 */ /* 0x001ea80000300a00 */
[----:B------:R-:W2:Y:S04]  /*63de0*/  LDL.LU.64 R16, [R1+0x2bc0] ;  /* 0x002bc00001107983 */ /* 0x000ea80000300a00 */
[----:B------:R-:W4:Y:S04]  /*63df0*/  LDL.LU.64 R22, [R1+0x2bb8] ;  /* 0x002bb80001167983 */ /* 0x000f280000300a00 */
[----:B------:R-:W4:Y:S02]  /*63e00*/  LDL.LU.64 R20, [R1+0x2bb0] ;  /* 0x002bb00001147983 */ /* 0x000f240000300a00 */
[C---:B----4-:R-:W-:Y:S08]  /*63e10*/  HMMA.16816.F32.BF16 R20, R8.reuse, R4, R20 ;  /* 0x000000040814723c */ /* 0x050ff00000041814 */
[----:B--2---:R-:W-:Y:S01]  /*63e20*/  HMMA.16816.F32.BF16 R8, R8, R12, R16 ;  /* 0x0000000c0808723c */ /* 0x004fe20000041810 */
[----:B------:R-:W0:Y:S11]  /*63e30*/  LDSM.16.M88.4 R16, [R25+0x67000] ;  /* 0x067000001910783b */ /* 0x000e360000000200 */
[----:B------:R-:W-:Y:S03]  /*63e40*/  @!UPT UIADD3 URZ, URZ, URZ, URZ ;  /* 0x0000003f3f3ff290 */ /* 0x000fe6000fffe03f */
[----:B------:R-:W-:Y:S04]  /*63e50*/  STL.64 [R1+0x110], R20 ;  /* 0x0001101401007387 */ /* 0x000fe80000100a00 */
[----:B------:R1:W-:Y:S04]  /*63e60*/  STL.64 [R1+0x118], R22 ;  /* 0x0001181601007387 */ /* 0x0003e80000100a00 */
[----:B-1----:R-:W2:Y:S04]  /*63e70*/  LDL.LU.64 R22, [R1+0x2ba8] ;  /* 0x002ba80001167983 */ /* 0x002ea80000300a00 */
[----:B------:R-:W2:Y:S04]  /*63e80*/  LDL.LU.64 R20, [R1+0x2ba0] ;  /* 0x002ba00001147983 */ /* 0x000ea80000300a00 */
[----:B------:R1:W-:Y:S02]  /*63e90*/  STL.64 [R1+0x2b78], R4 ;  /* 0x002b780401007387 */ /* 0x0003e40000100a00 */
[----:B-1----:R-:W-:Y:S01]  /*63ea0*/  MOV R4, R14 ;  /* 0x0000000e00047202 */ /* 0x002fe20000000f00 */
[----:B------:R-:W-:-:S05]  /*63eb0*/  IMAD.MOV.U32 R5, RZ, RZ, R7 ;  /* 0x000000ffff057224 */ /* 0x000fca00078e0007 */
[----:B------:R-:W-:Y:S04]  /*63ec0*/  STL.64 [R1+0x2b88], R4 ;  /* 0x002b880401007387 */ /* 0x000fe80000100a00 */
[----:B------:R1:W-:Y:S04]  /*63ed0*/  STL.64 [R1+0x2b80], R12 ;  /* 0x002b800c01007387 */ /* 0x0003e80000100a00 */
[----:B-1----:R-:W3:Y:S04]  /*63ee0*/  LDL.LU R12, [R1+0x440] ;  /* 0x00044000010c7983 */ /* 0x002ee80000300800 */
[----:B------:R-:W-:Y:S04]  /*63ef0*/  STL.64 [R1+0x60], R8 ;  /* 0x0000600801007387 */ /* 0x000fe80000100a00 */
[----:B------:R-:W-:Y:S04]  /*63f00*/  STL.64 [R1+0x68], R10 ;  /* 0x0000680a01007387 */ /* 0x000fe80000100a00 */
[----:B------:R-:W3:Y:S04]  /*63f10*/  LDL.LU R13, [R1+0x444] ;  /* 0x00044400010d7983 */ /* 0x000ee80000300800 */
[----:B------:R-:W4:Y:S04]  /*63f20*/  LDL.LU R14, [R1+0x448] ;  /* 0x00044800010e7983 */ /* 0x000f280000300800 */
[----:B------:R-:W4:Y:S01]  /*63f30*/  LDL.LU R15, [R1+0x44c] ;  /* 0x00044c00010f7983 */ /* 0x000f220000300800 */
[----:B------:R-:W-:Y:S01]  /*63f40*/  MOV R4, R6 ;  /* 0x0000000600047202 */ /* 0x000fe20000000f00 */
[----:B------:R-:W-:-:S02]  /*63f50*/  IMAD.MOV.U32 R5, RZ, RZ, R0 ;  /* 0x000000ffff057224 */ /* 0x000fc400078e0000 */
[----:B----4-:R-:W-:Y:S04]  /*63f60*/  STL.64 [R1+0x2b98], R14 ;  /* 0x002b980e01007387 */ /* 0x010fe80000100a00 */
[----:B---3--:R1:W-:Y:S04]  /*63f70*/  STL.64 [R1+0x2b90], R12 ;  /* 0x002b900c01007387 */ /* 0x0083e80000100a00 */
[----:B-1----:R-:W2:Y:S04]  /*63f80*/  LDL.LU R12, [R1+0x450] ;  /* 0x00045000010c7983 */ /* 0x002ea80000300800 */
[----:B------:R-:W2:Y:S04]  /*63f90*/  LDL.LU R13, [R1+0x454] ;  /* 0x00045400010d7983 */ /* 0x000ea80000300800 */
[----:B------:R-:W2:Y:S04]  /*63fa0*/  LDL.LU R14, [R1+0x458] ;  /* 0x00045800010e7983 */ /* 0x000ea80000300800 */
[----:B------:R-:W2:Y:S04]  /*63fb0*/  LDL.LU R15, [R1+0x45c] ;  /* 0x00045c00010f7983 */ /* 0x000ea80000300800 */
[----:B------:R-:W3:Y:S04]  /*63fc0*/  LDL.LU R8, [R1+0x400] ;  /* 0x0004000001087983 */ /* 0x000ee80000300800 */
[----:B------:R-:W3:Y:S04]  /*63fd0*/  LDL.LU R9, [R1+0x404] ;  /* 0x0004040001097983 */ /* 0x000ee80000300800 */
[----:B------:R-:W3:Y:S04]  /*63fe0*/  LDL.LU R10, [R1+0x408] ;  /* 0x00040800010a7983 */ /* 0x000ee80000300800 */
[----:B------:R-:W3:Y:S04]  /*63ff0*/  LDL.LU R11, [R1+0x40c] ;  /* 0x00040c00010b7983 */ /* 0x000ee80000300800 */
[----:B0-----:R-:W-:Y:S04]  /*64000*/  STL.64 [R1+0x2af0], R18 ;  /* 0x002af01201007387 */ /* 0x001fe80000100a00 */
[----:B------:R0:W-:Y:S04]  /*64010*/  STL.64 [R1+0x2ae8], R16 ;  /* 0x002ae81001007387 */ /* 0x0001e80000100a00 */
[----:B0-----:R-:W4:Y:S04]  /*64020*/  LDL.LU R16, [R1+0xb0] ;  /* 0x0000b00001107983 */ /* 0x001f280000300800 */
[----:B------:R-:W4:Y:S04]  /*64030*/  LDL.LU R17, [R1+0xb4] ;  /* 0x0000b40001117983 */ /* 0x000f280000300800 */
[----:B------:R-:W4:Y:S04]  /*64040*/  LDL.LU R18, [R1+0xb8] ;  /* 0x0000b80001127983 */ /* 0x000f280000300800 */
[----:B------:R-:W4:Y:S01]  /*64050*/  LDL.LU R19, [R1+0xbc] ;  /* 0x0000bc0001137983 */ /* 0x000f220000300800 */
[C---:B--2---:R-:W-:Y:S03]  /*64060*/  HMMA.16816.F32.BF16 R4, R20.reuse, R4, R12 ;  /* 0x000000041404723c */ /* 0x044fe6000004180c */
[----:B------:R-:W2:Y:S04]  /*64070*/  LDL.LU.64 R14, [R1+0x2b98] ;  /* 0x002b9800010e7983 */ /* 0x000ea80000300a00 */
[----:B------:R-:W2:Y:S11]  /*64080*/  LDL.LU.64 R12, [R1+0x2b90] ;  /* 0x002b9000010c7983 */ /* 0x000eb60000300a00 */
[----:B------:R-:W-:Y:S05]  /*64090*/  @!UPT UIADD3 URZ, URZ, URZ, URZ ;  /* 0x0000003f3f3ff290 */ /* 0x000fea000fffe03f */
[----:B------:R0:W-:Y:S04]  /*640a0*/  STL.64 [R1+0x100], R4 ;  /* 0x0001000401007387 */ /* 0x0001e80000100a00 */
[----:B------:R2:W-:Y:S04]  /*640b0*/  STL.64 [R1+0x108], R6 ;  /* 0x0001080601007387 */ /* 0x0005e80000100a00 */
[----:B0-----:R-:W2:Y:S02]  /*640c0*/  LDL.LU.64 R4, [R1+0x2b88] ;  /* 0x002b880001047983 */ /* 0x001ea40000300a00 */
[C---:B--2---:R-:W-:Y:S02]  /*640d0*/  HMMA.16816.F32.BF16 R4, R20.reuse, R4, R12 ;  /* 0x000000041404723c */ /* 0x044fe4000004180c */
[----:B------:R-:W4:Y:S11]  /*640e0*/  LDL.LU.64 R12, [R1+0x2b80] ;  /* 0x002b8000010c7983 */ /* 0x000f360000300a00 */
[----:B------:R-:W-:Y:S10]  /*640f0*/  @!UPT UIADD3 URZ, URZ, URZ, URZ ;  /* 0x0000003f3f3ff290 */ /* 0x000ff4000fffe03f */
[----:B------:R0:W-:Y:S04]  /*64100*/  STL.64 [R1+0xf0], R4 ;  /* 0x0000f00401007387 */ /* 0x0001e80000100a00 */
[----:B------:R1:W-:Y:S04]  /*64110*/  STL.64 [R1+0xf8], R6 ;  /* 0x0000f80601007387 */ /* 0x0003e80000100a00 */
[----:B0-----:R-:W3:Y:S01]  /*64120*/  LDL.LU.64 R4, [R1+0x2b78] ;  /* 0x002b780001047983 */ /* 0x001ee20000300a00 */
[C---:B----4-:R-:W-:Y:S08]  /*64130*/  HMMA.16816.F32.BF16 R16, R20.reuse, R12, R16 ;  /* 0x0000000c1410723c */ /* 0x050ff00000041810 */
[----:B---3--:R-:W-:Y:S01]  /*64140*/  HMMA.16816.F32.BF16 R8, R20, R4, R8 ;  /* 0x000000041408723c */ /* 0x008fe20000041808 */
[----:B------:R-:W-:Y:S11]  /*64150*/  IMAD.MOV.U32 R0, RZ, RZ, R5 ;  /* 0x000000ffff007224 */ /* 0x000ff600078e0005 */
[----:B------:R-:W-:Y:S11]  /*64160*/  @!UPT UIADD3 URZ, URZ, URZ, URZ ;  /* 0x0000003f3f3ff290 */ /* 0x000ff6000fffe03f */
[----:B------:R0:W-:Y:S04]  /*64170*/  STL.64 [R1+0xe0], R8 ;  /* 0x0000e00801007387 */ /* 0x0001e80000100a00 */
[----:B------:R-:W-:Y:S04]  /*64180*/  STL.64 [R1+0xe8], R10 ;  /* 0x0000e80a01007387 */ /* 0x000fe80000100a00 */
[----:B-1----:R-:W2:Y:S01]  /*64190*/  LDL.LU.64 R6, [R1+0x2b70] ;  /* 0x002b700001067983 */ /* 0x002ea20000300a00 */
[----:B0-----:R-:W-:-:S03]  /*641a0*/  MOV R8, R4 ;  /* 0x0000000400087202 */ /* 0x001fc60000000f00 */
[----:B------:R-:W2:Y:S04]  /*641b0*/  LDL.LU.64 R4, [R1+0x2b68] ;  /* 0x002b680001047983 */ /* 0x000ea80000300a00 */
[----:B------:R-:W-:Y:S04]  /*641c0*/  STL.64 [R1+0x2b48], R12 ;  /* 0x002b480c01007387 */ /* 0x000fe80000100a00 */
[----:B------:R-:W3:Y:S04]  /*641d0*/  LDL.LU R20, [R1+0x310] ;  /* 0x0003100001147983 */ /* 0x000ee80000300800 */
[----:B------:R-:W-:Y:S04]  /*641e0*/  STL.64 [R1+0x10], R16 ;  /* 0x0000101001007387 */ /* 0x000fe80000100a00 */
[----:B------:R-:W-:Y:S04]  /*641f0*/  STL.64 [R1+0x18], R18 ;  /* 0x0000181201007387 */ /* 0x000fe80000100a00 */
[----:B------:R-:W3:Y:S04]  /*64200*/  LDL.LU R21, [R1+0x314] ;  /* 0x0003140001157983 */ /* 0x000ee80000300800 */
[----:B------:R-:W4:Y:S04]  /*64210*/  LDL.LU R22, [R1+0x318] ;  /* 0x0003180001167983 */ /* 0x000f280000300800 */
[----:B------:R-:W4:Y:S04]  /*64220*/  LDL.LU R23, [R1+0x31c] ;  /* 0x00031c0001177983 */ /* 0x000f280000300800 */
[----:B----4-:R-:W-:Y:S04]  /*64230*/  STL.64 [R1+0x2ab0], R22 ;  /* 0x002ab01601007387 */ /* 0x010fe80000100a00 */
[----:B---3--:R0:W-:Y:S02]  /*64240*/  STL.64 [R1+0x2aa8], R20 ;  /* 0x002aa81401007387 */ /* 0x0081e40000100a00 */
[----:B0-----:R-:W-:Y:S01]  /*64250*/  MOV R20, R8 ;  /* 0x0000000800147202 */ /* 0x001fe20000000f00 */
[----:B------:R-:W-:Y:S01]  /*64260*/  IMAD.MOV.U32 R21, RZ, RZ, R0 ;  /* 0x000000ffff157224 */ /* 0x000fe200078e0000 */
[----:B------:R-:W0:Y:S04]  /*64270*/  LDSM.16.M88.4 R8, [R25+0x68000] ;  /* 0x068000001908783b */ /* 0x000e280000000200 */
[----:B------:R-:W-:Y:S04]  /*64280*/  STL.64 [R1+0x2b50], R20 ;  /* 0x002b501401007387 */ /* 0x000fe80000100a00 */
[----:B------:R-:W3:Y:S04]  /*64290*/  LDL.LU R16, [R1+0x330] ;  /* 0x0003300001107983 */ /* 0x000ee80000300800 */
[----:B------:R-:W3:Y:S04]  /*642a0*/  LDL.LU R17, [R1+0x334] ;  /* 0x0003340001117983 */ /* 0x000ee80000300800 */
[----:B------:R-:W4:Y:S04]  /*642b0*/  LDL.LU R18, [R1+0x338] ;  /* 0x0003380001127983 */ /* 0x000f280000300800 */
[----:B------:R-:W4:Y:S04]  /*642c0*/  LDL.LU R19, [R1+0x33c] ;  /* 0x00033c0001137983 */ /* 0x000f280000300800 */
[----:B----4-:R-:W-:Y:S04]  /*642d0*/  STL.64 [R1+0x2b00], R18 ;  /* 0x002b001201007387 */ /* 0x010fe80000100a00 */
[----:B---3--:R1:W-:Y:S04]  /*642e0*/  STL.64 [R1+0x2af8], R16 ;  /* 0x002af81001007387 */ /* 0x0083e80000100a00 */
[----:B-1----:R-:W3:Y:S04]  /*642f0*/  LDL.LU R16, [R1+0x390] ;  /* 0x0003900001107983 */ /* 0x002ee80000300800 */
[----:B------:R-:W3:Y:S04]  /*64300*/  LDL.LU R17, [R1+0x394] ;  /* 0x0003940001117983 */ /* 0x000ee80000300800 */
[----:B------:R-:W4:Y:S04]  /*64310*/  LDL.LU R18, [R1+0x398] ;  /* 0x0003980001127983 */ /* 0x000f280000300800 */
[----:B------:R-:W4:Y:S04]  /*64320*/  LDL.LU R19, [R1+0x39c] ;  /* 0x00039c0001137983 */ /* 0x000f280000300800 */
[----:B------:R-:W5:Y:S04]  /*64330*/  LDL.LU R20, [R1+0x3e0] ;  /* 0x0003e00001147983 */ /* 0x000f680000300800 */
[----:B------:R-:W5:Y:S04]  /*64340*/  LDL.LU R21, [R1+0x3e4] ;  /* 0x0003e40001157983 */ /* 0x000f680000300800 */
[----:B------:R-:W2:Y:S04]  /*64350*/  LDL.LU R22, [R1+0x3e8] ;  /* 0x0003e80001167983 */ /* 0x000ea80000300800 */
[----:B------:R-:W2:Y:S04]  /*64360*/  LDL.LU R23, [R1+0x3ec] ;  /* 0x0003ec0001177983 */ /* 0x000ea80000300800 */
[----:B--2---:R-:W-:Y:S04]  /*64370*/  STL.64 [R1+0x2b60], R22 ;  /* 0x002b601601007387 */ /* 0x004fe80000100a00 */
[----:B-----5:R1:W-:Y:S04]  /*64380*/  STL.64 [R1+0x2b58], R20 ;  /* 0x002b581401007387 */ /* 0x0203e80000100a00 */
[----:B-1----:R-:W2:Y:S04]  /*64390*/  LDL.LU R20, [R1+0x3f0] ;  /* 0x0003f00001147983 */ /* 0x002ea80000300800 */
[----:B------:R-:W2:Y:S04]  /*643a0*/  LDL.LU R21, [R1+0x3f4] ;  /* 0x0003f40001157983 */ /* 0x000ea80000300800 */
[----:B------:R-:W2:Y:S04]  /*643b0*/  LDL.LU R22, [R1+0x3f8] ;  /* 0x0003f80001167983 */ /* 0x000ea80000300800 */
[----:B------:R-:W2:Y:S04]  /*643c0*/  LDL.LU R23, [R1+0x3fc] ;  /* 0x0003fc0001177983 */ /* 0x000ea80000300800 */
[----:B------:R-:W5:Y:S04]  /*643d0*/  LDL.LU R12, [R1+0x3d0] ;  /* 0x0003d000010c7983 */ /* 0x000f680000300800 */
[----:B------:R-:W5:Y:S04]  /*643e0*/  LDL.LU R13, [R1+0x3d4] ;  /* 0x0003d400010d7983 */ /* 0x000f680000300800 */
[----:B------:R-:W5:Y:S04]  /*643f0*/  LDL.LU R14, [R1+0x3d8] ;  /* 0x0003d800010e7983 */ /* 0x000f680000300800 */
[----:B------:R-:W5:Y:S04]  /*64400*/  LDL.LU R15, [R1+0x3dc] ;  /* 0x0003dc00010f7983 */ /* 0x000f680000300800 */
[----:B----4-:R-:W-:Y:S04]  /*64410*/  STL.64 [R1+0x2b10], R18 ;  /* 0x002b101201007387 */ /* 0x010fe80000100a00 */
[----:B---3--:R1:W-:Y:S04]  /*64420*/  STL.64 [R1+0x2b08], R16 ;  /* 0x002b081001007387 */ /* 0x0083e80000100a00 */
[----:B-1----:R-:W3:Y:S04]  /*64430*/  LDL.LU R16, [R1+0x3a0] ;  /* 0x0003a00001107983 */ /* 0x002ee80000300800 */
[----:B------:R-:W3:Y:S04]  /*64440*/  LDL.LU R17, [R1+0x3a4] ;  /* 0x0003a40001117983 */ /* 0x000ee80000300800 */
[----:B------:R-:W4:Y:S04]  /*64450*/  LDL.LU R18, [R1+0x3a8] ;  /* 0x0003a80001127983 */ /* 0x000f280000300800 */
[----:B------:R-:W4:Y:S04]  /*64460*/  LDL.LU R19, [R1+0x3ac] ;  /* 0x0003ac0001137983 */ /* 0x000f280000300800 */
[----:B----4-:R-:W-:Y:S04]  /*64470*/  STL.64 [R1+0x2b20], R18 ;  /* 0x002b201201007387 */ /* 0x010fe80000100a00 */
[----:B---3--:R1:W-:Y:S04]  /*64480*/  STL.64 [R1+0x2b18], R16 ;  /* 0x002b181001007387 */ /* 0x0083e80000100a00 */
[----:B-1----:R-:W2:Y:S04]  /*64490*/  LDL.64 R16, [R1+0x40] ;  /* 0x0000400001107983 */ /* 0x002ea80000100a00 */
[----:B------:R-:W-:Y:S04]  /*644a0*/  STL [R1+0x2b44], R26 ;  /* 0x002b441a01007387 */ /* 0x000fe80000100800 */
[----:B------:R1:W-:Y:S04]  /*644b0*/  STL [R1+0x2b40], R25 ;  /* 0x002b401901007387 */ /* 0x0003e80000100800 */
[----:B------:R-:W3:Y:S04]  /*644c0*/  LDL.LU R24, [R1+0x2e0] ;  /* 0x0002e00001187983 */ /* 0x000ee80000300800 */
[----:B-1----:R-:W3:Y:S04]  /*644d0*/  LDL.LU R25, [R1+0x2e4] ;  /* 0x0002e40001197983 */ /* 0x002ee80000300800 */
[----:B------:R-:W3:Y:S04]  /*644e0*/  LDL.LU R26, [R1+0x2e8] ;  /* 0x0002e800011a7983 */ /* 0x000ee80000300800 */
[----:B------:R-:W3:Y:S04]  /*644f0*/  LDL.LU R27, [R1+0x2ec] ;  /* 0x0002ec00011b7983 */ /* 0x000ee80000300800 */
[----:B0-----:R-:W-:Y:S04]  /*64500*/  STL.64 [R1+0x2ac0], R10 ;  /* 0x002ac00a01007387 */ /* 0x001fe80000100a00 */
[----:B------:R0:W-:Y:S04]  /*64510*/  STL.64 [R1+0x2ab8], R8 ;  /* 0x002ab80801007387 */ /* 0x0001e80000100a00 */
[----:B0-----:R-:W4:Y:S04]  /*64520*/  LDL.LU R8, [R1+0x350] ;  /* 0x0003500001087983 */ /* 0x001f280000300800 */
[----:B------:R-:W4:Y:S04]  /*64530*/  LDL.LU R9, [R1+0x354] ;  /* 0x0003540001097983 */ /* 0x000f280000300800 */
[----:B------:R-:W3:Y:S04]  /*64540*/  LDL.LU R10, [R1+0x358] ;  /* 0x00035800010a7983 */ /* 0x000ee80000300800 */
[----:B------:R-:W3:Y:S01]  /*64550*/  LDL.LU R11, [R1+0x35c] ;  /* 0x00035c00010b7983 */ /* 0x000ee20000300800 */
[C---:B--2---:R-:W-:Y:S03]  /*64560*/  HMMA.16816.F32.BF16 R20, R4.reuse, R16, R20 ;  /* 0x000000100414723c */ /* 0x044fe60000041814 */
[----:B---3--:R-:W-:Y:S04]  /*64570*/  STL.64 [R1+0x2ad0], R10 ;  /* 0x002ad00a01007387 */ /* 0x008fe80000100a00 */
[----:B----4-:R0:W-:Y:S04]  /*64580*/  STL.64 [R1+0x2ac8], R8 ;  /* 0x002ac80801007387 */ /* 0x0101e80000100a00 */
[----:B0-----:R-:W2:Y:S11]  /*64590*/  LDL.64 R8, [R1+0x30] ;  /* 0x0000300001087983 */ /* 0x001eb60000100a00 */
        /* <DEDUP_REMOVED lines=8> */
[----:B------:R0:W-:Y:S04]  /*64620*/  STL.64 [R1+0xc0], R20 ;  /* 0x0000c01401007387 */ /* 0x0001e80000100a00 */
[----:B------:R-:W-:Y:S04]  /*64630*/  STL.64 [R1+0xc8], R22 ;  /* 0x0000c81601007387 */ /* 0x000fe80000100a00 */
[----:B0-----:R-:W5:Y:S04]  /*64640*/  LDL.LU.64 R20, [R1+0x2b50] ;  /* 0x002b500001147983 */ /* 0x001f680000300a00 */
[----:B------:R0:W-:Y:S04]  /*64650*/  STL.64 [R1+0x2b28], R8 ;  /* 0x002b280801007387 */ /* 0x0001e80000100a00 */
[----:B0-----:R-:W2:Y:S04]  /*64660*/  LDL.LU R8, [R1+0x3b0] ;  /* 0x0003b00001087983 */ /* 0x001ea80000300800 */
[----:B------:R-:W2:Y:S04]  /*64670*/  LDL.LU R9, [R1+0x3b4] ;  /* 0x0003b40001097983 */ /* 0x000ea80000300800 */
[----:B------:R-:W2:Y:S04]  /*64680*/  LDL.LU R10, [R1+0x3b8] ;  /* 0x0003b800010a7983 */ /* 0x000ea80000300800 */
[----:B------:R-:W2:Y:S01]  /*64690*/  LDL.LU R11, [R1+0x3bc] ;  /* 0x0003bc00010b7983 */ /* 0x000ea20000300800 */
[C---:B-----5:R-:W-:Y:S11]  /*646a0*/  HMMA.16816.F32.BF16 R12, R4.reuse, R20, R12 ;  /* 0x00000014040c723c */ /* 0x060ff6000004180c */
[----:B------:R-:W-:Y:S11]  /*646b0*/  @!UPT UIADD3 URZ, URZ, URZ, URZ ;  /* 0x0000003f3f3ff290 */ /* 0x000ff6000fffe03f */
[----:B------:R-:W-:Y:S01]  /*646c0*/  @!UPT UIADD3 URZ, URZ, URZ, URZ ;  /* 0x0000003f3f3ff290 */ /* 0x000fe2000fffe03f */
[----:B------:R0:W-:Y:S04]  /*646d0*/  STL.64 [R1+0xb0], R12 ;  /* 0x0000b00c01007387 */ /* 0x0001e80000100a00 */
[----:B------:R1:W-:Y:S04]  /*646e0*/  STL.64 [R1+0xb8], R14 ;  /* 0x0000b80e01007387 */ /* 0x0003e80000100a00 */
[----:B0-----:R-:W3:Y:S02]  /*646f0*/  LDL.LU.64 R12, [R1+0x2b48] ;  /* 0x002b4800010c7983 */ /* 0x001ee40000300a00 */
[----:B---3--:R-:W-:Y:S02]  /*64700*/  HMMA.16816.F32.BF16 R4, R4, R12, R24 ;  /* 0x0000000c0404723c */ /* 0x008fe40000041818 */
[----:B------:R-:W3:Y:S04]  /*64710*/  LDL.LU R26, [R1+0x2b44] ;  /* 0x002b4400011a7983 */ /* 0x000ee80000300800 */
[----:B------:R-:W4:Y:S04]  /*64720*/  LDL.LU R25, [R1+0x2b40] ;  /* 0x002b400001197983 */ /* 0x000f280000300800 */
[----:B-1----:R-:W2:Y:S04]  /*64730*/  LDL.LU.64 R14, [R1+0x2b38] ;  /* 0x002b3800010e7983 */ /* 0x002ea80000300a00 */
[----:B------:R-:W2:Y:S09]  /*64740*/  LDL.LU.64 R12, [R1+0x2b30] ;  /* 0x002b3000010c7983 */ /* 0x000eb20000300a00 */
[----:B------:R-:W-:Y:S04]  /*64750*/  STL.64 [R1], R4 ;  /* 0x0000000401007387 */ /* 0x000fe80000100a00 */
[----:B------:R-:W-:Y:S01]  /*64760*/  STL.64 [R1+0x8], R6 ;  /* 0x0000080601007387 */ /* 0x000fe20000100a00 */
[----:B------:R-:W-:-:S03]  /*64770*/  IMAD.MOV.U32 R0, RZ, RZ, R17 ;  /* 0x000000ffff007224 */ /* 0x000fc600078e0011 */
[----:B----4-:R-:W0:Y:S01]  /*64780*/  LDSM.16.M88.4 R4, [R25+0x69000] ;  /* 0x069000001904783b */ /* 0x010e220000000200 */
[----:B--2---:R-:W-:Y:S03]  /*64790*/  HMMA.16816.F32.BF16 R8, R12, R16, R8 ;  /* 0x000000100c08723c */ /* 0x004fe60000041808 */
[----:B0-----:R0:W-:Y:S04]  /*647a0*/  STL.64 [R1+0x2a68], R6 ;  /* 0x002a680601007387 */ /* 0x0011e80000100a00 */
[----:B------:R1:W-:Y:S01]  /*647b0*/  STL.64 [R1+0x2a60], R4 ;  /* 0x002a600401007387 */ /* 0x0003e20000100a00 */
[----:B0-----:R-:W-:-:S03]  /*647c0*/  MOV R6, R16 ;  /* 0x0000001000067202 */ /* 0x001fc60000000f00 */
[----:B-1----:R-:W2:Y:S11]  /*647d0*/  LDL.64 R4, [R1+0x50] ;  /* 0x0000500001047983 */ /* 0x002eb60000100a00 */
[----:B------:R-:W-:Y:S01]  /*647e0*/  @!UPT UIADD3 URZ, URZ, URZ, URZ ;  /* 0x0000003f3f3ff290 */ /* 0x000fe2000fffe03f */
[----:B------:R0:W-:Y:S04]  /*647f0*/  STL.64 [R1+0x2e0], R8 ;  /* 0x0002e00801007387 */ /* 0x0001e80000100a00 */
[----:B------:R-:W-:Y:S04]  /*64800*/  STL.64 [R1+0x2e8], R10 ;  /* 0x0002e80a01007387 */ /* 0x000fe80000100a00 */
[----:B0-----:R-:W4:Y:S04]  /*64810*/  LDL.LU.64 R8, [R1+0x2b28] ;  /* 0x002b280001087983 */ /* 0x001f280000300a00 */
[----:B------:R-:W4:Y:S04]  /*64820*/  LDL.LU.64 R18, [R1+0x2b20] ;  /* 0x002b200001127983 */ /* 0x000f280000300a00 */
[----:B------:R-:W4:Y:S02]  /*64830*/  LDL.LU.64 R16, [R1+0x2b18] ;  /* 0x002b180001107983 */ /* 0x000f240000300a00 */
[C---:B----4-:R-:W-:Y:S11]  /*64840*/  HMMA.16816.F32.BF16 R16, R12.reuse, R8, R16 ;  /* 0x000000080c10723c */ /* 0x050ff60000041810 */
[----:B------:R-:W-:Y:S11]  /*64850*/  @!UPT UIADD3 URZ, URZ, URZ, URZ ;  /* 0x0000003f3f3ff290 */ /* 0x000ff6000fffe03f */
[----:B------:R-:W-:Y:S01]  /*64860*/  @!UPT UIADD3 URZ, URZ, URZ, URZ ;  /* 0x0000003f3f3ff290 */ /* 0x000fe2000fffe03f */
[----:B------:R-:W-:Y:S04]  /*64870*/  STL.64 [R1+0x2f0], R16 ;  /* 0x0002f01001007387 */ /* 0x000fe80000100a00 */
[----:B------:R0:W-:Y:S04]  /*64880*/  STL.64 [R1+0x2f8], R18 ;  /* 0x0002f81201007387 */ /* 0x0001e80000100a00 */
[----:B0-----:R-:W4:Y:S04]  /*64890*/  LDL.LU.64 R18, [R1+0x2b10] ;  /* 0x002b100001127983 */ /* 0x001f280000300a00 */
[----:B------:R-:W4:Y:S04]  /*648a0*/  LDL.LU.64 R16, [R1+0x2b08] ;  /* 0x002b080001107983 */ /* 0x000f280000300a00 */
[----:B------:R0:W-:Y:S04]  /*648b0*/  STL.64 [R1+0x2ae0], R8 ;  /* 0x002ae00801007387 */ /* 0x0001e80000100a00 */
[----:B0-----:R-:W5:Y:S04]  /*648c0*/  LDL.LU R8, [R1+0x380] ;  /* 0x0003800001087983 */ /* 0x001f680000300800 */
[----:B------:R-:W5:Y:S04]  /*648d0*/  LDL.LU R9, [R1+0x384] ;  /* 0x0003840001097983 */ /* 0x000f680000300800 */
[----:B------:R-:W5:Y:S04]  /*648e0*/  LDL.LU R10, [R1+0x388] ;  /* 0x00038800010a7983 */ /* 0x000f680000300800 */
[----:B------:R-:W5:Y:S01]  /*648f0*/  LDL.LU R11, [R1+0x38c] ;  /* 0x00038c00010b7983 */ /* 0x000f620000300800 */
[C---:B----4-:R-:W-:Y:S11]  /*64900*/  HMMA.16816.F32.BF16 R16, R12.reuse, R20, R16 ;  /* 0x000000140c10723c */ /* 0x050ff60000041810 */
[----:B------:R-:W-:Y:S11]  /*64910*/  @!UPT UIADD3 URZ, URZ, URZ, URZ ;  /* 0x0000003f3f3ff290 */ /* 0x000ff6000fffe03f */
[----:B------:R-:W-:Y:S01]  /*64920*/  @!UPT UIADD3 URZ, URZ, URZ, URZ ;  /* 0x0000003f3f3ff290 */ /* 0x000fe2000fffe03f */
[----:B------:R-:W-:Y:S04]  /*64930*/  STL.64 [R1+0x320], R16 ;  /* 0x0003201001007387 */ /* 0x000fe80000100a00 */
[----:B------:R0:W-:Y:S04]  /*64940*/  STL.64 [R1+0x328], R18 ;  /* 0x0003281201007387 */ /* 0x0001e80000100a00 */
[----:B0-----:R-:W2:Y:S04]  /*64950*/  LDL.LU.64 R18, [R1+0x2b00] ;  /* 0x002b000001127983 */ /* 0x001ea80000300a00 */
[----:B------:R-:W2:Y:S04]  /*64960*/  LDL.LU.64 R16, [R1+0x2af8] ;  /* 0x002af80001107983 */ /* 0x000ea80000300a00 */
[----:B------:R0:W-:Y:S04]  /*64970*/  STL.64 [R1+0x2ad8], R20 ;  /* 0x002ad81401007387 */ /* 0x0001e80000100a00 */
[----:B0-----:R-:W4:Y:S04]  /*64980*/  LDL.LU R20, [R1+0x370] ;  /* 0x0003700001147983 */ /* 0x001f280000300800 */
[----:B------:R-:W4:Y:S04]  /*64990*/  LDL.LU R21, [R1+0x374] ;  /* 0x0003740001157983 */ /* 0x000f280000300800 */
[----:B------:R-:W4:Y:S04]  /*649a0*/  LDL.LU R22, [R1+0x378] ;  /* 0x0003780001167983 */ /* 0x000f280000300800 */
[----:B------:R-:W4:Y:S01]  /*649b0*/  LDL.LU R23, [R1+0x37c] ;  /* 0x00037c0001177983 */ /* 0x000f220000300800 */
[----:B--2---:R-:W-:Y:S03]  /*649c0*/  HMMA.16816.F32.BF16 R12, R12, R4, R16 ;  /* 0x000000040c0c723c */ /* 0x004fe60000041810 */
[----:B------:R-:W5:Y:S04]  /*649d0*/  LDL.LU.64 R18, [R1+0x2af0] ;  /* 0x002af00001127983 */ /* 0x000f680000300a00 */
[----:B------:R-:W5:Y:S11]  /*649e0*/  LDL.LU.64 R16, [R1+0x2ae8] ;  /* 0x002ae80001107983 */ /* 0x000f760000300a00 */
[----:B------:R-:W-:Y:S05]  /*649f0*/  @!UPT UIADD3 URZ, URZ, URZ, URZ ;  /* 0x0000003f3f3ff290 */ /* 0x000fea000fffe03f */
[----:B------:R-:W-:Y:S04]  /*64a00*/  STL.64 [R1+0x300], R12 ;  /* 0x0003000c01007387 */ /* 0x000fe80000100a00 */
[----:B------:R-:W-:Y:S04]  /*64a10*/  STL.64 [R1+0x308], R14 ;  /* 0x0003080e01007387 */ /* 0x000fe80000100a00 */
[----:B------:R-:W0:Y:S04]  /*64a20*/  LDSM.16.M88.4 R12, [R25+0x6a000] ;  /* 0x06a00000190c783b */ /* 0x000e280000000200 */
[----:B0-----:R-:W-:Y:S04]  /*64a30*/  STL.64 [R1+0x2a30], R14 ;  /* 0x002a300e01007387 */ /* 0x001fe80000100a00 */
[----:B------:R0:W-:Y:S02]  /*64a40*/  STL.64 [R1+0x2a28], R12 ;  /* 0x002a280c01007387 */ /* 0x0001e40000100a00 */
[----:B0-----:R-:W-:Y:S01]  /*64a50*/  MOV R12, R6 ;  /* 0x00000006000c7202 */ /* 0x001fe20000000f00 */
[----:B------:R-:W-:-:S07]  /*64a60*/  IMAD.MOV.U32 R13, RZ, RZ, R0 ;  /* 0x000000ffff0d7224 */ /* 0x000fce00078e0000 */
[C---:B-----5:R-:W-:Y:S11]  /*64a70*/  HMMA.16816.F32.BF16 R8, R16.reuse, R12, R8 ;  /* 0x0000000c1008723c */ /* 0x060ff60000041808 */
[----:B------:R-:W-:Y:S11]  /*64a80*/  @!UPT UIADD3 URZ, URZ, URZ, URZ ;  /* 0x0000003f3f3ff290 */ /* 0x000ff6000fffe03f */
[----:B------:R-:W-:Y:S01]  /*64a90*/  @!UPT UIADD3 URZ, URZ, URZ, URZ ;  /* 0x0000003f3f3ff290 */ /* 0x000fe2000fffe03f */
[----:B------:R0:W-:Y:S04]  /*64aa0*/  STL.64 [R1+0x360], R8 ;  /* 0x0003600801007387 */ /* 0x0001e80000100a00 */
[----:B------:R-:W-:Y:S04]  /*64ab0*/  STL.64 [R1+0x368], R10 ;  /* 0x0003680a01007387 */ /* 0x000fe80000100a00 */
[----:B0-----:R-:W4:Y:S02]  /*64ac0*/  LDL.LU.64 R8, [R1+0x2ae0] ;  /* 0x002ae00001087983 */ /* 0x001f240000300a00 */
[C---:B----4-:R-:W-:Y:S01]  /*64ad0*/  HMMA.16816.F32.BF16 R20, R16.reuse, R8, R20 ;  /* 0x000000081014723c */ /* 0x050fe20000041814 */
[----:B------:R-:W-:Y:S01]  /*64ae0*/  MOV R6, R8 ;  /* 0x0000000800067202 */ /* 0x000fe20000000f00 */
[----:B------:R-:W-:Y:S11]  /*64af0*/  IMAD.MOV.U32 R0, RZ, RZ, R9 ;  /* 0x000000ffff007224 */ /* 0x000ff600078e0009 */
[----:B------:R-:W-:Y:S10]  /*64b00*/  @!UPT UIADD3 URZ, URZ, URZ, URZ ;  /* 0x0000003f3f3ff290 */ /* 0x000ff4000fffe03f */
[----:B------:R0:W-:Y:S04]  /*64b10*/  STL.64 [R1+0x380], R20 ;  /* 0x0003801401007387 */ /* 0x0001e80000100a00 */
[----:B------:R1:W-:Y:S04]  /*64b20*/  STL.64 [R1+0x388], R22 ;  /* 0x0003881601007387 */ /* 0x0003e80000100a00 */
[----:B0-----:R-:W1:Y:S04]  /*64b30*/  LDL.LU.64 R20, [R1+0x2ad8] ;  /* 0x002ad80001147983 */ /* 0x001e680000300a00 */
[----:B------:R-:W1:Y:S04]  /*64b40*/  LDL.LU.64 R10, [R1+0x2ad0] ;  /* 0x002ad000010a7983 */ /* 0x000e680000300a00 */
[----:B------:R-:W1:Y:S02]  /*64b50*/  LDL.LU.64 R8, [R1+0x2ac8] ;  /* 0x002ac80001087983 */ /* 0x000e640000300a00 */
[C---:B-1----:R-:W-:Y:S02]  /*64b60*/  HMMA.16816.F32.BF16 R20, R16.reuse, R20, R8 ;  /* 0x000000141014723c */ /* 0x042fe40000041808 */
[----:B------:R-:W2:Y:S04]  /*64b70*/  LDL.LU.64 R10, [R1+0x2ac0] ;  /* 0x002ac000010a7983 */ /* 0x000ea80000300a00 */
[----:B------:R-:W2:Y:S11]  /*64b80*/  LDL.LU.64 R8, [R1+0x2ab8] ;  /* 0x002ab80001087983 */ /* 0x000eb60000300a00 */
[----:B------:R-:W-:Y:S06]  /*64b90*/  @!UPT UIADD3 URZ, URZ, URZ, URZ ;  /* 0x0000003f3f3ff290 */ /* 0x000fec000fffe03f */
[----:B------:R-:W-:Y:S04]  /*64ba0*/  STL.64 [R1+0x3e0], R20 ;  /* 0x0003e01401007387 */ /* 0x000fe80000100a00 */
[----:B------:R0:W-:Y:S04]  /*64bb0*/  STL.64 [R1+0x3e8], R22 ;  /* 0x0003e81601007387 */ /* 0x0001e80000100a00 */
[----:B0-----:R-:W4:Y:S04]  /*64bc0*/  LDL.LU.64 R22, [R1+0x2ab0] ;  /* 0x002ab00001167983 */ /* 0x001f280000300a00 */
[----:B------:R-:W4:Y:S04]  /*64bd0*/  LDL.LU.64 R20, [R1+0x2aa8] ;  /* 0x002aa80001147983 */ /* 0x000f280000300a00 */
[----:B------:R-:W0:Y:S01]  /*64be0*/  S2R R27, SR_TID.X ;  /* 0x00000000001b7919 */ /* 0x000e220000002100 */
[----:B----4-:R-:W-:Y:S03]  /*64bf0*/  HMMA.16816.F32.BF16 R20, R16, R4, R20 ;  /* 0x000000041014723c */ /* 0x010fe60000041814 */
[----:B------:R-:W2:Y:S04]  /*64c00*/  LDL.LU R16, [R1+0x5d0] ;  /* 0x0005d00001107983 */ /* 0x000ea80000300800 */
[----:B------:R-:W-:Y:S11]  /*64c10*/  MOV R17, R28 ;  /* 0x0000001c00117202 */ /* 0x000ff60000000f00 */
[----:B------:R-:W-:Y:S05]  /*64c20*/  @!UPT UIADD3 URZ, URZ, URZ, URZ ;  /* 0x0000003f3f3ff290 */ /* 0x000fea000fffe03f */
[----:B------:R-:W-:Y:S04]  /*64c30*/  STL.64 [R1+0x3a0], R20 ;  /* 0x0003a01401007387 */ /* 0x000fe80000100a00 */
[----:B------:R-:W-:Y:S04]  /*64c40*/  STL.64 [R1+0x3a8], R22 ;  /* 0x0003a81601007387 */ /* 0x000fe80000100a00 */
[----:B------:R-:W4:Y:S04]  /*64c50*/  LDL.LU R28, [R1+0x2aa0] ;  /* 0x002aa000011c7983 */ /* 0x000f280000300800 */
[----:B------:R-:W2:Y:S04]  /*64c60*/  LDL.LU R18, [R1+0x5d8] ;  /* 0x0005d80001127983 */ /* 0x000ea80000300800 */
[----:B------:R-:W2:Y:S04]  /*64c70*/  LDL.LU R19, [R1+0x5dc] ;  /* 0x0005dc0001137983 */ /* 0x000ea80000300800 */
[----:B------:R-:W1:Y:S01]  /*64c80*/  LDSM.16.M88.4 R20, [R25+0x6b000] ;  /* 0x06b000001914783b */ /* 0x000e620000000200 */
[----:B0-----:R-:W-:-:S02]  /*64c90*/  LOP3.LUT R27, R27, 0x7, RZ, 0xc0, !PT ;  /* 0x000000071b1b7812 */ /* 0x001fc400078ec0ff */
[----:B---3--:R-:W-:-:S03]  /*64ca0*/  SHF.L.U32 R26, R26, 0x8, RZ ;  /* 0x000000081a1a7819 */ /* 0x008fc600000006ff */
[----:B------:R-:W-:Y:S01]  /*64cb0*/  IMAD.SHL.U32 R27, R27, 0x10, RZ ;  /* 0x000000101b1b7824 */ /* 0x000fe200078e00ff */
[----:B------:R-:W-:Y:S04]  /*64cc0*/  STL.64 [R1+0x2a80], R4 ;  /* 0x002a800401007387 */ /* 0x000fe80000100a00 */
[----:B-1----:R0:W-:Y:S02]  /*64cd0*/  STL.64 [R1+0x29f8], R22 ;  /* 0x0029f81601007387 */ /* 0x0021e40000100a00 */
[----:B0-----:R-:W-:Y:S02]  /*64ce0*/  LOP3.LUT R23, R27, 0xf00, R26, 0xf8, !PT ;  /* 0x00000f001b177812 */ /* 0x001fe400078ef81a */
[----:B------:R-:W-:Y:S02]  /*64cf0*/  STL.64 [R1+0x29f0], R20 ;  /* 0x0029f01401007387 */ /* 0x000fe40000100a00 */
[----:B----4-:R-:W-:-:S04]  /*64d00*/  LOP3.LUT R23, R23, 0x10, R28, 0x78, !PT ;  /* 0x0000001017177812 */ /* 0x010fc800078e781c */
[----:B------:R-:W-:-:S05]  /*64d10*/  LOP3.LUT R23, R23, 0x40, RZ, 0x3c, !PT ;  /* 0x0000004017177812 */ /* 0x000fca00078e3cff */
[----:B------:R-:W0:Y:S04]  /*64d20*/  LDSM.16.M88.4 R24, [R23+0x6c000] ;  /* 0x06c000001718783b */ /* 0x000e280000000200 */
[----:B0-----:R-:W-:Y:S04]  /*64d30*/  STL.64 [R1+0x29a8], R26 ;  /* 0x0029a81a01007387 */ /* 0x001fe80000100a00 */
[----:B------:R0:W-:Y:S02]  /*64d40*/  STL.64 [R1+0x29a0], R24 ;  /* 0x0029a01801007387 */ /* 0x0001e40000100a00 */
[----:B0-----:R-:W-:-:S02]  /*64d50*/  IMAD.MOV.U32 R24, RZ, RZ, R6 ;  /* 0x000000ffff187224 */ /* 0x001fc400078e0006 */
[----:B--2---:R-:W-:Y:S01]  /*64d60*/  HMMA.16816.F32.BF16 R4, R8, R12, R16 ;  /* 0x0000000c0804723c */ /* 0x004fe20000041810 */
[----:B------:R-:W0:Y:S11]  /*64d70*/  LDSM.16.M88.4 R16, [R23+0x6d000] ;  /* 0x06d000001710783b */ /* 0x000e360000000200 */
[----:B------:R-:W-:Y:S11]  /*64d80*/  @!UPT UIADD3 URZ, URZ, URZ, URZ ;  /* 0x0000003f3f3ff290 */ /* 0x000ff6000fffe03f */
[----:B------:R1:W-:Y:S04]  /*64d90*/  STL.64 [R1+0x3d0], R4 ;  /* 0x0003d00401007387 */ /* 0x0003e80000100a00 */
[----:B------:R-:W-:Y:S04]  /*64da0*/  STL [R1+0x3d8], R6 ;  /* 0x0003d80601007387 */ /* 0x000fe80000100800 */
[----:B-1----:R-:W2:Y:S04]  /*64db0*/  LDL.64 R4, [R1+0x20] ;  /* 0x0000200001047983 */ /* 0x002ea80000100a00 */
[----:B--2---:R1:W-:Y:S04]  /*64dc0*/  STL.64 [R1+0x2a98], R4 ;  /* 0x002a980401007387 */ /* 0x0043e80000100a00 */
[----:B------:R-:W2:Y:S04]  /*64dd0*/  LDL.LU R12, [R1+0x5a0] ;  /* 0x0005a000010c7983 */ /* 0x000ea80000300800 */
[----:B------:R-:W2:Y:S04]  /*64de0*/  LDL.LU R13, [R1+0x5a4] ;  /* 0x0005a400010d7983 */ /* 0x000ea80000300800 */
[----:B------:R-:W3:Y:S04]  /*64df0*/  LDL.LU R14, [R1+0x5a8] ;  /* 0x0005a800010e7983 */ /* 0x000ee80000300800 */
[----:B------:R-:W3:Y:S01]  /*64e00*/  LDL.LU R15, [R1+0x5ac] ;  /* 0x0005ac00010f7983 */ /* 0x000ee20000300800 */
[----:B------:R-:W-:-:S03]  /*64e10*/  IMAD.MOV.U32 R28, RZ, RZ, R7 ;  /* 0x000000ffff1c7224 */ /* 0x000fc600078e0007 */
[----:B-1----:R-:W4:Y:S04]  /*64e20*/  LDL.LU R4, [R1+0x630] ;  /* 0x0006300001047983 */ /* 0x002f280000300800 */
[----:B------:R-:W4:Y:S04]  /*64e30*/  LDL.LU R5, [R1+0x634] ;  /* 0x0006340001057983 */ /* 0x000f280000300800 */
[----:B------:R-:W4:Y:S04]  /*64e40*/  LDL.LU R6, [R1+0x638] ;  /* 0x0006380001067983 */ /* 0x000f280000300800 */
[----:B------:R-:W4:Y:S04]  /*64e50*/  LDL.LU R7, [R1+0x63c] ;  /* 0x00063c0001077983 */ /* 0x000f280000300800 */
        /* <DEDUP_REMOVED lines=11> */
[----:B------:R-:W3:Y:S01]  /*64f10*/  LDL.LU R15, [R1+0x5bc] ;  /* 0x0005bc00010f7983 */ /* 0x000ee20000300800 */
[----:B------:R-:W-:-:S03]  /*64f20*/  MOV R25, R0 ;  /* 0x0000000000197202 */ /* 0x000fc60000000f00 */
[----:B---3--:R-:W-:Y:S04]  /*64f30*/  STL.64 [R1+0x2a78], R14 ;  /* 0x002a780e01007387 */ /* 0x008fe80000100a00 */
[----:B--2---:R1:W-:Y:S04]  /*64f40*/  STL.64 [R1+0x2a70], R12 ;  /* 0x002a700c01007387 */ /* 0x0043e80000100a00 */
[----:B-1----:R-:W2:Y:S04]  /*64f50*/  LDL.LU R12, [R1+0x5c0] ;  /* 0x0005c000010c7983 */ /* 0x002ea80000300800 */
[----:B------:R-:W2:Y:S04]  /*64f60*/  LDL.LU R13, [R1+0x5c4] ;  /* 0x0005c400010d7983 */ /* 0x000ea80000300800 */
[----:B------:R-:W3:Y:S04]  /*64f70*/  LDL.LU R14, [R1+0x5c8] ;  /* 0x0005c800010e7983 */ /* 0x000ee80000300800 */
[----:B------:R-:W3:Y:S01]  /*64f80*/  LDL.LU R15, [R1+0x5cc] ;  /* 0x0005cc00010f7983 */ /* 0x000ee20000300800 */
[C---:B----4-:R-:W-:Y:S03]  /*64f90*/  HMMA.16816.F32.BF16 R4, R8.reuse, R24, R4 ;  /* 0x000000180804723c */ /* 0x050fe60000041804 */
        /* <DEDUP_REMOVED lines=8> */
[----:B0-----:R-:W3:Y:S04]  /*65020*/  LDL.LU R16, [R1+0x610] ;  /* 0x0006100001107983 */ /* 0x001ee80000300800 */
[----:B------:R-:W3:Y:S04]  /*65030*/  LDL.LU R17, [R1+0x614] ;  /* 0x0006140001117983 */ /* 0x000ee80000300800 */
[----:B------:R-:W3:Y:S04]  /*65040*/  LDL.LU R18, [R1+0x618] ;  /* 0x0006180001127983 */ /* 0x000ee80000300800 */
[----:B------:R-:W3:Y:S04]  /*65050*/  LDL.LU R19, [R1+0x61c] ;  /* 0x00061c0001137983 */ /* 0x000ee80000300800 */
[----:B------:R0:W-:Y:S04]  /*65060*/  STL.64 [R1+0x400], R4 ;  /* 0x0004000401007387 */ /* 0x0001e80000100a00 */
[----:B------:R-:W-:Y:S04]  /*65070*/  STL.64 [R1+0x408], R6 ;  /* 0x0004080601007387 */ /* 0x000fe80000100a00 */
[----:B0-----:R-:W2:Y:S02]  /*65080*/  LDL.LU.64 R4, [R1+0x2a98] ;  /* 0x002a980001047983 */ /* 0x001ea40000300a00 */
        /* <DEDUP_REMOVED lines=8> */
[----:B------:R-:W2:Y:S02]  /*65110*/  LDL.LU.64 R4, [R1+0x2a80] ;  /* 0x002a800001047983 */ /* 0x000ea40000300a00 */
[----:B--2---:R-:W-:Y:S02]  /*65120*/  HMMA.16816.F32.BF16 R8, R8, R4, R12 ;  /* 0x000000040808723c */ /* 0x004fe4000004180c */
[----:B------:R-:W2:Y:S01]  /*65130*/  LDL.LU.64 R14, [R1+0x2a78] ;  /* 0x002a7800010e7983 */ /* 0x000ea20000300a00 */
[----:B------:R-:W-:-:S03]  /*65140*/  MOV R27, R4 ;  /* 0x00000004001b7202 */ /* 0x000fc60000000f00 */
[----:B------:R-:W2:Y:S01]  /*65150*/  LDL.LU.64 R12, [R1+0x2a70] ;  /* 0x002a7000010c7983 */ /* 0x000ea20000300a00 */
[----:B------:R-:W-:Y:S11]  /*65160*/  IMAD.MOV.U32 R26, RZ, RZ, R5 ;  /* 0x000000ffff1a7224 */ /* 0x000ff600078e0005 */
[----:B------:R-:W-:Y:S05]  /*65170*/  @!UPT UIADD3 URZ, URZ, URZ, URZ ;  /* 0x0000003f3f3ff290 */ /* 0x000fea000fffe03f */
[----:B------:R0:W-:Y:S04]  /*65180*/  STL.64 [R1+0x420], R8 ;  /* 0x0004200801007387 */ /* 0x0001e80000100a00 */
[----:B------:R-:W-:Y:S04]  /*65190*/  STL.64 [R1+0x428], R10 ;  /* 0x0004280a01007387 */ /* 0x000fe80000100a00 */
[----:B------:R-:W2:Y:S04]  /*651a0*/  LDL.LU.64 R6, [R1+0x2a68] ;  /* 0x002a680001067983 */ /* 0x000ea80000300a00 */
[----:B------:R-:W2:Y:S04]  /*651b0*/  LDL.LU.64 R4, [R1+0x2a60] ;  /* 0x002a600001047983 */ /* 0x000ea80000300a00 */
[----:B0-----:R-:W2:Y:S02]  /*651c0*/  LDL.64 R8, [R1+0x40] ;  /* 0x0000400001087983 */ /* 0x001ea40000100a00 */
[----:B--2---:R-:W-:Y:S01]  /*651d0*/  HMMA.16816.F32.BF16 R12, R4, R8, R12 ;  /* 0x00000008040c723c */ /* 0x004fe2000004180c */
[----:B------:R-:W-:Y:S01]  /*651e0*/  MOV R21, R8 ;  /* 0x0000000800157202 */ /* 0x000fe20000000f00 */
[----:B------:R-:W-:-:S02]  /*651f0*/  IMAD.MOV.U32 R20, RZ, RZ, R9 ;  /* 0x000000ffff147224 */ /* 0x000fc400078e0009 */
[----:B------:R-:W0:Y:S11]  /*65200*/  LDSM.16.M88.4 R8, [R23+0x6e000] ;  /* 0x06e000001708783b */ /* 0x000e360000000200 */
[----:B------:R-:W-:Y:S08]  /*65210*/  @!UPT UIADD3 URZ, URZ, URZ, URZ ;  /* 0x0000003f3f3ff290 */ /* 0x000ff0000fffe03f */
[----:B------:R-:W-:Y:S04]  /*65220*/  STL.64 [R1+0x450], R12 ;  /* 0x0004500c01007387 */ /* 0x000fe80000100a00 */
[----:B------:R1:W-:Y:S04]  /*65230*/  STL.64 [R1+0x458], R14 ;  /* 0x0004580e01007387 */ /* 0x0003e80000100a00 */
[----:B-1----:R-:W2:Y:S04]  /*65240*/  LDL.LU.64 R14, [R1+0x2a58] ;  /* 0x002a5800010e7983 */ /* 0x002ea80000300a00 */
[----:B------:R-:W2:Y:S04]  /*65250*/  LDL.LU.64 R12, [R1+0x2a50] ;  /* 0x002a5000010c7983 */ /* 0x000ea80000300a00 */
[----:B0-----:R-:W-:Y:S04]  /*65260*/  STL.64 [R1+0x2928], R10 ;  /* 0x0029280a01007387 */ /* 0x001fe80000100a00 */
[----:B------:R0:W-:Y:S02]  /*65270*/  STL.64 [R1+0x2920], R8 ;  /* 0x0029200801007387 */ /* 0x0001e40000100a00 */
[----:B0-----:R-:W-:Y:S01]  /*65280*/  MOV R8, R27 ;  /* 0x0000001b00087202 */ /* 0x001fe20000000f00 */
[----:B------:R-:W-:-:S02]  /*65290*/  IMAD.MOV.U32 R9, RZ, RZ, R26 ;  /* 0x000000ffff097224 */ /* 0x000fc400078e001a */
[C---:B---3--:R-:W-:Y:S01]  /*652a0*/  HMMA.16816.F32.BF16 R24, R4.reuse, R24, R16 ;  /* 0x000000180418723c */ /* 0x048fe20000041810 */
[----:B------:R-:W3:Y:S11]  /*652b0*/  LDL.LU R16, [R1+0x290] ;  /* 0x0002900001107983 */ /* 0x000ef60000300800 */
[----:B------:R-:W-:Y:S11]  /*652c0*/  @!UPT UIADD3 URZ, URZ, URZ, URZ ;  /* 0x0000003f3f3ff290 */ /* 0x000ff6000fffe03f */
[----:B------:R0:W-:Y:S04]  /*652d0*/  STL.64 [R1+0x470], R24 ;  /* 0x0004701801007387 */ /* 0x0001e80000100a00 */
[----:B------:R1:W-:Y:S04]  /*652e0*/  STL.64 [R1+0x478], R26 ;  /* 0x0004781a01007387 */ /* 0x0003e80000100a00 */
[----:B------:R-:W3:Y:S04]  /*652f0*/  LDL.LU R17, [R1+0x294] ;  /* 0x0002940001117983 */ /* 0x000ee80000300800 */
[----:B------:R-:W4:Y:S04]  /*65300*/  LDL.LU R18, [R1+0x298] ;  /* 0x0002980001127983 */ /* 0x000f280000300800 */
[----:B------:R-:W4:Y:S04]  /*65310*/  LDL.LU R19, [R1+0x29c] ;  /* 0x00029c0001137983 */ /* 0x000f280000300800 */
[----:B0-----:R-:W5:Y:S04]  /*65320*/  LDL.LU R24, [R1+0x2c0] ;  /* 0x0002c00001187983 */ /* 0x001f680000300800 */
[----:B------:R-:W5:Y:S04]  /*65330*/  LDL.LU R25, [R1+0x2c4] ;  /* 0x0002c40001197983 */ /* 0x000f680000300800 */
[----:B-1----:R-:W2:Y:S04]  /*65340*/  LDL.LU R26, [R1+0x2c8] ;  /* 0x0002c800011a7983 */ /* 0x002ea80000300800 */
[----:B------:R-:W2:Y:S04]  /*65350*/  LDL.LU R27, [R1+0x2cc] ;  /* 0x0002cc00011b7983 */ /* 0x000ea80000300800 */
[----:B--2---:R-:W-:Y:S04]  /*65360*/  STL.64 [R1+0x29b8], R26 ;  /* 0x0029b81a01007387 */ /* 0x004fe80000100a00 */
[----:B-----5:R0:W-:Y:S02]  /*65370*/  STL.64 [R1+0x29b0], R24 ;  /* 0x0029b01801007387 */ /* 0x0201e40000100a00 */
[----:B0-----:R-:W-:Y:S01]  /*65380*/  MOV R24, R0 ;  /* 0x0000000000187202 */ /* 0x001fe20000000f00 */
[----:B------:R-:W-:Y:S01]  /*65390*/  IMAD.MOV.U32 R25, RZ, RZ, R22 ;  /* 0x000000ffff197224 */ /* 0x000fe200078e0016 */
[----:B------:R-:W2:Y:S06]  /*653a0*/  LDL.LU R0, [R1+0x2a48] ;  /* 0x002a480001007983 */ /* 0x000eac0000300800 */
[C---:B------:R-:W-:Y:S01]  /*653b0*/  HMMA.16816.F32.BF16 R12, R4.reuse, R24, R12 ;  /* 0x00000018040c723c */ /* 0x040fe2000004180c */
[----:B----4-:R-:W-:Y:S04]  /*653c0*/  STL.64 [R1+0x2978], R18 ;  /* 0x0029781201007387 */ /* 0x010fe80000100a00 */
[----:B---3--:R0:W-:Y:S04]  /*653d0*/  STL.64 [R1+0x2970], R16 ;  /* 0x0029701001007387 */ /* 0x0081e80000100a00 */
[----:B0-----:R-:W3:Y:S11]  /*653e0*/  LDL.64 R16, [R1+0x30] ;  /* 0x0000300001107983 */ /* 0x001ef60000100a00 */
[----:B------:R-:W-:Y:S03]  /*653f0*/  @!UPT UIADD3 URZ, URZ, URZ, URZ ;  /* 0x0000003f3f3ff290 */ /* 0x000fe6000fffe03f */
[----:B------:R-:W-:Y:S04]  /*65400*/  STL.64 [R1+0x4a0], R12 ;  /* 0x0004a00c01007387 */ /* 0x000fe80000100a00 */
[----:B------:R0:W-:Y:S04]  /*65410*/  STL.64 [R1+0x4a8], R14 ;  /* 0x0004a80e01007387 */ /* 0x0001e80000100a00 */
[----:B0-----:R-:W4:Y:S04]  /*65420*/  LDL.LU.64 R14, [R1+0x2a40] ;  /* 0x002a4000010e7983 */ /* 0x001f280000300a00 */
[----:B------:R-:W4:Y:S04]  /*65430*/  LDL.LU.64 R12, [R1+0x2a38] ;  /* 0x002a3800010c7983 */ /* 0x000f280000300a00 */
[----:B------:R-:W-:Y:S01]  /*65440*/  STL.64 [R1+0x2a08], R24 ;  /* 0x002a081801007387 */ /* 0x000fe20000100a00 */
[----:B----4-:R-:W-:Y:S03]  /*65450*/  HMMA.16816.F32.BF16 R4, R4, R8, R12 ;  /* 0x000000080404723c */ /* 0x010fe6000004180c */
[----:B------:R-:W4:Y:S04]  /*65460*/  LDL.LU.64 R14, [R1+0x2a30] ;  /* 0x002a3000010e7983 */ /* 0x000f280000300a00 */
[----:B------:R-:W4:Y:S11]  /*65470*/  LDL.LU.64 R12, [R1+0x2a28] ;  /* 0x002a2800010c7983 */ /* 0x000f360000300a00 */
[----:B------:R-:W-:Y:S05]  /*65480*/  @!UPT UIADD3 URZ, URZ, URZ, URZ ;  /* 0x0000003f3f3ff290 */ /* 0x000fea000fffe03f */
[----:B------:R0:W-:Y:S04]  /*65490*/  STL.64 [R1+0x490], R4 ;  /* 0x0004900401007387 */ /* 0x0001e80000100a00 */
[----:B------:R1:W-:Y:S04]  /*654a0*/  STL.64 [R1+0x498], R6 ;  /* 0x0004980601007387 */ /* 0x0003e80000100a00 */
[----:B0-----:R-:W4:Y:S04]  /*654b0*/  LDL.LU R4, [R1+0x590] ;  /* 0x0005900001047983 */ /* 0x001f280000300800 */
[----:B------:R-:W4:Y:S04]  /*654c0*/  LDL.LU R5, [R1+0x594] ;  /* 0x0005940001057983 */ /* 0x000f280000300800 */
[----:B-1----:R-:W4:Y:S04]  /*654d0*/  LDL.LU R6, [R1+0x598] ;  /* 0x0005980001067983 */ /* 0x002f280000300800 */
[----:B------:R-:W4:Y:S01]  /*654e0*/  LDL.LU R7, [R1+0x59c] ;  /* 0x00059c0001077983 */ /* 0x000f220000300800 */
[----:B------:R-:W-:Y:S01]  /*654f0*/  MOV R24, R21 ;  /* 0x0000001500187202 */ /* 0x000fe20000000f00 */
[----:B------:R-:W-:-:S02]  /*65500*/  IMAD.MOV.U32 R25, RZ, RZ, R20 ;  /* 0x000000ffff197224 */ /* 0x000fc400078e0014 */
[----:B------:R4:W-:Y:S05]  /*65510*/  STL.64 [R1+0x2a00], R8 ;  /* 0x002a000801007387 */ /* 0x0009ea0000100a00 */
[----:B----4-:R-:W-:Y:S01]  /*65520*/  HMMA.16816.F32.BF16 R8, R12, R24, R4 ;  /* 0x000000180c08723c */ /* 0x010fe20000041804 */
[----:B------:R-:W0:Y:S04]  /*65530*/  LDSM.16.M88.4 R4, [R23+0x6f000] ;  /* 0x06f000001704783b */ /* 0x000e280000000200 */
[----:B0-----:R-:W-:Y:S11]  /*65540*/  STL.64 [R1+0x28e8], R6 ;  /* 0x0028e80601007387 */ /* 0x001ff60000100a00 */
[----:B------:R-:W-:Y:S07]  /*65550*/  @!UPT UIADD3 URZ, URZ, URZ, URZ ;  /* 0x0000003f3f3ff290 */ /* 0x000fee000fffe03f */
[----:B------:R-:W-:Y:S04]  /*65560*/  STL.64 [R1+0x4c0], R8 ;  /* 0x0004c00801007387 */ /* 0x000fe80000100a00 */
[----:B------:R-:W-:Y:S04]  /*65570*/  STL.64 [R1+0x4c8], R10 ;  /* 0x0004c80a01007387 */ /* 0x000fe80000100a00 */
[----:B------:R0:W-:Y:S04]  /*65580*/  STL.64 [R1+0x28e0], R4 ;  /* 0x0028e00401007387 */ /* 0x0001e80000100a00 */
[----:B0-----:R-:W4:Y:S04]  /*65590*/  LDL.LU R4, [R1+0x270] ;  /* 0x0002700001047983 */ /* 0x001f280000300800 */
[----:B------:R-:W4:Y:S01]  /*655a0*/  LDL.LU R5, [R1+0x274] ;  /* 0x0002740001057983 */ /* 0x000f220000300800 */
[----:B--2---:R-:W-:Y:S01]  /*655b0*/  MOV R6, R0 ;  /* 0x0000000000067202 */ /* 0x004fe20000000f00 */
[----:B------:R-:W-:-:S02]  /*655c0*/  IMAD.MOV.U32 R7, RZ, RZ, R2 ;  /* 0x000000ffff077224 */ /* 0x000fc400078e0002 */
[----:B------:R-:W2:Y:S04]  /*655d0*/  LDL.LU R0, [R1+0x2a24] ;  /* 0x002a240001007983 */ /* 0x000ea80000300800 */
[----:B------:R-:W5:Y:S04]  /*655e0*/  LDL.LU R2, [R1+0x2a20] ;  /* 0x002a200001027983 */ /* 0x000f680000300800 */
        /* <DEDUP_REMOVED lines=8> */
[----:B------:R-:W3:Y:S04]  /*65670*/  LDL.LU R24, [R1+0x5f0] ;  /* 0x0005f00001187983 */ /* 0x000ee80000300800 */
[----:B------:R-:W3:Y:S04]  /*65680*/  LDL.LU R25, [R1+0x5f4] ;  /* 0x0005f40001197983 */ /* 0x000ee80000300800 */
[----:B------:R-:W3:Y:S04]  /*65690*/  LDL.LU R26, [R1+0x5f8] ;  /* 0x0005f800011a7983 */ /* 0x000ee80000300800 */
[----:B------:R-:W3:Y:S04]  /*656a0*/  LDL.LU R27, [R1+0x5fc] ;  /* 0x0005fc00011b7983 */ /* 0x000ee80000300800 */
[----:B------:R-:W-:Y:S04]  /*656b0*/  STL.64 [R1+0x2988], R6 ;  /* 0x0029880601007387 */ /* 0x000fe80000100a00 */
[----:B----4-:R0:W-:Y:S04]  /*656c0*/  STL.64 [R1+0x2980], R4 ;  /* 0x0029800401007387 */ /* 0x0101e80000100a00 */
[----:B0-----:R-:W4:Y:S04]  /*656d0*/  LDL.LU R4, [R1+0x2a0] ;  /* 0x0002a00001047983 */ /* 0x001f280000300800 */
[----:B------:R-:W4:Y:S04]  /*656e0*/  LDL.LU R5, [R1+0x2a4] ;  /* 0x0002a40001057983 */ /* 0x000f280000300800 */
[----:B------:R-:W2:Y:S04]  /*656f0*/  LDL.LU R6, [R1+0x2a8] ;  /* 0x0002a80001067983 */ /* 0x000ea80000300800 */
[----:B------:R-:W2:Y:S04]  /*65700*/  LDL.LU R7, [R1+0x2ac] ;  /* 0x0002ac0001077983 */ /* 0x000ea80000300800 */
[----:B--2---:R-:W-:Y:S04]  /*65710*/  STL.64 [R1+0x2998], R6 ;  /* 0x0029980601007387 */ /* 0x004fe80000100a00 */
[----:B----4-:R0:W-:Y:S04]  /*65720*/  STL.64 [R1+0x2990], R4 ;  /* 0x0029900401007387 */ /* 0x0101e80000100a00 */
[----:B0-----:R-:W2:Y:S04]  /*65730*/  LDL.LU R4, [R1+0x2b0] ;  /* 0x0002b00001047983 */ /* 0x001ea80000300800 */
[----:B------:R-:W2:Y:S01]  /*65740*/  LDL.LU R5, [R1+0x2b4] ;  /* 0x0002b40001057983 */ /* 0x000ea20000300800 */
[----:B-----5:R-:W-:Y:S01]  /*65750*/  MOV R6, R2 ;  /* 0x0000000200067202 */ /* 0x020fe20000000f00 */
[----:B------:R-:W-:-:S02]  /*65760*/  IMAD.MOV.U32 R7, RZ, RZ, R0 ;  /* 0x000000ffff077224 */ /* 0x000fc400078e0000 */
[----:B------:R-:W4:Y:S04]  /*65770*/  LDL.LU R2, [R1+0x2a1c] ;  /* 0x002a1c0001027983 */ /* 0x000f280000300800 */
[----:B------:R-:W5:Y:S04]  /*65780*/  LDL.LU R0, [R1+0x2a18] ;  /* 0x002a180001007983 */ /* 0x000f680000300800 */
[----:B------:R-:W-:Y:S04]  /*65790*/  STL.64 [R1+0x29c8], R6 ;  /* 0x0029c80601007387 */ /* 0x000fe80000100a00 */
[----:B--2---:R0:W-:Y:S04]  /*657a0*/  STL.64 [R1+0x29c0], R4 ;  /* 0x0029c00401007387 */ /* 0x0041e80000100a00 */
[----:B0-----:R-:W2:Y:S04]  /*657b0*/  LDL.LU R4, [R1+0x2d0] ;  /* 0x0002d00001047983 */ /* 0x001ea80000300800 */
[----:B------:R-:W2:Y:S04]  /*657c0*/  LDL.LU R5, [R1+0x2d4] ;  /* 0x0002d40001057983 */ /* 0x000ea80000300800 */
[----:B------:R-:W2:Y:S04]  /*657d0*/  LDL.LU R6, [R1+0x2d8] ;  /* 0x0002d80001067983 */ /* 0x000ea80000300800 */
[----:B------:R-:W2:Y:S01]  /*657e0*/  LDL.LU R7, [R1+0x2dc] ;  /* 0x0002dc0001077983 */ /* 0x000ea20000300800 */
[----:B---3--:R-:W-:Y:S03]  /*657f0*/  HMMA.16816.F32.BF16 R24, R12, R16, R24 ;  /* 0x000000100c18723c */ /* 0x008fe60000041818 */
[----:B--2---:R-:W-:Y:S01]  /*65800*/  STL.64 [R1+0x29d8], R6 ;  /* 0x0029d80601007387 */ /* 0x004fe20000100a00 */
[----:B------:R0:W-:Y:S03]  /*65810*/  STL.64 [R1+0x29d0], R4 ;  /* 0x0029d00401007387 */ /* 0x0001e60000100a00 */
[----:B0-----:R-:W2:Y:S01]  /*65820*/  LDL.LU R4, [R1+0x560] ;  /* 0x0005600001047983 */ /* 0x001ea20000300800 */
[----:B-----5:R-:W-:-:S02]  /*65830*/  MOV R5, R0 ;  /* 0x0000000000057202 */ /* 0x020fc40000000f00 */
[----:B------:R-:W3:Y:S02]  /*65840*/  LDL.LU R0, [R1+0x2a14] ;  /* 0x002a140001007983 */ /* 0x000ee40000300800 */
[----:B------:R-:W5:Y:S02]  /*65850*/  LDL.LU R6, [R1+0x568] ;  /* 0x0005680001067983 */ /* 0x000f640000300800 */
[----:B----4-:R-:W-:-:S05]  /*65860*/  IMAD.MOV.U32 R7, RZ, RZ, R2 ;  /* 0x000000ffff077224 */ /* 0x010fca00078e0002 */
[----:B-----5:R-:W-:Y:S01]  /*65870*/  STL.64 [R1+0x29e8], R6 ;  /* 0x0029e80601007387 */ /* 0x020fe20000100a00 */
[----:B--2---:R0:W-:Y:S03]  /*65880*/  STL.64 [R1+0x29e0], R4 ;  /* 0x0029e00401007387 */ /* 0x0041e60000100a00 */
[----:B0-----:R-:W2:Y:S01]  /*65890*/  LDL.LU R4, [R1+0x570] ;  /* 0x0005700001047983 */ /* 0x001ea20000300800 */
[----:B------:R-:W2:Y:S02]  /*658a0*/  LDL.LU R5, [R1+0x574] ;  /* 0x0005740001057983 */ /* 0x000ea40000300800 */
[----:B------:R-:W2:Y:S01]  /*658b0*/  LDL.LU R6, [R1+0x578] ;  /* 0x0005780001067983 */ /* 0x000ea20000300800 */
[----:B---3--:R-:W-:Y:S02]  /*658c0*/  MOV R7, R0 ;  /* 0x0000000000077202 */ /* 0x008fe40000000f00 */
[----:B------:R-:W3:Y:S01]  /*658d0*/  LDL.LU R0, [R1+0x2a10] ;  /* 0x002a100001007983 */ /* 0x000ee20000300800 */
[----:B------:R0:W-:Y:S02]  /*658e0*/  STL.64 [R1+0x4e0], R24 ;  /* 0x0004e01801007387 */ /* 0x0001e40000100a00 */
[----:B------:R-:W-:Y:S01]  /*658f0*/  STL.64 [R1+0x4e8], R26 ;  /* 0x0004e81a01007387 */ /* 0x000fe20000100a00 */
[----:B0-----:R-:W4:Y:S02]  /*65900*/  LDL.LU.64 R24, [R1+0x2a08] ;  /* 0x002a080001187983 */ /* 0x001f240000300a00 */
[C---:B----4-:R-:W-:Y:S11]  /*65910*/  HMMA.16816.F32.BF16 R8, R12.reuse, R24, R8 ;  /* 0x000000180c08723c */ /* 0x050ff60000041808 */
[----:B------:R-:W-:Y:S11]  /*65920*/  @!UPT UIADD3 URZ, URZ, URZ, URZ ;  /* 0x0000003f3f3ff290 */ /* 0x000ff6000fffe03f */
[----:B------:R-:W-:Y:S01]  /*65930*/  @!UPT UIADD3 URZ, URZ, URZ, URZ ;  /* 0x0000003f3f3ff290 */ /* 0x000fe2000fffe03f */
[----:B------:R0:W-:Y:S01]  /*65940*/  STL.64 [R1+0x510], R8 ;  /* 0x0005100801007387 */ /* 0x0001e20000100a00 */
[----:B------:R-:W-:Y:S03]  /*65950*/  STL.64 [R1+0x518], R10 ;  /* 0x0005180a01007387 */ /* 0x000fe60000100a00 */
[----:B0-----:R-:W4:Y:S02]  /*65960*/  LDL.LU.64 R8, [R1+0x2a00] ;  /* 0x002a000001087983 */ /* 0x001f240000300a00 */
[----:B----4-:R-:W-:Y:S02]  /*65970*/  HMMA.16816.F32.BF16 R12, R12, R8, R20 ;  /* 0x000000080c0c723c */ /* 0x010fe40000041814 */
[----:B------:R-:W2:Y:S01]  /*65980*/  LDL.LU.64 R22, [R1+0x29f8] ;  /* 0x0029f80001167983 */ /* 0x000ea20000300a00 */
[----:B------:R-:W2:Y:S11]  /*65990*/  LDL.LU.64 R20, [R1+0x29f0] ;  /* 0x0029f00001147983 */ /* 0x000eb60000300a00 */
[----:B------:R-:W-:Y:S09]  /*659a0*/  @!UPT UIADD3 URZ, URZ, URZ, URZ ;  /* 0x0000003f3f3ff290 */ /* 0x000ff2000fffe03f */
[----:B------:R0:W-:Y:S01]  /*659b0*/  STL.64 [R1+0x500], R12 ;  /* 0x0005000c01007387 */ /* 0x0001e20000100a00 */
[----:B------:R-:W-:Y:S03]  /*659c0*/  STL.64 [R1+0x508], R14 ;  /* 0x0005080e01007387 */ /* 0x000fe60000100a00 */
[----:B0-----:R-:W2:Y:S02]  /*659d0*/  LDL.LU.64 R12, [R1+0x40] ;  /* 0x00004000010c7983 */ /* 0x001ea40000300a00 */
[C---:B--2---:R-:W-:Y:S11]  /*659e0*/  HMMA.16816.F32.BF16 R4, R20.reuse, R12, R4 ;  /* 0x0000000c1404723c */ /* 0x044ff60000041804 */
[----:B------:R-:W-:Y:S11]  /*659f0*/  @!UPT UIADD3 URZ, URZ, URZ, URZ ;  /* 0x0000003f3f3ff290 */ /* 0x000ff6000fffe03f */
[----:B------:R-:W-:Y:S01]  /*65a00*/  @!UPT UIADD3 URZ, URZ, URZ, URZ ;  /* 0x0000003f3f3ff290 */ /* 0x000fe2000fffe03f */
[----:B------:R-:W-:Y:S01]  /*65a10*/  STL.64 [R1+0x530], R4 ;  /* 0x0005300401007387 */ /* 0x000fe20000100a00 */
[----:B------:R0:W-:Y:S03]  /*65a20*/  STL.64 [R1+0x538], R6 ;  /* 0x0005380601007387 */ /* 0x0001e60000100a00 */
[----:B0-----:R-:W2:Y:S01]  /*65a30*/  LDL.LU.64 R6, [R1+0x29e8] ;  /* 0x0029e80001067983 */ /* 0x001ea20000300a00 */
[----:B------:R-:W2:Y:S02]  /*65a40*/  LDL.LU.64 R4, [R1+0x29e0] ;  /* 0x0029e00001047983 */ /* 0x000ea40000300a00 */
[C---:B--2---:R-:W-:Y:S11]  /*65a50*/  HMMA.16816.F32.BF16 R4, R20.reuse, R16, R4 ;  /* 0x000000101404723c */ /* 0x044ff60000041804 */
[----:B------:R-:W-:Y:S11]  /*65a60*/  @!UPT UIADD3 URZ, URZ, URZ, URZ ;  /* 0x0000003f3f3ff290 */ /* 0x000ff6000fffe03f */
[----:B------:R-:W-:Y:S01]  /*65a70*/  @!UPT UIADD3 URZ, URZ, URZ, URZ ;  /* 0x0000003f3f3ff290 */ /* 0x000fe2000fffe03f */
[----:B------:R-:W-:Y:S01]  /*65a80*/  STL.64 [R1+0x5b0], R4 ;  /* 0x0005b00401007387 */ /* 0x000fe20000100a00 */
[----:B------:R0:W-:Y:S03]  /*65a90*/  STL.64 [R1+0x5b8], R6 ;  /* 0x0005b80601007387 */ /* 0x0001e60000100a00 */
[----:B0-----:R-:W2:Y:S01]  /*65aa0*/  LDL.LU.64 R6, [R1+0x29d8] ;  /* 0x0029d80001067983 */ /* 0x001ea20000300a00 */
[----:B------:R-:W2:Y:S02]  /*65ab0*/  LDL.LU.64 R4, [R1+0x29d0] ;  /* 0x0029d00001047983 */ /* 0x000ea40000300a00 */
[C---:B--2---:R-:W-:Y:S01]  /*65ac0*/  HMMA.16816.F32.BF16 R24, R20.reuse, R24, R4 ;  /* 0x000000181418723c */ /* 0x044fe20000041804 */
[----:B------:R-:W2:Y:S01]  /*65ad0*/  LDL.LU.64 R6, [R1+0x29c8] ;  /* 0x0029c80001067983 */ /* 0x000ea20000300a00 */
[----:B------:R-:W2:Y:S11]  /*65ae0*/  LDL.LU.64 R4, [R1+0x29c0] ;  /* 0x0029c00001047983 */ /* 0x000eb60000300a00 */
[----:B------:R-:W-:Y:S10]  /*65af0*/  @!UPT UIADD3 URZ, URZ, URZ, URZ ;  /* 0x0000003f3f3ff290 */ /* 0x000ff4000fffe03f */
[----:B------:R-:W-:Y:S01]  /*65b00*/  STL.64 [R1+0x5a0], R24 ;  /* 0x0005a01801007387 */ /* 0x000fe20000100a00 */
[----:B------:R0:W-:Y:S03]  /*65b10*/  STL.64 [R1+0x5a8], R26 ;  /* 0x0005a81a01007387 */ /* 0x0001e60000100a00 */
[----:B0-----:R-:W4:Y:S01]  /*65b20*/  LDL.LU.64 R26, [R1+0x29b8] ;  /* 0x0029b800011a7983 */ /* 0x001f220000300a00 */
[----:B------:R-:W4:Y:S02]  /*65b30*/  LDL.LU.64 R24, [R1+0x29b0] ;  /* 0x0029b00001187983 */ /* 0x000f240000300a00 */
[----:B----4-:R-:W-:Y:S01]  /*65b40*/  HMMA.16816.F32.BF16 R20, R20, R8, R24 ;  /* 0x000000081414723c */ /* 0x010fe20000041818 */
[----:B------:R-:W2:Y:S01]  /*65b50*/  LDL.LU.64 R26, [R1+0x29a8] ;  /* 0x0029a800011a7983 */ /* 0x000ea20000300a00 */
[----:B------:R-:W2:Y:S11]  /*65b60*/  LDL.LU.64 R24, [R1+0x29a0] ;  /* 0x0029a00001187983 */ /* 0x000eb60000300a00 */
[----:B------:R-:W-:Y:S10]  /*65b70*/  @!UPT UIADD3 URZ, URZ, URZ, URZ ;  /* 0x0000003f3f3ff290 */ /* 0x000ff4000fffe03f */
[----:B------:R0:W-:Y:S01]  /*65b80*/  STL.64 [R1+0x550], R20 ;  /* 0x0005501401007387 */ /* 0x0001e20000100a00 */
[----:B------:R1:W-:Y:S03]  /*65b90*/  STL.64 [R1+0x558], R22 ;  /* 0x0005581601007387 */ /* 0x0003e60000100a00 */
[----:B0-----:R-:W4:Y:S01]  /*65ba0*/  LDL.LU.64 R20, [R1+0x20] ;  /* 0x0000200001147983 */ /* 0x001f220000300a00 */
[----:B-1----:R-:W5:Y:S01]  /*65bb0*/  LDL.64 R22, [R1+0x28] ;  /* 0x0000280001167983 */ /* 0x002f620000100a00 */
[----:B--2---:R-:W-:Y:S11]  /*65bc0*/  HMMA.16816.F32.BF16 R4, R24, R12, R4 ;  /* 0x0000000c1804723c */ /* 0x004ff60000041804 */
[----:B------:R-:W-:Y:S11]  /*65bd0*/  @!UPT UIADD3 URZ, URZ, URZ, URZ ;  /* 0x0000003f3f3ff290 */ /* 0x000ff6000fffe03f */
[----:B------:R-:W-:Y:S01]  /*65be0*/  @!UPT UIADD3 URZ, URZ, URZ, URZ ;  /* 0x0000003f3f3ff290 */ /* 0x000fe2000fffe03f */
[----:B------:R-:W-:Y:S01]  /*65bf0*/  STL.64 [R1+0x2b0], R4 ;  /* 0x0002b00401007387 */ /* 0x000fe20000100a00 */
[----:B------:R0:W-:Y:S03]  /*65c00*/  STL.64 [R1+0x2b8], R6 ;  /* 0x0002b80601007387 */ /* 0x0001e60000100a00 */
[----:B0-----:R-:W2:Y:S01]  /*65c10*/  LDL.LU.64 R6, [R1+0x2998] ;  /* 0x0029980001067983 */ /* 0x001ea20000300a00 */
[----:B------:R-:W2:Y:S03]  /*65c20*/  LDL.LU.64 R4, [R1+0x2990] ;  /* 0x0029900001047983 */ /* 0x000ea60000300a00 */
[----:B------:R-:W0:Y:S01]  /*65c30*/  S2R R19, SR_TID.X ;  /* 0x0000000000137919 */ /* 0x000e220000002100 */
[----:B------:R-:W-:Y:S01]  /*65c40*/  IMAD.MOV.U32 R11, RZ, RZ, R12 ;  /* 0x000000ffff0b7224 */ /* 0x000fe200078e000c */
[----:B------:R-:W-:Y:S01]  /*65c50*/  MOV R10, R13 ;  /* 0x0000000d000a7202 */ /* 0x000fe20000000f00 */
[----:B------:R-:W-:-:S02]  /*65c60*/  MOV R13, R16 ;  /* 0x00000010000d7202 */ /* 0x000fc40000000f00 */
[----:B------:R-:W-:Y:S02]  /*65c70*/  IMAD.MOV.U32 R12, RZ, RZ, R17 ;  /* 0x000000ffff0c7224 */ /* 0x000fe400078e0011 */
[----:B0-----:R-:W-:Y:S01]  /*65c80*/  IMAD.SHL.U32 R15, R19, 0x100, RZ ;  /* 0x00000100130f7824 */ /* 0x001fe200078e00ff */
[C---:B--2---:R-:W-:Y:S11]  /*65c90*/  HMMA.16816.F32.BF16 R4, R24.reuse, R16, R4 ;  /* 0x000000101804723c */ /* 0x044ff60000041804 */
[----:B------:R-:W-:Y:S11]  /*65ca0*/  @!UPT UIADD3 URZ, URZ, URZ, URZ ;  /* 0x0000003f3f3ff290 */ /* 0x000ff6000fffe03f */
[----:B------:R-:W-:Y:S01]  /*65cb0*/  @!UPT UIADD3 URZ, URZ, URZ, URZ ;  /* 0x0000003f3f3ff290 */ /* 0x000fe2000fffe03f */
[----:B------:R-:W-:Y:S01]  /*65cc0*/  STL.64 [R1+0x590], R4 ;  /* 0x0005900401007387 */ /* 0x000fe20000100a00 */
[----:B------:R0:W-:Y:S03]  /*65cd0*/  STL.64 [R1+0x598], R6 ;  /* 0x0005980601007387 */ /* 0x0001e60000100a00 */
[----:B0-----:R-:W2:Y:S01]  /*65ce0*/  LDL.LU.64 R6, [R1+0x2988] ;  /* 0x0029880001067983 */ /* 0x001ea20000300a00 */
[----:B------:R-:W2:Y:S02]  /*65cf0*/  LDL.LU.64 R4, [R1+0x2980] ;  /* 0x0029800001047983 */ /* 0x000ea40000300a00 */
[----:B------:R-:W4:Y:S02]  /*65d00*/  LDL.LU.64 R18, [R1+0x2978] ;  /* 0x0029780001127983 */ /* 0x000f240000300a00 */
[----:B------:R-:W4:Y:S01]  /*65d10*/  LDL.LU.64 R16, [R1+0x2970] ;  /* 0x0029700001107983 */ /* 0x000f220000300a00 */
[----:B------:R-:W0:Y:S04]  /*65d20*/  S2R R2, SR_TID.X ;  /* 0x0000000000027919 */ /* 0x000e280000002100 */
[----:B0-----:R-:W-:Y:S01]  /*65d30*/  STL [R1+0x2608], R2 ;  /* 0x0026080201007387 */ /* 0x001fe20000100800 */
[C---:B----4-:R-:W-:Y:S11]  /*65d40*/  HMMA.16816.F32.BF16 R16, R24.reuse, R20, R16 ;  /* 0x000000141810723c */ /* 0x050ff60000041810 */
[----:B------:R-:W-:Y:S11]  /*65d50*/  @!UPT UIADD3 URZ, URZ, URZ, URZ ;  /* 0x0000003f3f3ff290 */ /* 0x000ff6000fffe03f */
[----:B------:R-:W-:Y:S01]  /*65d60*/  @!UPT UIADD3 URZ, URZ, URZ, URZ ;  /* 0x0000003f3f3ff290 */ /* 0x000fe2000fffe03f */
[----:B------:R-:W-:Y:S01]  /*65d70*/  STL.64 [R1+0x580], R16 ;  /* 0x0005801001007387 */ /* 0x000fe20000100a00 */
[----:B------:R0:W-:Y:S03]  /*65d80*/  STL.64 [R1+0x588], R18 ;  /* 0x0005881201007387 */ /* 0x0001e60000100a00 */
[----:B0-----:R-:W2:Y:S01]  /*65d90*/  LDL.LU.64 R18, [R1+0x2968] ;  /* 0x0029680001127983 */ /* 0x001ea20000300a00 */
[----:B------:R-:W2:Y:S02]  /*65da0*/  LDL.LU.64 R16, [R1+0x2960] ;  /* 0x0029600001107983 */ /* 0x000ea40000300a00 */
[----:B-----5:R-:W-:Y:S02]  /*65db0*/  STL.64 [R1+0x2950], R22 ;  /* 0x0029501601007387 */ /* 0x020fe40000100a00 */
[----:B------:R0:W-:Y:S02]  /*65dc0*/  STL.64 [R1+0x2948], R20 ;  /* 0x0029481401007387 */ /* 0x0001e40000100a00 */
[----:B0-----:R-:W4:Y:S01]  /*65dd0*/  LDL.LU R20, [R1+0x280] ;  /* 0x0002800001147983 */ /* 0x001f220000300800 */
[----:B------:R-:W4:Y:S02]  /*65de0*/  LDL.LU R21, [R1+0x284] ;  /* 0x0002840001157983 */ /* 0x000f240000300800 */
[----:B------:R-:W4:Y:S02]  /*65df0*/  LDL.LU R22, [R1+0x288] ;  /* 0x0002880001167983 */ /* 0x000f240000300800 */
[----:B------:R-:W4:Y:S01]  /*65e00*/  LDL.LU R23, [R1+0x28c] ;  /* 0x00028c0001177983 */ /* 0x000f220000300800 */
[----:B------:R-:W-:Y:S01]  /*65e10*/  STL.64 [R1+0x2940], R8 ;  /* 0x0029400801007387 */ /* 0x000fe20000100a00 */
[----:B----4-:R-:W-:Y:S11]  /*65e20*/  HMMA.16816.F32.BF16 R20, R24, R8, R20 ;  /* 0x000000081814723c */ /* 0x010ff60000041814 */
[----:B------:R-:W-:Y:S11]  /*65e30*/  @!UPT UIADD3 URZ, URZ, URZ, URZ ;  /* 0x0000003f3f3ff290 */ /* 0x000ff6000fffe03f */
[----:B------:R-:W-:Y:S01]  /*65e40*/  @!UPT UIADD3 URZ, URZ, URZ, URZ ;  /* 0x0000003f3f3ff290 */ /* 0x000fe2000fffe03f */
[----:B------:R0:W-:Y:S01]  /*65e50*/  STL.64 [R1+0x540], R20 ;  /* 0x0005401401007387 */ /* 0x0001e20000100a00 */
[----:B------:R1:W-:Y:S02]  /*65e60*/  STL.64 [R1+0x548], R22 ;  /* 0x0005481601007387 */ /* 0x0003e40000100a00 */
[----:B------:R-:W4:Y:S02]  /*65e70*/  LDL R26, [R1+0x48] ;  /* 0x00004800011a7983 */ /* 0x000f240000100800 */
[----:B------:R-:W4:Y:S01]  /*65e80*/  LDL R27, [R1+0x4c] ;  /* 0x00004c00011b7983 */ /* 0x000f220000100800 */
[----:B------:R-:W-:Y:S01]  /*65e90*/  MOV R24, R11 ;  /* 0x0000000b00187202 */ /* 0x000fe20000000f00 */
[----:B------:R-:W-:-:S07]  /*65ea0*/  IMAD.MOV.U32 R25, RZ, RZ, R10 ;  /* 0x000000ffff197224 */ /* 0x000fce00078e000a */
[----:B--2---:R-:W-:Y:S01]  /*65eb0*/  HMMA.16816.F32.BF16 R4, R16, R24, R4 ;  /* 0x000000181004723c */ /* 0x004fe20000041804 */
[----:B0-----:R-:W2:Y:S11]  /*65ec0*/  LDL.LU R20, [R1+0x260] ;  /* 0x0002600001147983 */ /* 0x001eb60000300800 */
[----:B------:R-:W-:Y:S11]  /*65ed0*/  @!UPT UIADD3 URZ, URZ, URZ, URZ ;  /* 0x0000003f3f3ff290 */ /* 0x000ff6000fffe03f */
[----:B------:R-:W-:Y:S01]  /*65ee0*/  STL.64 [R1+0x570], R4 ;  /* 0x0005700401007387 */ /* 0x000fe20000100a00 */
[----:B------:R-:W-:Y:S02]  /*65ef0*/  STL.64 [R1+0x578], R6 ;  /* 0x0005780601007387 */ /* 0x000fe40000100a00 */
[----:B------:R-:W2:Y:S02]  /*65f00*/  LDL.LU R21, [R1+0x264] ;  /* 0x0002640001157983 */ /* 0x000ea40000300800 */
[----:B-1----:R-:W2:Y:S01]  /*65f10*/  LDL.LU R22, [R1+0x268] ;  /* 0x0002680001167983 */ /* 0x002ea20000300800 */
[----:B------:R-:W2:Y:S01]  /*65f20*/  LDL.LU R23, [R1+0x26c] ;  /* 0x00026c0001177983 */ /* 0x000ea20000300800 */
[----:B------:R-:W5:Y:S02]  /*65f30*/  LDL.LU R8, [R1+0x250] ;  /* 0x0002500001087983 */ /* 0x000f640000300800 */
[----:B------:R-:W5:Y:S02]  /*65f40*/  LDL.LU R9, [R1+0x254] ;  /* 0x0002540001097983 */ /* 0x000f640000300800 */
[----:B------:R-:W5:Y:S01]  /*65f50*/  LDL.LU R10, [R1+0x258] ;  /* 0x00025800010a7983 */ /* 0x000f620000300800 */
[----:B------:R-:W5:Y:S04]  /*65f60*/  LDL.LU R11, [R1+0x25c] ;  /* 0x00025c00010b7983 */ /* 0x000f680000300800 */
[----:B----4-:R-:W-:Y:S01]  /*65f70*/  STL.64 [R1+0x2938], R26 ;  /* 0x0029381a01007387 */ /* 0x010fe20000100a00 */
[----:B------:R0:W-:Y:S03]  /*65f80*/  STL.64 [R1+0x2930], R24 ;  /* 0x0029301801007387 */ /* 0x0001e60000100a00 */
[----:B0-----:R-:W4:Y:S01]  /*65f90*/  LDL.LU R24, [R1+0x220] ;  /* 0x0002200001187983 */ /* 0x001f220000300800 */
[----:B------:R-:W4:Y:S02]  /*65fa0*/  LDL.LU R25, [R1+0x224] ;  /* 0x0002240001197983 */ /* 0x000f240000300800 */
[----:B------:R-:W4:Y:S02]  /*65fb0*/  LDL.LU R26, [R1+0x228] ;  /* 0x00022800011a7983 */ /* 0x000f240000300800 */
[----:B------:R-:W4:Y:S01]  /*65fc0*/  LDL.LU R27, [R1+0x22c] ;  /* 0x00022c00011b7983 */ /* 0x000f220000300800 */
[----:B------:R-:W2:Y:S01]  /*65fd0*/  LDL.LU R4, [R1+0x200] ;  /* 0x0002000001047983 */ /* 0x000ea20000300800 */
[----:B------:R-:W2:Y:S02]  /*65fe0*/  LDL.LU R5, [R1+0x204] ;  /* 0x0002040001057983 */ /* 0x000ea40000300800 */
[----:B------:R-:W2:Y:S02]  /*65ff0*/  LDL.LU R6, [R1+0x208] ;  /* 0x0002080001067983 */ /* 0x000ea40000300800 */
[----:B------:R-:W2:Y:S01]  /*66000*/  LDL.LU R7, [R1+0x20c] ;  /* 0x00020c0001077983 */ /* 0x000ea20000300800 */
[----:B---3--:R-:W-:Y:S01]  /*66010*/  LOP3.LUT R0, R0, 0xf00, R15, 0xf8, !PT ;  /* 0x00000f0000007812 */ /* 0x008fe200078ef80f */
[----:B--2---:R-:W-:Y:S01]  /*66020*/  STL.64 [R1+0x28f8], R6 ;  /* 0x0028f80601007387 */ /* 0x004fe20000100a00 */
[----:B------:R0:W-:Y:S03]  /*66030*/  STL.64 [R1+0x28f0], R4 ;  /* 0x0028f00401007387 */ /* 0x0001e60000100a00 */
[----:B0-----:R-:W2:Y:S01]  /*66040*/  LDL.LU R4, [R1+0x230] ;  /* 0x0002300001047983 */ /* 0x001ea20000300800 */
[----:B------:R-:W2:Y:S01]  /*66050*/  LDL.LU R5, [R1+0x234] ;  /* 0x0002340001057983 */ /* 0x000ea20000300800 */
[----:B------:R-:W-:Y:S01]  /*66060*/  MOV R6, R3 ;  /* 0x0000000300067202 */ /* 0x000fe20000000f00 */
[----:B------:R-:W-:Y:S01]  /*66070*/  IMAD.MOV.U32 R7, RZ, RZ, R29 ;  /* 0x000000ffff077224 */ /* 0x000fe200078e001d */
[----:B------:R-:W3:Y:S01]  /*66080*/  LDL.LU R3, [R1+0x295c] ;  /* 0x00295c0001037983 */ /* 0x000ee20000300800 */
[----:B------:R-:W3:Y:S01]  /*66090*/  LDL.LU R29, [R1+0x2958] ;  /* 0x00295800011d7983 */ /* 0x000ee20000300800 */
[----:B------:R-:W-:-:S02]  /*660a0*/  LOP3.LUT R0, R0, 0x10, R2, 0x78, !PT ;  /* 0x0000001000007812 */ /* 0x000fc400078e7802 */
[----:B------:R-:W-:Y:S02]  /*660b0*/  STL.64 [R1+0x2908], R6 ;  /* 0x0029080601007387 */ /* 0x000fe40000100a00 */
[----:B------:R-:W-:Y:S02]  /*660c0*/  LOP3.LUT R0, R0, 0x60, RZ, 0x3c, !PT ;  /* 0x0000006000007812 */ /* 0x000fe400078e3cff */
[----:B--2---:R0:W-:Y:S02]  /*660d0*/  STL.64 [R1+0x2900], R4 ;  /* 0x0029000401007387 */ /* 0x0041e40000100a00 */
[----:B0-----:R-:W-:Y:S01]  /*660e0*/  MOV R4, R13 ;  /* 0x0000000d00047202 */ /* 0x001fe20000000f00 */
[----:B------:R-:W-:Y:S02]  /*660f0*/  IMAD.MOV.U32 R5, RZ, RZ, R12 ;  /* 0x000000ffff057224 */ /* 0x000fe400078e000c */
[----:B------:R-:W0:Y:S05]  /*66100*/  LDSM.16.M88.4 R12, [R0+0x60000] ;  /* 0x06000000000c783b */ /* 0x000e2a0000000200 */
[----:B------:R-:W-:Y:S01]  /*66110*/  HMMA.16816.F32.BF16 R20, R16, R4, R20 ;  /* 0x000000041014723c */ /* 0x000fe20000041814 */
[----:B0-----:R3:W-:Y:S01]  /*66120*/  STL.64 [R1+0x28b8], R14 ;  /* 0x0028b80e01007387 */ /* 0x0017e20000100a00 */
[----:B------:R0:W-:Y:S01]  /*66130*/  STL.64 [R1+0x28b0], R12 ;  /* 0x0028b00c01007387 */ /* 0x0001e20000100a00 */
[----:B---3--:R-:W-:-:S02]  /*66140*/  MOV R14, R29 ;  /* 0x0000001d000e7202 */ /* 0x008fc40000000f00 */
[----:B0-----:R-:W2:Y:S01]  /*66150*/  LDL.LU R12, [R1+0x210] ;  /* 0x00021000010c7983 */ /* 0x001ea20000300800 */
[----:B------:R-:W2:Y:S02]  /*66160*/  LDL.LU R13, [R1+0x214] ;  /* 0x00021400010d7983 */ /* 0x000ea40000300800 */
[----:B------:R-:W-:Y:S11]  /*66170*/  IMAD.MOV.U32 R15, RZ, RZ, R3 ;  /* 0x000000ffff0f7224 */ /* 0x000ff600078e0003 */
[----:B------:R-:W-:Y:S05]  /*66180*/  @!UPT UIADD3 URZ, URZ, URZ, URZ ;  /* 0x0000003f3f3ff290 */ /* 0x000fea000fffe03f */
[----:B------:R-:W-:Y:S01]  /*66190*/  MOV R29, R22 ;  /* 0x00000016001d7202 */ /* 0x000fe20000000f00 */
[----:B------:R0:W-:Y:S01]  /*661a0*/  STL.64 [R1+0x5f0], R20 ;  /* 0x0005f01401007387 */ /* 0x0001e20000100a00 */
[----:B------:R-:W-:Y:S02]  /*661b0*/  IMAD.MOV.U32 R3, RZ, RZ, R23 ;  /* 0x000000ffff037224 */ /* 0x000fe400078e0017 */
[----:B------:R-:W3:Y:S01]  /*661c0*/  LDL.LU.64 R22, [R1+0x2950] ;  /* 0x0029500001167983 */ /* 0x000ee20000300a00 */
[----:B0-----:R-:W5:Y:S02]  /*661d0*/  LDL.LU.64 R20, [R1+0x2948] ;  /* 0x0029480001147983 */ /* 0x001f640000300a00 */
[----:B------:R-:W-:Y:S02]  /*661e0*/  STL [R1+0x2610], R3 ;  /* 0x0026100301007387 */ /* 0x000fe40000100800 */
[----:B------:R-:W-:Y:S01]  /*661f0*/  STL [R1+0x260c], R29 ;  /* 0x00260c1d01007387 */ /* 0x000fe20000100800 */
[C---:B-----5:R-:W-:Y:S11]  /*66200*/  HMMA.16816.F32.BF16 R8, R16.reuse, R20, R8 ;  /* 0x000000141008723c */ /* 0x060ff60000041808 */
[----:B------:R-:W-:Y:S11]  /*66210*/  @!UPT UIADD3 URZ, URZ, URZ, URZ ;  /* 0x0000003f3f3ff290 */ /* 0x000ff6000fffe03f */
[----:B------:R-:W-:Y:S01]  /*66220*/  @!UPT UIADD3 URZ, URZ, URZ, URZ ;  /* 0x0000003f3f3ff290 */ /* 0x000fe2000fffe03f */
[----:B------:R0:W-:Y:S01]  /*66230*/  STL.64 [R1+0x610], R8 ;  /* 0x0006100801007387 */ /* 0x0001e20000100a00 */
[----:B------:R-:W-:Y:S03]  /*66240*/  STL.64 [R1+0x618], R10 ;  /* 0x0006180a01007387 */ /* 0x000fe60000100a00 */
[----:B0-----:R-:W4:Y:S01]  /*66250*/  LDL.LU.64 R8, [R1+0x2940] ;  /* 0x0029400001087983 */ /* 0x001f220000300a00 */
[----:B---3--:R-:W-:Y:S02]  /*66260*/  STL.64 [R1+0x2918], R22 ;  /* 0x0029181601007387 */ /* 0x008fe40000100a00 */
[----:B------:R0:W-:Y:S02]  /*66270*/  STL.64 [R1+0x2910], R20 ;  /* 0x0029101401007387 */ /* 0x0001e40000100a00 */
[----:B0-----:R-:W3:Y:S01]  /*66280*/  LDL.LU R20, [R1+0x240] ;  /* 0x0002400001147983 */ /* 0x001ee20000300800 */
[----:B------:R-:W3:Y:S02]  /*66290*/  LDL.LU R21, [R1+0x244] ;  /* 0x0002440001157983 */ /* 0x000ee40000300800 */
[----:B------:R-:W3:Y:S02]  /*662a0*/  LDL.LU R22, [R1+0x248] ;  /* 0x0002480001167983 */ /* 0x000ee40000300800 */
[----:B------:R-:W3:Y:S01]  /*662b0*/  LDL.LU R23, [R1+0x24c] ;  /* 0x00024c0001177983 */ /* 0x000ee20000300800 */
[----:B----4-:R-:W-:Y:S01]  /*662c0*/  HMMA.16816.F32.BF16 R16, R16, R8, R24 ;  /* 0x000000081010723c */ /* 0x010fe20000041818 */
[----:B------:R-:W4:Y:S01]  /*662d0*/  LDL.LU.64 R26, [R1+0x2938] ;  /* 0x00293800011a7983 */ /* 0x000f220000300a00 */
[----:B------:R-:W2:Y:S02]  /*662e0*/  LDL.LU.64 R24, [R1+0x2930] ;  /* 0x0029300001187983 */ /* 0x000ea40000300a00 */
[----:B------:R-:W2:Y:S02]  /*662f0*/  LDL.LU.64 R10, [R1+0x2928] ;  /* 0x00292800010a7983 */ /* 0x000ea40000300a00 */
[----:B------:R-:W2:Y:S11]  /*66300*/  LDL.LU.64 R8, [R1+0x2920] ;  /* 0x0029200001087983 */ /* 0x000eb60000300a00 */
[----:B------:R-:W-:Y:S06]  /*66310*/  @!UPT UIADD3 URZ, URZ, URZ, URZ ;  /* 0x0000003f3f3ff290 */ /* 0x000fec000fffe03f */
[----:B------:R-:W-:Y:S01]  /*66320*/  STL.64 [R1+0x5e0], R16 ;  /* 0x0005e01001007387 */ /* 0x000fe20000100a00 */
[----:B------:R2:W-:Y:S02]  /*66330*/  STL.64 [R1+0x5e8], R18 ;  /* 0x0005e81201007387 */ /* 0x0005e40000100a00 */
[C---:B--2---:R-:W-:Y:S01]  /*66340*/  HMMA.16816.F32.BF16 R16, R8.reuse, R24, R12 ;  /* 0x000000180810723c */ /* 0x044fe2000004180c */
[----:B------:R-:W2:Y:S11]  /*66350*/  LDL.LU R12, [R1+0xa0] ;  /* 0x0000a000010c7983 */ /* 0x000eb60000300800 */
[----:B------:R-:W-:Y:S11]  /*66360*/  @!UPT UIADD3 URZ, URZ, URZ, URZ ;  /* 0x0000003f3f3ff290 */ /* 0x000ff6000fffe03f */
[----:B------:R-:W-:Y:S01]  /*66370*/  STL.64 [R1+0x5d0], R16 ;  /* 0x0005d01001007387 */ /* 0x000fe20000100a00 */
[----:B------:R-:W-:Y:S02]  /*66380*/  STL.64 [R1+0x5d8], R18 ;  /* 0x0005d81201007387 */ /* 0x000fe40000100a00 */
[----:B------:R-:W2:Y:S02]  /*66390*/  LDL.LU R13, [R1+0xa4] ;  /* 0x0000a400010d7983 */ /* 0x000ea40000300800 */
[----:B------:R-:W5:Y:S01]  /*663a0*/  LDL.LU R14, [R1+0xa8] ;  /* 0x0000a800010e7983 */ /* 0x000f620000300800 */
[----:B------:R-:W5:Y:S04]  /*663b0*/  LDL.LU R15, [R1+0xac] ;  /* 0x0000ac00010f7983 */ /* 0x000f680000300800 */
[----:B------:R-:W0:Y:S01]  /*663c0*/  LDSM.16.M88.4 R16, [R0+0x61000] ;  /* 0x061000000010783b */ /* 0x000e220000000200 */
[C---:B---3--:R-:W-:Y:S03]  /*663d0*/  HMMA.16816.F32.BF16 R4, R8.reuse, R4, R20 ;  /* 0x000000040804723c */ /* 0x048fe60000041814 */
[----:B-----5:R-:W-:Y:S01]  /*663e0*/  STL.64 [R1+0x28c8], R14 ;  /* 0x0028c80e01007387 */ /* 0x020fe20000100a00 */
[----:B--2---:R1:W-:Y:S03]  /*663f0*/  STL.64 [R1+0x28c0], R12 ;  /* 0x0028c00c01007387 */ /* 0x0043e60000100a00 */
        /* <DEDUP_REMOVED lines=12> */
[----:B0-----:R-:W3:Y:S01]  /*664c0*/  LDL.LU.64 R16, [R1+0x50] ;  /* 0x0000500001107983 */ /* 0x001ee20000300a00 */
[----:B------:R-:W5:Y:S02]  /*664d0*/  LDL.64 R18, [R1+0x58] ;  /* 0x0000580001127983 */ /* 0x000f640000100a00 */
[----:B------:R-:W2:Y:S02]  /*664e0*/  LDL.LU.64 R22, [R1+0x2918] ;  /* 0x0029180001167983 */ /* 0x000ea40000300a00 */
[----:B------:R-:W2:Y:S01]  /*664f0*/  LDL.LU.64 R20, [R1+0x2910] ;  /* 0x0029100001147983 */ /* 0x000ea20000300a00 */
        /* <DEDUP_REMOVED lines=9> */
[----:B0-----:R-:W3:Y:S01]  /*66590*/  LDL.LU.64 R6, [R1+0x28f8] ;  /* 0x0028f80001067983 */ /* 0x001ee20000300a00 */
[----:B------:R-:W3:Y:S02]  /*665a0*/  LDL.LU.64 R4, [R1+0x28f0] ;  /* 0x0028f00001047983 */ /* 0x000ee40000300a00 */
[----:B---3--:R-:W-:Y:S01]  /*665b0*/  HMMA.16816.F32.BF16 R8, R8, R16, R4 ;  /* 0x000000100808723c */ /* 0x008fe20000041804 */
[----:B------:R-:W2:Y:S01]  /*665c0*/  LDL.LU.64 R6, [R1+0x28e8] ;  /* 0x0028e80001067983 */ /* 0x000ea20000300a00 */
[----:B------:R-:W2:Y:S11]  /*665d0*/  LDL.LU.64 R4, [R1+0x28e0] ;  /* 0x0028e00001047983 */ /* 0x000eb60000300a00 */
[----:B------:R-:W-:Y:S10]  /*665e0*/  @!UPT UIADD3 URZ, URZ, URZ, URZ ;  /* 0x0000003f3f3ff290 */ /* 0x000ff4000fffe03f */
[----:B------:R0:W-:Y:S01]  /*665f0*/  STL.64 [R1+0x560], R8 ;  /* 0x0005600801007387 */ /* 0x0001e20000100a00 */
[----:B------:R1:W-:Y:S03]  /*66600*/  STL.64 [R1+0x568], R10 ;  /* 0x0005680a01007387 */ /* 0x0003e60000100a00 */
[----:B0-----:R-:W2:Y:S01]  /*66610*/  LDL.LU R8, [R1+0x1f0] ;  /* 0x0001f00001087983 */ /* 0x001ea20000300800 */
[----:B------:R-:W2:Y:S02]  /*66620*/  LDL.LU R9, [R1+0x1f4] ;  /* 0x0001f40001097983 */ /* 0x000ea40000300800 */
[----:B-1----:R-:W2:Y:S02]  /*66630*/  LDL.LU R10, [R1+0x1f8] ;  /* 0x0001f800010a7983 */ /* 0x002ea40000300800 */
[----:B------:R-:W2:Y:S02]  /*66640*/  LDL.LU R11, [R1+0x1fc] ;  /* 0x0001fc00010b7983 */ /* 0x000ea40000300800 */
[C---:B--2---:R-:W-:Y:S11]  /*66650*/  HMMA.16816.F32.BF16 R8, R4.reuse, R24, R8 ;  /* 0x000000180408723c */ /* 0x044ff60000041808 */
[----:B------:R-:W-:Y:S11]  /*66660*/  @!UPT UIADD3 URZ, URZ, URZ, URZ ;  /* 0x0000003f3f3ff290 */ /* 0x000ff6000fffe03f */
[----:B------:R-:W-:Y:S01]  /*66670*/  @!UPT UIADD3 URZ, URZ, URZ, URZ ;  /* 0x0000003f3f3ff290 */ /* 0x000fe2000fffe03f */
[----:B------:R-:W-:Y:S01]  /*66680*/  STL.64 [R1+0x520], R8 ;  /* 0x0005200801007387 */ /* 0x000fe20000100a00 */
[----:B------:R-:W-:Y:S02]  /*66690*/  STL.64 [R1+0x528], R10 ;  /* 0x0005280a01007387 */ /* 0x000fe40000100a00 */
[----:B------:R-:W0:Y:S02]  /*666a0*/  LDSM.16.M88.4 R8, [R0+0x62000] ;  /* 0x062000000008783b */ /* 0x000e240000000200 */
[----:B0-----:R-:W-:Y:S02]  /*666b0*/  STL.64 [R1+0x2840], R10 ;  /* 0x0028400a01007387 */ /* 0x001fe40000100a00 */
[----:B------:R0:W-:Y:S02]  /*666c0*/  STL.64 [R1+0x2838], R8 ;  /* 0x0028380801007387 */ /* 0x0001e40000100a00 */
[----:B0-----:R-:W2:Y:S01]  /*666d0*/  LDL.LU R8, [R1+0x90] ;  /* 0x0000900001087983 */ /* 0x001ea20000300800 */
[----:B------:R-:W2:Y:S02]  /*666e0*/  LDL.LU R9, [R1+0x94] ;  /* 0x0000940001097983 */ /* 0x000ea40000300800 */
[----:B------:R-:W3:Y:S02]  /*666f0*/  LDL.LU R10, [R1+0x98] ;  /* 0x00009800010a7983 */ /* 0x000ee40000300800 */
[----:B------:R-:W3:Y:S02]  /*66700*/  LDL.LU R11, [R1+0x9c] ;  /* 0x00009c00010b7983 */ /* 0x000ee40000300800 */
[----:B---3--:R-:W-:Y:S01]  /*66710*/  STL.64 [R1+0x2898], R10 ;  /* 0x0028980a01007387 */ /* 0x008fe20000100a00 */
[----:B--2---:R0:W-:Y:S03]  /*66720*/  STL.64 [R1+0x2890], R8 ;  /* 0x0028900801007387 */ /* 0x0041e60000100a00 */
[----:B0-----:R-:W2:Y:S01]  /*66730*/  LDL.LU.64 R8, [R1+0x30] ;  /* 0x0000300001087983 */ /* 0x001ea20000300a00 */
[----:B------:R-:W3:Y:S01]  /*66740*/  LDL.64 R10, [R1+0x38] ;  /* 0x00003800010a7983 */ /* 0x000ee20000100a00 */
[C---:B--2---:R-:W-:Y:S11]  /*66750*/  HMMA.16816.F32.BF16 R12, R4.reuse, R8, R12 ;  /* 0x00000008040c723c */ /* 0x044ff6000004180c */
[----:B------:R-:W-:Y:S11]  /*66760*/  @!UPT UIADD3 URZ, URZ, URZ, URZ ;  /* 0x0000003f3f3ff290 */ /* 0x000ff6000fffe03f */
[----:B------:R-:W-:Y:S01]  /*66770*/  @!UPT UIADD3 URZ, URZ, URZ, URZ ;  /* 0x0000003f3f3ff290 */ /* 0x000fe2000fffe03f */
[----:B------:R-:W-:Y:S01]  /*66780*/  STL.64 [R1+0x4f0], R12 ;  /* 0x0004f00c01007387 */ /* 0x000fe20000100a00 */
[----:B------:R0:W-:Y:S03]  /*66790*/  STL.64 [R1+0x4f8], R14 ;  /* 0x0004f80e01007387 */ /* 0x0001e60000100a00 */
[----:B0-----:R-:W2:Y:S01]  /*667a0*/  LDL.LU.64 R14, [R1+0x28d8] ;  /* 0x0028d800010e7983 */ /* 0x001ea20000300a00 */
[----:B------:R-:W2:Y:S02]  /*667b0*/  LDL.LU.64 R12, [R1+0x28d0] ;  /* 0x0028d000010c7983 */ /* 0x000ea40000300a00 */
[----:B---3--:R0:W-:Y:S02]  /*667c0*/  STL.64 [R1+0x28a8], R10 ;  /* 0x0028a80a01007387 */ /* 0x0081e40000100a00 */
[----:B------:R-:W4:Y:S01]  /*667d0*/  LDL.LU R8, [R1+0x1c0] ;  /* 0x0001c00001087983 */ /* 0x000f220000300800 */
[----:B------:R-:W4:Y:S04]  /*667e0*/  LDL.LU R9, [R1+0x1c4] ;  /* 0x0001c40001097983 */ /* 0x000f280000300800 */
[----:B0-----:R-:W4:Y:S01]  /*667f0*/  LDL.LU R10, [R1+0x1c8] ;  /* 0x0001c800010a7983 */ /* 0x001f220000300800 */
[----:B------:R-:W4:Y:S01]  /*66800*/  LDL.LU R11, [R1+0x1cc] ;  /* 0x0001cc00010b7983 */ /* 0x000f220000300800 */
[C---:B--2---:R-:W-:Y:S11]  /*66810*/  HMMA.16816.F32.BF16 R12, R4.reuse, R20, R12 ;  /* 0x00000014040c723c */ /* 0x044ff6000004180c */
[----:B------:R-:W-:Y:S11]  /*66820*/  @!UPT UIADD3 URZ, URZ, URZ, URZ ;  /* 0x0000003f3f3ff290 */ /* 0x000ff6000fffe03f */
[----:B------:R-:W-:Y:S01]  /*66830*/  @!UPT UIADD3 URZ, URZ, URZ, URZ ;  /* 0x0000003f3f3ff290 */ /* 0x000fe2000fffe03f */
[----:B------:R-:W-:Y:S01]  /*66840*/  STL.64 [R1+0x4d0], R12 ;  /* 0x0004d00c01007387 */ /* 0x000fe20000100a00 */
[----:B------:R0:W-:Y:S03]  /*66850*/  STL.64 [R1+0x4d8], R14 ;  /* 0x0004d80e01007387 */ /* 0x0001e60000100a00 */
[----:B0-----:R-:W2:Y:S01]  /*66860*/  LDL.LU.64 R14, [R1+0x28c8] ;  /* 0x0028c800010e7983 */ /* 0x001ea20000300a00 */
[----:B------:R-:W2:Y:S02]  /*66870*/  LDL.LU.64 R12, [R1+0x28c0] ;  /* 0x0028c000010c7983 */ /* 0x000ea40000300a00 */
[----:B------:R0:W-:Y:S02]  /*66880*/  STL.64 [R1+0x28a0], R22 ;  /* 0x0028a01601007387 */ /* 0x0001e40000100a00 */
[----:B------:R-:W3:Y:S01]  /*66890*/  LDL.LU R20, [R1+0x1b0] ;  /* 0x0001b00001147983 */ /* 0x000ee20000300800 */
[----:B------:R-:W3:Y:S04]  /*668a0*/  LDL.LU R21, [R1+0x1b4] ;  /* 0x0001b40001157983 */ /* 0x000ee80000300800 */
[----:B0-----:R-:W3:Y:S01]  /*668b0*/  LDL.LU R22, [R1+0x1b8] ;  /* 0x0001b80001167983 */ /* 0x001ee20000300800 */
[----:B------:R-:W3:Y:S01]  /*668c0*/  LDL.LU R23, [R1+0x1bc] ;  /* 0x0001bc0001177983 */ /* 0x000ee20000300800 */
[----:B--2---:R-:W-:Y:S02]  /*668d0*/  HMMA.16816.F32.BF16 R4, R4, R16, R12 ;  /* 0x000000100404723c */ /* 0x004fe4000004180c */
[----:B------:R-:W4:Y:S01]  /*668e0*/  LDL.LU.64 R14, [R1+0x28b8] ;  /* 0x0028b800010e7983 */ /* 0x000f220000300a00 */
[----:B------:R-:W4:Y:S11]  /*668f0*/  LDL.LU.64 R12, [R1+0x28b0] ;  /* 0x0028b000010c7983 */ /* 0x000f360000300a00 */
[----:B------:R-:W-:Y:S09]  /*66900*/  @!UPT UIADD3 URZ, URZ, URZ, URZ ;  /* 0x0000003f3f3ff290 */ /* 0x000ff2000fffe03f */
[----:B------:R-:W-:Y:S01]  /*66910*/  STL.64 [R1+0x4b0], R4 ;  /* 0x0004b00401007387 */ /* 0x000fe20000100a00 */
[----:B------:R-:W-:Y:S02]  /*66920*/  STL.64 [R1+0x4b8], R6 ;  /* 0x0004b80601007387 */ /* 0x000fe40000100a00 */
[----:B------:R-:W0:Y:S02]  /*66930*/  LDSM.16.M88.4 R4, [R0+0x63000] ;  /* 0x063000000004783b */ /* 0x000e240000000200 */
[----:B0-----:R-:W-:Y:S02]  /*66940*/  STL.64 [R1+0x2810], R6 ;  /* 0x0028100601007387 */ /* 0x001fe40000100a00 */
[----:B------:R0:W-:Y:S02]  /*66950*/  STL.64 [R1+0x2808], R4 ;  /* 0x0028080401007387 */ /* 0x0001e40000100a00 */
[----:B0-----:R-:W2:Y:S01]  /*66960*/  LDL.LU R4, [R1+0x1a0] ;  /* 0x0001a00001047983 */ /* 0x001ea20000300800 */
[----:B------:R-:W2:Y:S02]  /*66970*/  LDL.LU R5, [R1+0x1a4] ;  /* 0x0001a40001057983 */ /* 0x000ea40000300800 */
[----:B------:R-:W2:Y:S02]  /*66980*/  LDL.LU R6, [R1+0x1a8] ;  /* 0x0001a80001067983 */ /* 0x000ea40000300800 */
[----:B------:R-:W2:Y:S01]  /*66990*/  LDL.LU R7, [R1+0x1ac] ;  /* 0x0001ac0001077983 */ /* 0x000ea20000300800 */
[C---:B----4-:R-:W-:Y:S11]  /*669a0*/  HMMA.16816.F32.BF16 R8, R12.reuse, R26, R8 ;  /* 0x0000001a0c08723c */ /* 0x050ff60000041808 */
[----:B------:R-:W-:Y:S11]  /*669b0*/  @!UPT UIADD3 URZ, URZ, URZ, URZ ;  /* 0x0000003f3f3ff290 */ /* 0x000ff6000fffe03f */
[----:B------:R-:W-:Y:S01]  /*669c0*/  @!UPT UIADD3 URZ, URZ, URZ, URZ ;  /* 0x0000003f3f3ff290 */ /* 0x000fe2000fffe03f */
[----:B------:R-:W-:Y:S01]  /*669d0*/  STL.64 [R1+0x480], R8 ;  /* 0x0004800801007387 */ /* 0x000fe20000100a00 */
[----:B------:R0:W-:Y:S03]  /*669e0*/  STL.64 [R1+0x488], R10 ;  /* 0x0004880a01007387 */ /* 0x0001e60000100a00 */
[----:B0-----:R-:W3:Y:S02]  /*669f0*/  LDL.LU.64 R10, [R1+0x28a8] ;  /* 0x0028a800010a7983 */ /* 0x001ee40000300a00 */
[C---:B---3--:R-:W-:Y:S11]  /*66a00*/  HMMA.16816.F32.BF16 R20, R12.reuse, R10, R20 ;  /* 0x0000000a0c14723c */ /* 0x048ff60000041814 */
[----:B------:R-:W-:Y:S11]  /*66a10*/  @!UPT UIADD3 URZ, URZ, URZ, URZ ;  /* 0x0000003f3f3ff290 */ /* 0x000ff6000fffe03f */
[----:B------:R-:W-:Y:S01]  /*66a20*/  @!UPT UIADD3 URZ, URZ, URZ, URZ ;  /* 0x0000003f3f3ff290 */ /* 0x000fe2000fffe03f */
[----:B------:R-:W-:Y:S01]  /*66a30*/  STL.64 [R1+0x460], R20 ;  /* 0x0004601401007387 */ /* 0x000fe20000100a00 */
[----:B------:R0:W-:Y:S03]  /*66a40*/  STL.64 [R1+0x468], R22 ;  /* 0x0004681601007387 */ /* 0x0001e60000100a00 */
[----:B0-----:R-:W2:Y:S01]  /*66a50*/  LDL.LU.64 R22, [R1+0x28a0] ;  /* 0x0028a00001167983 */ /* 0x001ea20000300a00 */
[----:B------:R-:W-:Y:S01]  /*66a60*/  MOV R25, R10 ;  /* 0x0000000a00197202 */ /* 0x000fe20000000f00 */
[----:B------:R-:W-:Y:S02]  /*66a70*/  IMAD.MOV.U32 R24, RZ, RZ, R11 ;  /* 0x000000ffff187224 */ /* 0x000fe400078e000b */
[----:B------:R-:W5:Y:S01]  /*66a80*/  LDL.LU.64 R10, [R1+0x2898] ;  /* 0x00289800010a7983 */ /* 0x000f620000300a00 */
[----:B------:R-:W5:Y:S01]  /*66a90*/  LDL.LU.64 R8, [R1+0x2890] ;  /* 0x0028900001087983 */ /* 0x000f620000300a00 */
[C---:B--2---:R-:W-:Y:S11]  /*66aa0*/  HMMA.16816.F32.BF16 R4, R12.reuse, R22, R4 ;  /* 0x000000160c04723c */ /* 0x044ff60000041804 */
[----:B------:R-:W-:Y:S11]  /*66ab0*/  @!UPT UIADD3 URZ, URZ, URZ, URZ ;  /* 0x0000003f3f3ff290 */ /* 0x000ff6000fffe03f */
[----:B------:R-:W-:Y:S01]  /*66ac0*/  @!UPT UIADD3 URZ, URZ, URZ, URZ ;  /* 0x0000003f3f3ff290 */ /* 0x000fe2000fffe03f */
[----:B------:R0:W-:Y:S01]  /*66ad0*/  STL.64 [R1+0x440], R4 ;  /* 0x0004400401007387 */ /* 0x0001e20000100a00 */
[----:B------:R-:W-:Y:S02]  /*66ae0*/  STL.64 [R1+0x448], R6 ;  /* 0x0004480601007387 */ /* 0x000fe40000100a00 */
[----:B------:R-:W2:Y:S02]  /*66af0*/  LDL.LU R20, [R1] ;  /* 0x0000000001147983 */ /* 0x000ea40000300800 */
[----:B------:R-:W2:Y:S01]  /*66b00*/  LDL.LU R21, [R1+0x4] ;  /* 0x0000040001157983 */ /* 0x000ea20000300800 */
[----:B0-----:R-:W-:Y:S01]  /*66b10*/  MOV R5, R22 ;  /* 0x0000001600057202 */ /* 0x001fe20000000f00 */
[----:B------:R-:W-:Y:S01]  /*66b20*/  IMAD.MOV.U32 R4, RZ, RZ, R23 ;  /* 0x000000ffff047224 */ /* 0x000fe200078e0017 */
[----:B------:R-:W3:Y:S01]  /*66b30*/  LDL.LU R22, [R1+0x8] ;  /* 0x0000080001167983 */ /* 0x000ee20000300800 */
[----:B------:R-:W3:Y:S01]  /*66b40*/  LDL.LU R23, [R1+0xc] ;  /* 0x00000c0001177983 */ /* 0x000ee20000300800 */
[----:B-----5:R-:W-:Y:S01]  /*66b50*/  HMMA.16816.F32.BF16 R8, R12, R18, R8 ;  /* 0x000000120c08723c */ /* 0x020fe20000041808 */
[----:B------:R-:W-:Y:S01]  /*66b60*/  MOV R3, R18 ;  /* 0x0000001200037202 */ /* 0x000fe20000000f00 */
[----:B------:R-:W-:Y:S01]  /*66b70*/  IMAD.MOV.U32 R2, RZ, RZ, R19 ;  /* 0x000000ffff027224 */ /* 0x000fe200078e0013 */
[----:B------:R-:W0:Y:S04]  /*66b80*/  LDSM.16.M88.4 R12, [R0+0x64000] ;  /* 0x06400000000c783b */ /* 0x000e280000000200 */
[----:B---3--:R-:W-:Y:S01]  /*66b90*/  STL.64 [R1+0x2748], R22 ;  /* 0x0027481601007387 */ /* 0x008fe20000100a00 */
[----:B--2---:R-:W-:Y:S11]  /*66ba0*/  STL.64 [R1+0x2740], R20 ;  /* 0x0027401401007387 */ /* 0x004ff60000100a00 */
[----:B------:R-:W-:Y:S04]  /*66bb0*/  @!UPT UIADD3 URZ, URZ, URZ, URZ ;  /* 0x0000003f3f3ff290 */ /* 0x000fe8000fffe03f */
[----:B------:R1:W-:Y:S02]  /*66bc0*/  STL.64 [R1+0x410], R8 ;  /* 0x0004100801007387 */ /* 0x0003e40000100a00 */
[----:B------:R2:W-:Y:S01]  /*66bd0*/  STL.64 [R1+0x418], R10 ;  /* 0x0004180a01007387 */ /* 0x0005e20000100a00 */
[----:B------:R-:W3:Y:S01]  /*66be0*/  LDL.LU.64 R18, [R1+0x2888] ;  /* 0x0028880001127983 */ /* 0x000ee20000300a00 */
[----:B------:R-:W3:Y:S03]  /*66bf0*/  LDL.LU.64 R16, [R1+0x2880] ;  /* 0x0028800001107983 */ /* 0x000ee60000300a00 */
[----:B-1----:R-:W4:Y:S01]  /*66c00*/  LDL.LU R8, [R1+0x80] ;  /* 0x0000800001087983 */ /* 0x002f220000300800 */
[----:B------:R-:W4:Y:S02]  /*66c10*/  LDL.LU R9, [R1+0x84] ;  /* 0x0000840001097983 */ /* 0x000f240000300800 */
[----:B--2---:R-:W2:Y:S02]  /*66c20*/  LDL.LU R10, [R1+0x88] ;  /* 0x00008800010a7983 */ /* 0x004ea40000300800 */
[----:B------:R-:W2:Y:S02]  /*66c30*/  LDL.LU R11, [R1+0x8c] ;  /* 0x00008c00010b7983 */ /* 0x000ea40000300800 */
[----:B--2---:R1:W-:Y:S01]  /*66c40*/  STL.64 [R1+0x2850], R10 ;  /* 0x0028500a01007387 */ /* 0x0043e20000100a00 */
[----:B----4-:R2:W-:Y:S01]  /*66c50*/  STL.64 [R1+0x2848], R8 ;  /* 0x0028480801007387 */ /* 0x0105e20000100a00 */
[----:B-1----:R-:W-:Y:S01]  /*66c60*/  MOV R10, R5 ;  /* 0x00000005000a7202 */ /* 0x002fe20000000f00 */
[----:B------:R-:W-:-:S05]  /*66c70*/  IMAD.MOV.U32 R11, RZ, RZ, R4 ;  /* 0x000000ffff0b7224 */ /* 0x000fca00078e0004 */
[----:B------:R1:W-:Y:S01]  /*66c80*/  STL.64 [R1+0x2868], R10 ;  /* 0x0028680a01007387 */ /* 0x0003e20000100a00 */
[----:B------:R-:W4:Y:S02]  /*66c90*/  LDL.LU R20, [R1+0xb0] ;  /* 0x0000b00001147983 */ /* 0x000f240000300800 */
[----:B------:R-:W4:Y:S02]  /*66ca0*/  LDL.LU R21, [R1+0xb4] ;  /* 0x0000b40001157983 */ /* 0x000f240000300800 */
[----:B------:R-:W5:Y:S01]  /*66cb0*/  LDL.LU R22, [R1+0xb8] ;  /* 0x0000b80001167983 */ /* 0x000f620000300800 */
[----:B------:R-:W5:Y:S01]  /*66cc0*/  LDL.LU R23, [R1+0xbc] ;  /* 0x0000bc0001177983 */ /* 0x000f620000300800 */
[----:B--2---:R-:W2:Y:S02]  /*66cd0*/  LDL.LU R8, [R1+0x180] ;  /* 0x0001800001087983 */ /* 0x004ea40000300800 */
[----:B------:R-:W2:Y:S01]  /*66ce0*/  LDL.LU R9, [R1+0x184] ;  /* 0x0001840001097983 */ /* 0x000ea20000300800 */
[----:B-1----:R-:W2:Y:S01]  /*66cf0*/  LDL.LU R10, [R1+0x188] ;  /* 0x00018800010a7983 */ /* 0x002ea20000300800 */
[----:B------:R-:W2:Y:S03]  /*66d00*/  LDL.LU R11, [R1+0x18c] ;  /* 0x00018c00010b7983 */ /* 0x000ea60000300800 */
[----:B--2---:R-:W-:Y:S01]  /*66d10*/  STL.64 [R1+0x2878], R10 ;  /* 0x0028780a01007387 */ /* 0x004fe20000100a00 */
[----:B------:R1:W-:Y:S03]  /*66d20*/  STL.64 [R1+0x2870], R8 ;  /* 0x0028700801007387 */ /* 0x0003e60000100a00 */
[----:B-1----:R-:W3:Y:S01]  /*66d30*/  LDL.LU R8, [R1+0x190] ;  /* 0x0001900001087983 */ /* 0x002ee20000300800 */
[----:B------:R-:W3:Y:S02]  /*66d40*/  LDL.LU R9, [R1+0x194] ;  /* 0x0001940001097983 */ /* 0x000ee40000300800 */
[----:B------:R-:W3:Y:S02]  /*66d50*/  LDL.LU R10, [R1+0x198] ;  /* 0x00019800010a7983 */ /* 0x000ee40000300800 */
[----:B------:R-:W3:Y:S01]  /*66d60*/  LDL.LU R11, [R1+0x19c] ;  /* 0x00019c00010b7983 */ /* 0x000ee20000300800 */
[----:B------:R-:W2:Y:S01]  /*66d70*/  LDL.LU R4, [R1+0x140] ;  /* 0x0001400001047983 */ /* 0x000ea20000300800 */
[----:B------:R-:W2:Y:S02]  /*66d80*/  LDL.LU R5, [R1+0x144] ;  /* 0x0001440001057983 */ /* 0x000ea40000300800 */
[----:B------:R-:W2:Y:S02]  /*66d90*/  LDL.LU R6, [R1+0x148] ;  /* 0x0001480001067983 */ /* 0x000ea40000300800 */
[----:B------:R-:W2:Y:S02]  /*66da0*/  LDL.LU R7, [R1+0x14c] ;  /* 0x00014c0001077983 */ /* 0x000ea40000300800 */
[----:B--2---:R-:W-:Y:S01]  /*66db0*/  STL.64 [R1+0x2820], R6 ;  /* 0x0028200601007387 */ /* 0x004fe20000100a00 */
[----:B------:R1:W-:Y:S03]  /*66dc0*/  STL.64 [R1+0x2818], R4 ;  /* 0x0028180401007387 */ /* 0x0003e60000100a00 */
[----:B-1----:R-:W2:Y:S01]  /*66dd0*/  LDL.LU R4, [R1+0x150] ;  /* 0x0001500001047983 */ /* 0x002ea20000300800 */
[----:B------:R-:W2:Y:S02]  /*66de0*/  LDL.LU R5, [R1+0x154] ;  /* 0x0001540001057983 */ /* 0x000ea40000300800 */
[----:B------:R-:W2:Y:S02]  /*66df0*/  LDL.LU R6, [R1+0x158] ;  /* 0x0001580001067983 */ /* 0x000ea40000300800 */
[----:B------:R-:W2:Y:S01]  /*66e00*/  LDL.LU R7, [R1+0x15c] ;  /* 0x00015c0001077983 */ /* 0x000ea20000300800 */
[----:B---3--:R-:W-:Y:S01]  /*66e10*/  HMMA.16816.F32.BF16 R8, R16, R26, R8 ;  /* 0x0000001a1008723c */ /* 0x008fe20000041808 */
[----:B--2---:R-:W-:Y:S01]  /*66e20*/  STL.64 [R1+0x2830], R6 ;  /* 0x0028300601007387 */ /* 0x004fe20000100a00 */
        /* <DEDUP_REMOVED lines=11> */
[----:B-----5:R-:W-:Y:S01]  /*66ee0*/  STL.64 [R1+0x2758], R22 ;  /* 0x0027581601007387 */ /* 0x020fe20000100a00 */
[----:B----4-:R-:W-:Y:S02]  /*66ef0*/  STL.64 [R1+0x2750], R20 ;  /* 0x0027501401007387 */ /* 0x010fe40000100a00 */
[----:B0-----:R-:W-:Y:S02]  /*66f00*/  STL.64 [R1+0x27d8], R14 ;  /* 0x0027d80e01007387 */ /* 0x001fe40000100a00 */
[----:B------:R-:W-:Y:S01]  /*66f10*/  STL.64 [R1+0x27d0], R12 ;  /* 0x0027d00c01007387 */ /* 0x000fe20000100a00 */
[----:B------:R-:W-:Y:S01]  /*66f20*/  STL.64 [R1+0x3f0], R8 ;  /* 0x0003f00801007387 */ /* 0x000fe20000100a00 */
[----:B------:R0:W-:Y:S03]  /*66f30*/  STL.64 [R1+0x3f8], R10 ;  /* 0x0003f80a01007387 */ /* 0x0001e60000100a00 */
[----:B0-----:R-:W3:Y:S01]  /*66f40*/  LDL.LU.64 R10, [R1+0x2878] ;  /* 0x00287800010a7983 */ /* 0x001ee20000300a00 */
[----:B------:R-:W3:Y:S01]  /*66f50*/  LDL.LU.64 R8, [R1+0x2870] ;  /* 0x0028700001087983 */ /* 0x000ee20000300a00 */
[----:B------:R-:W-:Y:S01]  /*66f60*/  MOV R22, R25 ;  /* 0x0000001900167202 */ /* 0x000fe20000000f00 */
[----:B------:R-:W-:-:S07]  /*66f70*/  IMAD.MOV.U32 R23, RZ, RZ, R24 ;  /* 0x000000ffff177224 */ /* 0x000fce00078e0018 */
[C---:B---3--:R-:W-:Y:S11]  /*66f80*/  HMMA.16816.F32.BF16 R8, R16.reuse, R22, R8 ;  /* 0x000000161008723c */ /* 0x048ff60000041808 */
[----:B------:R-:W-:Y:S11]  /*66f90*/  @!UPT UIADD3 URZ, URZ, URZ, URZ ;  /* 0x0000003f3f3ff290 */ /* 0x000ff6000fffe03f */
[----:B------:R-:W-:Y:S01]  /*66fa0*/  @!UPT UIADD3 URZ, URZ, URZ, URZ ;  /* 0x0000003f3f3ff290 */ /* 0x000fe2000fffe03f */
[----:B------:R-:W-:Y:S01]  /*66fb0*/  STL.64 [R1+0x3b0], R8 ;  /* 0x0003b00801007387 */ /* 0x000fe20000100a00 */
[----:B------:R0:W-:Y:S03]  /*66fc0*/  STL.64 [R1+0x3b8], R10 ;  /* 0x0003b80a01007387 */ /* 0x0001e60000100a00 */
[----:B0-----:R-:W2:Y:S02]  /*66fd0*/  LDL.LU.64 R10, [R1+0x2868] ;  /* 0x00286800010a7983 */ /* 0x001ea40000300a00 */
[----:B--2---:R-:W-:Y:S02]  /*66fe0*/  HMMA.16816.F32.BF16 R8, R16, R10, R4 ;  /* 0x0000000a1008723c */ /* 0x004fe40000041804 */
[----:B------:R-:W2:Y:S01]  /*66ff0*/  LDL.LU.64 R6, [R1+0x2860] ;  /* 0x0028600001067983 */ /* 0x000ea20000300a00 */
[----:B------:R-:W2:Y:S11]  /*67000*/  LDL.LU.64 R4, [R1+0x2858] ;  /* 0x0028580001047983 */ /* 0x000eb60000300a00 */
[----:B------:R-:W-:Y:S09]  /*67010*/  @!UPT UIADD3 URZ, URZ, URZ, URZ ;  /* 0x0000003f3f3ff290 */ /* 0x000ff2000fffe03f */
[----:B------:R-:W-:Y:S01]  /*67020*/  STL.64 [R1+0x390], R8 ;  /* 0x0003900801007387 */ /* 0x000fe20000100a00 */
[----:B------:R0:W-:Y:S03]  /*67030*/  STL.64 [R1+0x398], R10 ;  /* 0x0003980a01007387 */ /* 0x0001e60000100a00 */
[----:B0-----:R-:W3:Y:S01]  /*67040*/  LDL.LU.64 R10, [R1+0x2850] ;  /* 0x00285000010a7983 */ /* 0x001ee20000300a00 */
[----:B------:R-:W3:Y:S01]  /*67050*/  LDL.LU.64 R8, [R1+0x2848] ;  /* 0x0028480001087983 */ /* 0x000ee20000300a00 */
[----:B------:R-:W-:Y:S01]  /*67060*/  MOV R14, R3 ;  /* 0x00000003000e7202 */ /* 0x000fe20000000f00 */
[----:B------:R-:W-:-:S07]  /*67070*/  IMAD.MOV.U32 R15, RZ, RZ, R2 ;  /* 0x000000ffff0f7224 */ /* 0x000fce00078e0002 */
[----:B---3--:R-:W-:Y:S01]  /*67080*/  HMMA.16816.F32.BF16 R16, R16, R14, R8 ;  /* 0x0000000e1010723c */ /* 0x008fe20000041808 */
[----:B------:R-:W2:Y:S01]  /*67090*/  LDL.LU.64 R10, [R1+0x2840] ;  /* 0x00284000010a7983 */ /* 0x000ea20000300a00 */
[----:B------:R-:W2:Y:S11]  /*670a0*/  LDL.LU.64 R8, [R1+0x2838] ;  /* 0x0028380001087983 */ /* 0x000eb60000300a00 */
[----:B------:R-:W-:Y:S10]  /*670b0*/  @!UPT UIADD3 URZ, URZ, URZ, URZ ;  /* 0x0000003f3f3ff290 */ /* 0x000ff4000fffe03f */
[----:B------:R-:W-:Y:S01]  /*670c0*/  STL.64 [R1+0x370], R16 ;  /* 0x0003701001007387 */ /* 0x000fe20000100a00 */
[----:B------:R-:W-:Y:S02]  /*670d0*/  STL.64 [R1+0x378], R18 ;  /* 0x0003781201007387 */ /* 0x000fe40000100a00 */
[----:B------:R-:W0:Y:S02]  /*670e0*/  LDSM.16.M88.4 R16, [R0+0x65000] ;  /* 0x065000000010783b */ /* 0x000e240000000200 */
[----:B0-----:R-:W-:Y:S02]  /*670f0*/  STL.64 [R1+0x2788], R18 ;  /* 0x0027881201007387 */ /* 0x001fe40000100a00 */
[----:B------:R0:W-:Y:S02]  /*67100*/  STL.64 [R1+0x2780], R16 ;  /* 0x0027801001007387 */ /* 0x0001e40000100a00 */
[----:B0-----:R-:W3:Y:S01]  /*67110*/  LDL.LU R16, [R1+0x10] ;  /* 0x0000100001107983 */ /* 0x001ee20000300800 */
[----:B------:R-:W3:Y:S02]  /*67120*/  LDL.LU R17, [R1+0x14] ;  /* 0x0000140001117983 */ /* 0x000ee40000300800 */
[----:B------:R-:W4:Y:S02]  /*67130*/  LDL.LU R18, [R1+0x18] ;  /* 0x0000180001127983 */ /* 0x000f240000300800 */
[----:B------:R-:W4:Y:S01]  /*67140*/  LDL.LU R19, [R1+0x1c] ;  /* 0x00001c0001137983 */ /* 0x000f220000300800 */
[C---:B--2---:R-:W-:Y:S01]  /*67150*/  HMMA.16816.F32.BF16 R4, R8.reuse, R26, R4 ;  /* 0x0000001a0804723c */ /* 0x044fe20000041804 */
[----:B----4-:R0:W-:Y:S01]  /*67160*/  STL.64 [R1+0x2798], R18 ;  /* 0x0027981201007387 */ /* 0x0101e20000100a00 */
[----:B---3--:R-:W-:Y:S03]  /*67170*/  STL.64 [R1+0x2790], R16 ;  /* 0x0027901001007387 */ /* 0x008fe60000100a00 */
[----:B0-----:R-:W2:Y:S11]  /*67180*/  LDL.64 R18, [R1+0x28] ;  /* 0x0000280001127983 */ /* 0x001eb60000100a00 */
[----:B------:R-:W-:Y:S07]  /*67190*/  @!UPT UIADD3 URZ, URZ, URZ, URZ ;  /* 0x0000003f3f3ff290 */ /* 0x000fee000fffe03f */
[----:B------:R-:W-:Y:S02]  /*671a0*/  STL.64 [R1+0x350], R4 ;  /* 0x0003500401007387 */ /* 0x000fe40000100a00 */
[----:B------:R0:W-:Y:S02]  /*671b0*/  STL.64 [R1+0x358], R6 ;  /* 0x0003580601007387 */ /* 0x0001e40000100a00 */
[----:B0-----:R-:W3:Y:S01]  /*671c0*/  LDL.LU.64 R6, [R1+0x2830] ;  /* 0x0028300001067983 */ /* 0x001ee20000300a00 */
[----:B------:R-:W3:Y:S02]  /*671d0*/  LDL.LU.64 R4, [R1+0x2828] ;  /* 0x0028280001047983 */ /* 0x000ee40000300a00 */
[C---:B---3--:R-:W-:Y:S11]  /*671e0*/  HMMA.16816.F32.BF16 R4, R8.reuse, R22, R4 ;  /* 0x000000160804723c */ /* 0x048ff60000041804 */
        /* <DEDUP_REMOVED lines=19> */
[----:B---3--:R-:W-:Y:S01]  /*67320*/  HMMA.16816.F32.BF16 R16, R8, R14, R20 ;  /* 0x0000000e0810723c */ /* 0x008fe20000041814 */
[----:B------:R-:W0:Y:S04]  /*67330*/  LDSM.16.M88.4 R8, [R0+0x66000] ;  /* 0x066000000008783b */ /* 0x000e280000000200 */
[----:B------:R-:W-:Y:S11]  /*67340*/  STL.64 [R1+0x27f0], R14 ;  /* 0x0027f00e01007387 */ /* 0x000ff60000100a00 */
[----:B------:R-:W-:Y:S07]  /*67350*/  @!UPT UIADD3 URZ, URZ, URZ, URZ ;  /* 0x0000003f3f3ff290 */ /* 0x000fee000fffe03f */
[----:B------:R-:W-:Y:S01]  /*67360*/  STL.64 [R1+0x310], R16 ;  /* 0x0003101001007387 */ /* 0x000fe20000100a00 */
[----:B------:R-:W-:Y:S03]  /*67370*/  STL.64 [R1+0x318], R18 ;  /* 0x0003181201007387 */ /* 0x000fe60000100a00 */
[----:B0-----:R-:W-:Y:S01]  /*67380*/  STL.64 [R1+0x2768], R10 ;  /* 0x0027680a01007387 */ /* 0x001fe20000100a00 */
[----:B------:R0:W-:Y:S03]  /*67390*/  STL.64 [R1+0x2760], R8 ;  /* 0x0027600801007387 */ /* 0x0001e60000100a00 */
[----:B0-----:R-:W3:Y:S01]  /*673a0*/  LDL.LU R8, [R1+0xc0] ;  /* 0x0000c00001087983 */ /* 0x001ee20000300800 */
[----:B------:R-:W3:Y:S02]  /*673b0*/  LDL.LU R9, [R1+0xc4] ;  /* 0x0000c40001097983 */ /* 0x000ee40000300800 */
[----:B------:R-:W4:Y:S02]  /*673c0*/  LDL.LU R10, [R1+0xc8] ;  /* 0x0000c800010a7983 */ /* 0x000f240000300800 */
[----:B------:R-:W4:Y:S01]  /*673d0*/  LDL.LU R11, [R1+0xcc] ;  /* 0x0000cc00010b7983 */ /* 0x000f220000300800 */
[----:B------:R-:W5:Y:S01]  /*673e0*/  LDL.LU R12, [R1+0x110] ;  /* 0x00011000010c7983 */ /* 0x000f620000300800 */
[----:B------:R-:W5:Y:S02]  /*673f0*/  LDL.LU R13, [R1+0x114] ;  /* 0x00011400010d7983 */ /* 0x000f640000300800 */
[----:B------:R-:W5:Y:S02]  /*67400*/  LDL.LU R14, [R1+0x118] ;  /* 0x00011800010e7983 */ /* 0x000f640000300800 */
[----:B------:R-:W5:Y:S01]  /*67410*/  LDL.LU R15, [R1+0x11c] ;  /* 0x00011c00010f7983 */ /* 0x000f620000300800 */
[----:B------:R-:W2:Y:S01]  /*67420*/  LDL.LU R16, [R1+0x120] ;  /* 0x0001200001107983 */ /* 0x000ea20000300800 */
[----:B------:R-:W2:Y:S02]  /*67430*/  LDL.LU R17, [R1+0x124] ;  /* 0x0001240001117983 */ /* 0x000ea40000300800 */
[----:B------:R-:W2:Y:S02]  /*67440*/  LDL.LU R18, [R1+0x128] ;  /* 0x0001280001127983 */ /* 0x000ea40000300800 */
[----:B------:R-:W2:Y:S01]  /*67450*/  LDL.LU R19, [R1+0x12c] ;  /* 0x00012c0001137983 */ /* 0x000ea20000300800 */
[----:B------:R-:W2:Y:S01]  /*67460*/  LDL.LU R20, [R1+0x130] ;  /* 0x0001300001147983 */ /* 0x000ea20000300800 */
[----:B------:R-:W2:Y:S02]  /*67470*/  LDL.LU R21, [R1+0x134] ;  /* 0x0001340001157983 */ /* 0x000ea40000300800 */
[----:B------:R-:W2:Y:S02]  /*67480*/  LDL.LU R22, [R1+0x138] ;  /* 0x0001380001167983 */ /* 0x000ea40000300800 */
[----:B------:R-:W2:Y:S01]  /*67490*/  LDL.LU R23, [R1+0x13c] ;  /* 0x00013c0001177983 */ /* 0x000ea20000300800 */
[----:B----4-:R-:W-:Y:S01]  /*674a0*/  STL.64 [R1+0x2778], R10 ;  /* 0x0027780a01007387 */ /* 0x010fe20000100a00 */
[----:B---3--:R0:W-:Y:S03]  /*674b0*/  STL.64 [R1+0x2770], R8 ;  /* 0x0027700801007387 */ /* 0x0081e60000100a00 */
[----:B0-----:R-:W3:Y:S01]  /*674c0*/  LDL.LU R8, [R1+0xd0] ;  /* 0x0000d00001087983 */ /* 0x001ee20000300800 */
[----:B------:R-:W3:Y:S02]  /*674d0*/  LDL.LU R9, [R1+0xd4] ;  /* 0x0000d40001097983 */ /* 0x000ee40000300800 */
[----:B------:R-:W4:Y:S02]  /*674e0*/  LDL.LU R10, [R1+0xd8] ;  /* 0x0000d800010a7983 */ /* 0x000f240000300800 */
[----:B------:R-:W4:Y:S02]  /*674f0*/  LDL.LU R11, [R1+0xdc] ;  /* 0x0000dc00010b7983 */ /* 0x000f240000300800 */
        /* <DEDUP_REMOVED lines=11> */
[----:B------:R-:W4:Y:S01]  /*675b0*/  LDL.LU R11, [R1+0xfc] ;  /* 0x0000fc00010b7983 */ /* 0x000f220000300800 */
[C---:B--2---:R-:W-:Y:S01]  /*675c0*/  HMMA.16816.F32.BF16 R20, R4.reuse, R26, R20 ;  /* 0x0000001a0414723c */ /* 0x044fe20000041814 */
[----:B----4-:R-:W-:Y:S01]  /*675d0*/  STL.64 [R1+0x27c8], R10 ;  /* 0x0027c80a01007387 */ /* 0x010fe20000100a00 */
[----:B---3--:R0:W-:Y:S03]  /*675e0*/  STL.64 [R1+0x27c0], R8 ;  /* 0x0027c00801007387 */ /* 0x0081e60000100a00 */
[----:B0-----:R-:W2:Y:S01]  /*675f0*/  LDL.LU R8, [R1+0x100] ;  /* 0x0001000001087983 */ /* 0x001ea20000300800 */
[----:B------:R-:W2:Y:S02]  /*67600*/  LDL.LU R9, [R1+0x104] ;  /* 0x0001040001097983 */ /* 0x000ea40000300800 */
[----:B------:R-:W3:Y:S02]  /*67610*/  LDL.LU R10, [R1+0x108] ;  /* 0x00010800010a7983 */ /* 0x000ee40000300800 */
[----:B------:R-:W3:Y:S02]  /*67620*/  LDL.LU R11, [R1+0x10c] ;  /* 0x00010c00010b7983 */ /* 0x000ee40000300800 */
[----:B---3--:R-:W-:Y:S01]  /*67630*/  STL.64 [R1+0x27e8], R10 ;  /* 0x0027e80a01007387 */ /* 0x008fe20000100a00 */
[----:B--2---:R0:W-:Y:S03]  /*67640*/  STL.64 [R1+0x27e0], R8 ;  /* 0x0027e00801007387 */ /* 0x0041e60000100a00 */
[----:B0-----:R-:W2:Y:S01]  /*67650*/  LDL.LU R8, [R1+0x60] ;  /* 0x0000600001087983 */ /* 0x001ea20000300800 */
[----:B------:R-:W2:Y:S02]  /*67660*/  LDL.LU R9, [R1+0x64] ;  /* 0x0000640001097983 */ /* 0x000ea40000300800 */
[----:B------:R-:W2:Y:S02]  /*67670*/  LDL.LU R10, [R1+0x68] ;  /* 0x00006800010a7983 */ /* 0x000ea40000300800 */
[----:B------:R-:W2:Y:S02]  /*67680*/  LDL.LU R11, [R1+0x6c] ;  /* 0x00006c00010b7983 */ /* 0x000ea40000300800 */
        /* <DEDUP_REMOVED lines=8> */
[----:B0-----:R-:W5:Y:S02]  /*67710*/  LDL.LU.64 R18, [R1+0x27f8] ;  /* 0x0027f80001127983 */ /* 0x001f640000300a00 */
[C---:B-----5:R-:W-:Y:S11]  /*67720*/  HMMA.16816.F32.BF16 R12, R4.reuse, R18, R12 ;  /* 0x00000012040c723c */ /* 0x060ff6000004180c */
[----:B------:R-:W-:Y:S11]  /*67730*/  @!UPT UIADD3 URZ, URZ, URZ, URZ ;  /* 0x0000003f3f3ff290 */ /* 0x000ff6000fffe03f */
[----:B------:R-:W-:Y:S01]  /*67740*/  @!UPT UIADD3 URZ, URZ, URZ, URZ ;  /* 0x0000003f3f3ff290 */ /* 0x000fe2000fffe03f */
[----:B------:R-:W-:Y:S01]  /*67750*/  STL.64 [R1+0x2a0], R12 ;  /* 0x0002a00c01007387 */ /* 0x000fe20000100a00 */
[----:B------:R0:W-:Y:S03]  /*67760*/  STL.64 [R1+0x2a8], R14 ;  /* 0x0002a80e01007387 */ /* 0x0001e60000100a00 */
[----:B0-----:R-:W2:Y:S02]  /*67770*/  LDL.LU.64 R14, [R1+0x27f0] ;  /* 0x0027f000010e7983 */ /* 0x001ea40000300a00 */
[----:B--2---:R-:W-:Y:S02]  /*67780*/  HMMA.16816.F32.BF16 R4, R4, R14, R8 ;  /* 0x0000000e0404723c */ /* 0x004fe40000041808 */
[----:B------:R-:W2:Y:S01]  /*67790*/  LDL.LU.64 R10, [R1+0x27e8] ;  /* 0x0027e800010a7983 */ /* 0x000ea20000300a00 */
[----:B------:R-:W2:Y:S02]  /*677a0*/  LDL.LU.64 R8, [R1+0x27e0] ;  /* 0x0027e00001087983 */ /* 0x000ea40000300a00 */
[----:B------:R-:W2:Y:S02]  /*677b0*/  LDL.LU.64 R14, [R1+0x27d8] ;  /* 0x0027d800010e7983 */ /* 0x000ea40000300a00 */
[----:B------:R-:W2:Y:S11]  /*677c0*/  LDL.LU.64 R12, [R1+0x27d0] ;  /* 0x0027d000010c7983 */ /* 0x000eb60000300a00 */
[----:B------:R-:W-:Y:S05]  /*677d0*/  @!UPT UIADD3 URZ, URZ, URZ, URZ ;  /* 0x0000003f3f3ff290 */ /* 0x000fea000fffe03f */
[----:B------:R-:W-:Y:S01]  /*677e0*/  STL.64 [R1+0x290], R4 ;  /* 0x0002900401007387 */ /* 0x000fe20000100a00 */
[----:B------:R-:W-:Y:S02]  /*677f0*/  STL.64 [R1+0x298], R6 ;  /* 0x0002980601007387 */ /* 0x000fe40000100a00 */
[----:B------:R-:W0:Y:S02]  /*67800*/  LDSM.16.M88.4 R4, [R0+0x67000] ;  /* 0x067000000004783b */ /* 0x000e240000000200 */
[----:B0-----:R0:W-:Y:S02]  /*67810*/  STL.64 [R1+0x2700], R6 ;  /* 0x0027000601007387 */ /* 0x0011e40000100a00 */
[----:B------:R-:W-:Y:S02]  /*67820*/  STL.64 [R1+0x26f8], R4 ;  /* 0x0026f80401007387 */ /* 0x000fe40000100a00 */
[----:B0-----:R-:W3:Y:S01]  /*67830*/  LDL.64 R6, [R1+0x58] ;  /* 0x0000580001067983 */ /* 0x001ee20000100a00 */
        /* <DEDUP_REMOVED lines=13> */
[----:B------:R-:W2:Y:S01]  /*67910*/  LDL.LU.64 R8, [R1+0x27b0] ;  /* 0x0027b00001087983 */ /* 0x000ea20000300a00 */
[----:B------:R-:W-:Y:S01]  /*67920*/  MOV R3, R18 ;  /* 0x0000001200037202 */ /* 0x000fe20000000f00 */
[----:B------:R-:W-:Y:S01]  /*67930*/  IMAD.MOV.U32 R2, RZ, RZ, R19 ;  /* 0x000000ffff027224 */ /* 0x000fe200078e0013 */
[C---:B--2---:R-:W-:Y:S11]  /*67940*/  HMMA.16816.F32.BF16 R8, R12.reuse, R18, R8 ;  /* 0x000000120c08723c */ /* 0x044ff60000041808 */
[----:B------:R-:W-:Y:S11]  /*67950*/  @!UPT UIADD3 URZ, URZ, URZ, URZ ;  /* 0x0000003f3f3ff290 */ /* 0x000ff6000fffe03f */
[----:B------:R-:W-:Y:S01]  /*67960*/  @!UPT UIADD3 URZ, URZ, URZ, URZ ;  /* 0x0000003f3f3ff290 */ /* 0x000fe2000fffe03f */
[----:B------:R-:W-:Y:S01]  /*67970*/  STL.64 [R1+0x250], R8 ;  /* 0x0002500801007387 */ /* 0x000fe20000100a00 */
[----:B------:R0:W-:Y:S03]  /*67980*/  STL.64 [R1+0x258], R10 ;  /* 0x0002580a01007387 */ /* 0x0001e60000100a00 */
[----:B0-----:R-:W2:Y:S01]  /*67990*/  LDL.LU.64 R10, [R1+0x27a8] ;  /* 0x0027a800010a7983 */ /* 0x001ea20000300a00 */
[----:B------:R-:W2:Y:S02]  /*679a0*/  LDL.LU.64 R8, [R1+0x27a0] ;  /* 0x0027a00001087983 */ /* 0x000ea40000300a00 */
[----:B------:R-:W3:Y:S02]  /*679b0*/  LDL.LU.64 R18, [R1+0x2798] ;  /* 0x0027980001127983 */ /* 0x000ee40000300a00 */
[----:B------:R-:W3:Y:S02]  /*679c0*/  LDL.LU.64 R16, [R1+0x2790] ;  /* 0x0027900001107983 */ /* 0x000ee40000300a00 */
        /* <DEDUP_REMOVED lines=8> */
[----:B------:R-:W-:Y:S01]  /*67a50*/  STL.64 [R1+0x26b8], R12 ;  /* 0x0026b80c01007387 */ /* 0x000fe20000100a00 */
[C---:B--2---:R-:W-:Y:S11]  /*67a60*/  HMMA.16816.F32.BF16 R8, R16.reuse, R26, R8 ;  /* 0x0000001a1008723c */ /* 0x044ff60000041808 */
[----:B------:R-:W-:Y:S11]  /*67a70*/  @!UPT UIADD3 URZ, URZ, URZ, URZ ;  /* 0x0000003f3f3ff290 */ /* 0x000ff6000fffe03f */
[----:B------:R-:W-:Y:S01]  /*67a80*/  @!UPT UIADD3 URZ, URZ, URZ, URZ ;  /* 0x0000003f3f3ff290 */ /* 0x000fe2000fffe03f */
[----:B------:R-:W-:Y:S01]  /*67a90*/  STL.64 [R1+0x230], R8 ;  /* 0x0002300801007387 */ /* 0x000fe20000100a00 */
[----:B------:R0:W-:Y:S03]  /*67aa0*/  STL.64 [R1+0x238], R10 ;  /* 0x0002380a01007387 */ /* 0x0001e60000100a00 */
[----:B0-----:R-:W2:Y:S01]  /*67ab0*/  LDL.LU.64 R10, [R1+0x2778] ;  /* 0x00277800010a7983 */ /* 0x001ea20000300a00 */
[----:B------:R-:W2:Y:S02]  /*67ac0*/  LDL.LU.64 R8, [R1+0x2770] ;  /* 0x0027700001087983 */ /* 0x000ea40000300a00 */
[----:B--2---:R-:W-:Y:S01]  /*67ad0*/  HMMA.16816.F32.BF16 R20, R16, R22, R8 ;  /* 0x000000161014723c */ /* 0x004fe20000041808 */
[----:B------:R-:W2:Y:S01]  /*67ae0*/  LDL.LU.64 R10, [R1+0x2768] ;  /* 0x00276800010a7983 */ /* 0x000ea20000300a00 */
[----:B------:R-:W2:Y:S11]  /*67af0*/  LDL.LU.64 R8, [R1+0x2760] ;  /* 0x0027600001087983 */ /* 0x000eb60000300a00 */
[----:B------:R-:W-:Y:S10]  /*67b00*/  @!UPT UIADD3 URZ, URZ, URZ, URZ ;  /* 0x0000003f3f3ff290 */ /* 0x000ff4000fffe03f */
[----:B------:R-:W-:Y:S01]  /*67b10*/  STL.64 [R1+0x200], R20 ;  /* 0x0002001401007387 */ /* 0x000fe20000100a00 */
[----:B------:R0:W-:Y:S03]  /*67b20*/  STL.64 [R1+0x208], R22 ;  /* 0x0002081601007387 */ /* 0x0001e60000100a00 */
[----:B0-----:R-:W3:Y:S01]  /*67b30*/  LDL.LU.64 R22, [R1+0x2758] ;  /* 0x0027580001167983 */ /* 0x001ee20000300a00 */
[----:B------:R-:W3:Y:S01]  /*67b40*/  LDL.LU.64 R20, [R1+0x2750] ;  /* 0x0027500001147983 */ /* 0x000ee20000300a00 */
[----:B------:R-:W-:Y:S01]  /*67b50*/  MOV R14, R3 ;  /* 0x00000003000e7202 */ /* 0x000fe20000000f00 */
[----:B------:R-:W-:-:S07]  /*67b60*/  IMAD.MOV.U32 R15, RZ, RZ, R2 ;  /* 0x000000ffff0f7224 */ /* 0x000fce00078e0002 */
[C---:B---3--:R-:W-:Y:S01]  /*67b70*/  HMMA.16816.F32.BF16 R12, R16.reuse, R14, R20 ;  /* 0x0000000e100c723c */ /* 0x048fe20000041814 */
[----:B------:R-:W3:Y:S01]  /*67b80*/  LDL.LU.64 R22, [R1+0x2748] ;  /* 0x0027480001167983 */ /* 0x000ee20000300a00 */
[----:B------:R-:W3:Y:S02]  /*67b90*/  LDL.LU.64 R20, [R1+0x2740] ;  /* 0x0027400001147983 */ /* 0x000ee40000300a00 */
[----:B------:R-:W-:Y:S11]  /*67ba0*/  STL.64 [R1+0x2718], R6 ;  /* 0x0027180601007387 */ /* 0x000ff60000100a00 */
[----:B------:R-:W-:Y:S08]  /*67bb0*/  @!UPT UIADD3 URZ, URZ, URZ, URZ ;  /* 0x0000003f3f3ff290 */ /* 0x000ff0000fffe03f */
[----:B------:R0:W-:Y:S01]  /*67bc0*/  STL.64 [R1+0x1c0], R12 ;  /* 0x0001c00c01007387 */ /* 0x0001e20000100a00 */
[----:B------:R1:W-:Y:S03]  /*67bd0*/  STL.64 [R1+0x1c8], R14 ;  /* 0x0001c80e01007387 */ /* 0x0003e60000100a00 */
[----:B0-----:R-:W4:Y:S01]  /*67be0*/  LDL.LU R12, [R1+0x3a0] ;  /* 0x0003a000010c7983 */ /* 0x001f220000300800 */
[----:B---3--:R-:W-:Y:S03]  /*67bf0*/  HMMA.16816.F32.BF16 R16, R16, R6, R20 ;  /* 0x000000061010723c */ /* 0x008fe60000041814 */
[----:B------:R-:W-:Y:S11]  /*67c00*/  LDSM.16.M88.4 R20, [R0+0x6a000] ;  /* 0x06a000000014783b */ /* 0x000ff60000000200 */
[----:B------:R-:W-:Y:S09]  /*67c10*/  @!UPT UIADD3 URZ, URZ, URZ, URZ ;  /* 0x0000003f3f3ff290 */ /* 0x000ff2000fffe03f */
[----:B------:R-:W-:Y:S01]  /*67c20*/  STL.64 [R1+0xf0], R16 ;  /* 0x0000f01001007387 */ /* 0x000fe20000100a00 */
[----:B------:R-:W-:Y:S02]  /*67c30*/  STL.64 [R1+0xf8], R18 ;  /* 0x0000f81201007387 */ /* 0x000fe40000100a00 */
[----:B------:R-:W4:Y:S02]  /*67c40*/  LDL.LU R13, [R1+0x3a4] ;  /* 0x0003a400010d7983 */ /* 0x000f240000300800 */
[----:B-1----:R-:W3:Y:S01]  /*67c50*/  LDL.LU R14, [R1+0x3a8] ;  /* 0x0003a800010e7983 */ /* 0x002ee20000300800 */
[----:B------:R-:W3:Y:S04]  /*67c60*/  LDL.LU R15, [R1+0x3ac] ;  /* 0x0003ac00010f7983 */ /* 0x000ee80000300800 */
[----:B------:R-:W0:Y:S04]  /*67c70*/  LDSM.16.M88.4 R16, [R0+0x69000] ;  /* 0x069000000010783b */ /* 0x000e280000000200 */
[----:B---3--:R-:W-:Y:S01]  /*67c80*/  STL.64 [R1+0x26d0], R14 ;  /* 0x0026d00e01007387 */ /* 0x008fe20000100a00 */
[----:B----4-:R1:W-:Y:S03]  /*67c90*/  STL.64 [R1+0x26c8], R12 ;  /* 0x0026c80c01007387 */ /* 0x0103e60000100a00 */
[----:B-1----:R-:W3:Y:S01]  /*67ca0*/  LDL.LU R12, [R1+0x3e0] ;  /* 0x0003e000010c7983 */ /* 0x002ee20000300800 */
[----:B------:R-:W3:Y:S02]  /*67cb0*/  LDL.LU R13, [R1+0x3e4] ;  /* 0x0003e400010d7983 */ /* 0x000ee40000300800 */
[----:B------:R-:W4:Y:S02]  /*67cc0*/  LDL.LU R14, [R1+0x3e8] ;  /* 0x0003e800010e7983 */ /* 0x000f240000300800 */
[----:B------:R-:W4:Y:S01]  /*67cd0*/  LDL.LU R15, [R1+0x3ec] ;  /* 0x0003ec00010f7983 */ /* 0x000f220000300800 */
[----:B------:R-:W5:Y:S01]  /*67ce0*/  LDL.LU R4, [R1+0x320] ;  /* 0x0003200001047983 */ /* 0x000f620000300800 */
[----:B------:R-:W5:Y:S02]  /*67cf0*/  LDL.LU R5, [R1+0x324] ;  /* 0x0003240001057983 */ /* 0x000f640000300800 */
[----:B------:R-:W2:Y:S02]  /*67d00*/  LDL.LU R6, [R1+0x328] ;  /* 0x0003280001067983 */ /* 0x000ea40000300800 */
[----:B------:R-:W2:Y:S02]  /*67d10*/  LDL.LU R7, [R1+0x32c] ;  /* 0x00032c0001077983 */ /* 0x000ea40000300800 */
[----:B--2---:R-:W-:Y:S01]  /*67d20*/  STL.64 [R1+0x2728], R6 ;  /* 0x0027280601007387 */ /* 0x004fe20000100a00 */
[----:B-----5:R1:W-:Y:S03]  /*67d30*/  STL.64 [R1+0x2720], R4 ;  /* 0x0027200401007387 */ /* 0x0203e60000100a00 */
[----:B-1----:R-:W2:Y:S01]  /*67d40*/  LDL.LU R4, [R1+0x2f0] ;  /* 0x0002f00001047983 */ /* 0x002ea20000300800 */
[----:B------:R-:W2:Y:S02]  /*67d50*/  LDL.LU R5, [R1+0x2f4] ;  /* 0x0002f40001057983 */ /* 0x000ea40000300800 */
[----:B------:R-:W5:Y:S02]  /*67d60*/  LDL.LU R6, [R1+0x2f8] ;  /* 0x0002f80001067983 */ /* 0x000f640000300800 */
[----:B------:R-:W5:Y:S02]  /*67d70*/  LDL.LU R7, [R1+0x2fc] ;  /* 0x0002fc0001077983 */ /* 0x000f640000300800 */
[----:B-----5:R-:W-:Y:S01]  /*67d80*/  STL.64 [R1+0x2738], R6 ;  /* 0x0027380601007387 */ /* 0x020fe20000100a00 */
[----:B--2---:R1:W-:Y:S03]  /*67d90*/  STL.64 [R1+0x2730], R4 ;  /* 0x0027300401007387 */ /* 0x0043e60000100a00 */
[----:B-1----:R-:W2:Y:S01]  /*67da0*/  LDL.LU R4, [R1+0x2e0] ;  /* 0x0002e00001047983 */ /* 0x002ea20000300800 */
[----:B------:R-:W2:Y:S02]  /*67db0*/  LDL.LU R5, [R1+0x2e4] ;  /* 0x0002e40001057983 */ /* 0x000ea40000300800 */
[----:B------:R-:W2:Y:S02]  /*67dc0*/  LDL.LU R6, [R1+0x2e8] ;  /* 0x0002e80001067983 */ /* 0x000ea40000300800 */
[----:B------:R-:W2:Y:S01]  /*67dd0*/  LDL.LU R7, [R1+0x2ec] ;  /* 0x0002ec0001077983 */ /* 0x000ea20000300800 */
[----:B----4-:R-:W-:Y:S01]  /*67de0*/  STL.64 [R1+0x26e0], R14 ;  /* 0x0026e00e01007387 */ /* 0x010fe20000100a00 */
[----:B---3--:R1:W-:Y:S03]  /*67df0*/  STL.64 [R1+0x26d8], R12 ;  /* 0x0026d80c01007387 */ /* 0x0083e60000100a00 */
[----:B-1----:R-:W3:Y:S01]  /*67e00*/  LDL.LU R12, [R1+0x380] ;  /* 0x00038000010c7983 */ /* 0x002ee20000300800 */
[----:B------:R-:W3:Y:S02]  /*67e10*/  LDL.LU R13, [R1+0x384] ;  /* 0x00038400010d7983 */ /* 0x000ee40000300800 */
[----:B------:R-:W4:Y:S02]  /*67e20*/  LDL.LU R14, [R1+0x388] ;  /* 0x00038800010e7983 */ /* 0x000f240000300800 */
[----:B------:R-:W4:Y:S02]  /*67e30*/  LDL.LU R15, [R1+0x38c] ;  /* 0x00038c00010f7983 */ /* 0x000f240000300800 */
[----:B----4-:R-:W-:Y:S01]  /*67e40*/  STL.64 [R1+0x26f0], R14 ;  /* 0x0026f00e01007387 */ /* 0x010fe20000100a00 */
[----:B---3--:R1:W-:Y:S03]  /*67e50*/  STL.64 [R1+0x26e8], R12 ;  /* 0x0026e80c01007387 */ /* 0x0083e60000100a00 */
[----:B-1----:R-:W3:Y:S01]  /*67e60*/  LDL.LU R12, [R1+0x360] ;  /* 0x00036000010c7983 */ /* 0x002ee20000300800 */
[----:B------:R-:W3:Y:S02]  /*67e70*/  LDL.LU R13, [R1+0x364] ;  /* 0x00036400010d7983 */ /* 0x000ee40000300800 */
[----:B------:R-:W4:Y:S02]  /*67e80*/  LDL.LU R14, [R1+0x368] ;  /* 0x00036800010e7983 */ /* 0x000f240000300800 */
[----:B------:R-:W4:Y:S01]  /*67e90*/  LDL.LU R15, [R1+0x36c] ;  /* 0x00036c00010f7983 */ /* 0x000f220000300800 */
[C---:B--2---:R-:W-:Y:S01]  /*67ea0*/  HMMA.16816.F32.BF16 R24, R8.reuse, R26, R4 ;  /* 0x0000001a0818723c */ /* 0x044fe20000041804 */
[----:B----4-:R-:W-:Y:S01]  /*67eb0*/  STL.64 [R1+0x2710], R14 ;  /* 0x0027100e01007387 */ /* 0x010fe20000100a00 */
[----:B---3--:R1:W-:Y:S03]  /*67ec0*/  STL.64 [R1+0x2708], R12 ;  /* 0x0027080c01007387 */ /* 0x0083e60000100a00 */
[----:B-1----:R-:W2:Y:S01]  /*67ed0*/  LDL.LU R12, [R1+0x300] ;  /* 0x00030000010c7983 */ /* 0x002ea20000300800 */
[----:B------:R-:W2:Y:S02]  /*67ee0*/  LDL.LU R13, [R1+0x304] ;  /* 0x00030400010d7983 */ /* 0x000ea40000300800 */
[----:B------:R-:W2:Y:S02]  /*67ef0*/  LDL.LU R14, [R1+0x308] ;  /* 0x00030800010e7983 */ /* 0x000ea40000300800 */
[----:B------:R-:W2:Y:S01]  /*67f00*/  LDL.LU R15, [R1+0x30c] ;  /* 0x00030c00010f7983 */ /* 0x000ea20000300800 */
[----:B0-----:R0:W-:Y:S01]  /*67f10*/  STL.64 [R1+0x2698], R18 ;  /* 0x0026981201007387 */ /* 0x0011e20000100a00 */
[----:B------:R-:W-:Y:S03]  /*67f20*/  STL.64 [R1+0x2690], R16 ;  /* 0x0026901001007387 */ /* 0x000fe60000100a00 */
[----:B0-----:R-:W3:Y:S01]  /*67f30*/  LDL.64 R18, [R1+0x38] ;  /* 0x0000380001127983 */ /* 0x001ee20000100a00 */
[----:B------:R0:W-:Y:S02]  /*67f40*/  STL.64 [R1+0x2668], R22 ;  /* 0x0026681601007387 */ /* 0x0001e40000100a00 */
[----:B------:R-:W-:Y:S01]  /*67f50*/  STL.64 [R1+0x2660], R20 ;  /* 0x0026601401007387 */ /* 0x000fe20000100a00 */
[----:B0-----:R-:W4:Y:S01]  /*67f60*/  LDL.64 R22, [R1+0x28] ;  /* 0x0000280001167983 */ /* 0x001f220000100a00 */
[----:B------:R-:W3:Y:S02]  /*67f70*/  LDL.LU.64 R6, [R1+0x2738] ;  /* 0x0027380001067983 */ /* 0x000ee40000300a00 */
[----:B------:R-:W3:Y:S02]  /*67f80*/  LDL.LU.64 R4, [R1+0x2730] ;  /* 0x0027300001047983 */ /* 0x000ee40000300a00 */
[----:B------:R-:W-:Y:S01]  /*67f90*/  STL.64 [R1+0x1b0], R24 ;  /* 0x0001b01801007387 */ /* 0x000fe20000100a00 */
[----:B------:R-:W-:Y:S02]  /*67fa0*/  STL.64 [R1+0x1b8], R26 ;  /* 0x0001b81a01007387 */ /* 0x000fe40000100a00 */
[----:B------:R-:W0:Y:S02]  /*67fb0*/  LDSM.16.M88.4 R24, [R0+0x6b000] ;  /* 0x06b000000018783b */ /* 0x000e240000000200 */
[----:B0-----:R-:W-:Y:S02]  /*67fc0*/  STL.64 [R1+0x2620], R26 ;  /* 0x0026201a01007387 */ /* 0x001fe40000100a00 */
[----:B------:R0:W-:Y:S02]  /*67fd0*/  STL.64 [R1+0x2618], R24 ;  /* 0x0026181801007387 */ /* 0x0001e40000100a00 */
[----:B0-----:R-:W5:Y:S01]  /*67fe0*/  LDL.LU R24, [R1+0x400] ;  /* 0x0004000001187983 */ /* 0x001f620000300800 */
[----:B------:R-:W5:Y:S02]  /*67ff0*/  LDL.LU R25, [R1+0x404] ;  /* 0x0004040001197983 */ /* 0x000f640000300800 */
[----:B------:R-:W5:Y:S02]  /*68000*/  LDL.LU R26, [R1+0x408] ;  /* 0x00040800011a7983 */ /* 0x000f640000300800 */
[----:B------:R-:W5:Y:S01]  /*68010*/  LDL.LU R27, [R1+0x40c] ;  /* 0x00040c00011b7983 */ /* 0x000f620000300800 */
[C---:B---3--:R-:W-:Y:S11]  /*68020*/  HMMA.16816.F32.BF16 R4, R8.reuse, R18, R4 ;  /* 0x000000120804723c */ /* 0x048ff60000041804 */
[----:B------:R-:W-:Y:S11]  /*68030*/  @!UPT UIADD3 URZ, URZ, URZ, URZ ;  /* 0x0000003f3f3ff290 */ /* 0x000ff6000fffe03f */
[----:B------:R-:W-:Y:S01]  /*68040*/  @!UPT UIADD3 URZ, URZ, URZ, URZ ;  /* 0x0000003f3f3ff290 */ /* 0x000fe2000fffe03f */
[----:B------:R-:W-:Y:S01]  /*68050*/  STL.64 [R1+0x1a0], R4 ;  /* 0x0001a00401007387 */ /* 0x000fe20000100a00 */
[----:B------:R0:W-:Y:S03]  /*68060*/  STL.64 [R1+0x1a8], R6 ;  /* 0x0001a80601007387 */ /* 0x0001e60000100a00 */
[----:B0-----:R-:W4:Y:S01]  /*68070*/  LDL.LU.64 R6, [R1+0x2728] ;  /* 0x0027280001067983 */ /* 0x001f220000300a00 */
[----:B------:R-:W4:Y:S02]  /*68080*/  LDL.LU.64 R4, [R1+0x2720] ;  /* 0x0027200001047983 */ /* 0x000f240000300a00 */
[C---:B----4-:R-:W-:Y:S11]  /*68090*/  HMMA.16816.F32.BF16 R4, R8.reuse, R22, R4 ;  /* 0x000000160804723c */ /* 0x050ff60000041804 */
[----:B------:R-:W-:Y:S11]  /*680a0*/  @!UPT UIADD3 URZ, URZ, URZ, URZ ;  /* 0x0000003f3f3ff290 */ /* 0x000ff6000fffe03f */
[----:B------:R-:W-:Y:S01]  /*680b0*/  @!UPT UIADD3 URZ, URZ, URZ, URZ ;  /* 0x0000003f3f3ff290 */ /* 0x000fe2000fffe03f */
[----:B------:R-:W-:Y:S01]  /*680c0*/  STL.64 [R1+0x190], R4 ;  /* 0x0001900401007387 */ /* 0x000fe20000100a00 */
[----:B------:R0:W-:Y:S03]  /*680d0*/  STL.64 [R1+0x198], R6 ;  /* 0x0001980601007387 */ /* 0x0001e60000100a00 */
[----:B0-----:R-:W2:Y:S02]  /*680e0*/  LDL.LU.64 R6, [R1+0x2718] ;  /* 0x0027180001067983 */ /* 0x001ea40000300a00 */
[----:B--2---:R-:W-:Y:S02]  /*680f0*/  HMMA.16816.F32.BF16 R8, R8, R6, R12 ;  /* 0x000000060808723c */ /* 0x004fe4000004180c */
[----:B------:R-:W2:Y:S01]  /*68100*/  LDL.LU.64 R14, [R1+0x2710] ;  /* 0x00271000010e7983 */ /* 0x000ea20000300a00 */
[----:B------:R-:W2:Y:S01]  /*68110*/  LDL.LU.64 R12, [R1+0x2708] ;  /* 0x00270800010c7983 */ /* 0x000ea20000300a00 */
[----:B------:R-:W-:Y:S01]  /*68120*/  MOV R17, R6 ;  /* 0x0000000600117202 */ /* 0x000fe20000000f00 */
[----:B------:R-:W-:Y:S11]  /*68130*/  IMAD.MOV.U32 R16, RZ, RZ, R7 ;  /* 0x000000ffff107224 */ /* 0x000ff600078e0007 */
[----:B------:R-:W-:Y:S07]  /*68140*/  @!UPT UIADD3 URZ, URZ, URZ, URZ ;  /* 0x0000003f3f3ff290 */ /* 0x000fee000fffe03f */
[----:B------:R-:W-:Y:S01]  /*68150*/  STL.64 [R1+0xe0], R8 ;  /* 0x0000e00801007387 */ /* 0x000fe20000100a00 */
[----:B------:R0:W-:Y:S02]  /*68160*/  STL.64 [R1+0xe8], R10 ;  /* 0x0000e80a01007387 */ /* 0x0001e40000100a00 */
[----:B------:R-:W2:Y:S02]  /*68170*/  LDL.LU.64 R6, [R1+0x2700] ;  /* 0x0027000001067983 */ /* 0x000ea40000300a00 */
[----:B------:R-:W2:Y:S01]  /*68180*/  LDL.LU.64 R4, [R1+0x26f8] ;  /* 0x0026f80001047983 */ /* 0x000ea20000300a00 */
[----:B0-----:R-:W2:Y:S02]  /*68190*/  LDL.64 R10, [R1+0x48] ;  /* 0x00004800010a7983 */ /* 0x001ea40000100a00 */
        /* <DEDUP_REMOVED lines=8> */
[----:B------:R-:W-:Y:S02]  /*68220*/  IMAD.MOV.U32 R2, RZ, RZ, R11 ;  /* 0x000000ffff027224 */ /* 0x000fe400078e000b */
[----:B------:R-:W0:Y:S04]  /*68230*/  LDSM.16.M88.4 R8, [R0+0x6c000] ;  /* 0x06c000000008783b */ /* 0x000e280000000200 */
[----:B0-----:R-:W-:Y:S01]  /*68240*/  STL.64 [R1+0x25f0], R10 ;  /* 0x0025f00a01007387 */ /* 0x001fe20000100a00 */
        /* <DEDUP_REMOVED lines=17> */
[----:B------:R-:W-:Y:S06]  /*68360*/  STL.64 [R1+0x26b0], R22 ;  /* 0x0026b01601007387 */ /* 0x000fec0000100a00 */
[----:B--2---:R-:W-:Y:S01]  /*68370*/  HMMA.16816.F32.BF16 R4, R4, R10, R12 ;  /* 0x0000000a0404723c */ /* 0x004fe2000004180c */
[----:B------:R-:W2:Y:S01]  /*68380*/  LDL.LU.64 R14, [R1+0x26c0] ;  /* 0x0026c000010e7983 */ /* 0x000ea20000300a00 */
[----:B------:R-:W2:Y:S11]  /*68390*/  LDL.LU.64 R12, [R1+0x26b8] ;  /* 0x0026b800010c7983 */ /* 0x000eb60000300a00 */
[----:B------:R-:W-:Y:S10]  /*683a0*/  @!UPT UIADD3 URZ, URZ, URZ, URZ ;  /* 0x0000003f3f3ff290 */ /* 0x000ff4000fffe03f */
[----:B------:R0:W-:Y:S01]  /*683b0*/  STL.64 [R1+0xd0], R4 ;  /* 0x0000d00401007387 */ /* 0x0001e20000100a00 */
[----:B------:R1:W-:Y:S03]  /*683c0*/  STL.64 [R1+0xd8], R6 ;  /* 0x0000d80601007387 */ /* 0x0003e60000100a00 */
[----:B0-----:R-:W2:Y:S01]  /*683d0*/  LDL.LU R4, [R1+0x3d0] ;  /* 0x0003d00001047983 */ /* 0x001ea20000300800 */
[----:B------:R-:W2:Y:S02]  /*683e0*/  LDL.LU R5, [R1+0x3d4] ;  /* 0x0003d40001057983 */ /* 0x000ea40000300800 */
[----:B-1----:R-:W2:Y:S01]  /*683f0*/  LDL.LU R6, [R1+0x3d8] ;  /* 0x0003d80001067983 */ /* 0x002ea20000300800 */
[----:B------:R-:W-:Y:S01]  /*68400*/  MOV R22, R3 ;  /* 0x0000000300167202 */ /* 0x000fe20000000f00 */
[----:B------:R-:W-:Y:S01]  /*68410*/  IMAD.MOV.U32 R23, RZ, RZ, R2 ;  /* 0x000000ffff177224 */ /* 0x000fe200078e0002 */
[----:B------:R-:W-:-:S02]  /*68420*/  MOV R7, R28 ;  /* 0x0000001c00077202 */ /* 0x000fc40000000f00 */
[----:B------:R-:W-:Y:S01]  /*68430*/  MOV R3, R18 ;  /* 0x0000001200037202 */ /* 0x000fe20000000f00 */
[----:B------:R-:W-:-:S04]  /*68440*/  IMAD.MOV.U32 R2, RZ, RZ, R19 ;  /* 0x000000ffff027224 */ /* 0x000fc800078e0013 */
[C---:B--2---:R-:W-:Y:S08]  /*68450*/  HMMA.16816.F32.BF16 R20, R12.reuse, R22, R4 ;  /* 0x000000160c14723c */ /* 0x044ff00000041804 */
[----:B-----5:R-:W-:Y:S11]  /*68460*/  HMMA.16816.F32.BF16 R4, R12, R18, R24 ;  /* 0x000000120c04723c */ /* 0x020ff60000041818 */
[----:B------:R-:W-:Y:S05]  /*68470*/  @!UPT UIADD3 URZ, URZ, URZ, URZ ;  /* 0x0000003f3f3ff290 */ /* 0x000fea000fffe03f */
[----:B------:R-:W-:Y:S01]  /*68480*/  IMAD.MOV.U32 R28, RZ, RZ, R23 ;  /* 0x000000ffff1c7224 */ /* 0x000fe200078e0017 */
[----:B------:R-:W-:Y:S01]  /*68490*/  STL.64 [R1+0x150], R20 ;  /* 0x0001501401007387 */ /* 0x000fe20000100a00 */
[----:B------:R-:W-:Y:S02]  /*684a0*/  STL [R1+0x158], R22 ;  /* 0x0001581601007387 */ /* 0x000fe40000100800 */
[----:B------:R-:W0:Y:S01]  /*684b0*/  LDSM.16.M88.4 R20, [R0+0x6d000] ;  /* 0x06d000000014783b */ /* 0x000e220000000200 */
[----:B------:R-:W-:Y:S03]  /*684c0*/  STL [R1+0x2350], R28 ;  /* 0x0023501c01007387 */ /* 0x000fe60000100800 */
[----:B------:R-:W-:Y:S02]  /*684d0*/  STL.64 [R1+0x1f0], R4 ;  /* 0x0001f00401007387 */ /* 0x000fe40000100a00 */
[----:B------:R-:W-:Y:S02]  /*684e0*/  STL.64 [R1+0x1f8], R6 ;  /* 0x0001f80601007387 */ /* 0x000fe40000100a00 */
[----:B------:R-:W2:Y:S01]  /*684f0*/  LDL.LU R24, [R1+0x510] ;  /* 0x0005100001187983 */ /* 0x000ea20000300800 */
[----:B------:R-:W2:Y:S01]  /*68500*/  LDL.LU R25, [R1+0x514] ;  /* 0x0005140001197983 */ /* 0x000ea20000300800 */
[----:B------:R-:W3:Y:S02]  /*68510*/  LDL.LU R26, [R1+0x518] ;  /* 0x00051800011a7983 */ /* 0x000ee40000300800 */
[----:B------:R-:W3:Y:S02]  /*68520*/  LDL.LU R27, [R1+0x51c] ;  /* 0x00051c00011b7983 */ /* 0x000ee40000300800 */
[----:B------:R-:W4:Y:S01]  /*68530*/  LDL.LU R16, [R1+0x420] ;  /* 0x0004200001107983 */ /* 0x000f220000300800 */
[----:B------:R-:W4:Y:S01]  /*68540*/  LDL.LU R17, [R1+0x424] ;  /* 0x0004240001117983 */ /* 0x000f220000300800 */
[----:B------:R-:W5:Y:S02]  /*68550*/  LDL.LU R18, [R1+0x428] ;  /* 0x0004280001127983 */ /* 0x000f640000300800 */
[----:B------:R-:W5:Y:S02]  /*68560*/  LDL.LU R19, [R1+0x42c] ;  /* 0x00042c0001137983 */ /* 0x000f640000300800 */
[----:B-----5:R-:W-:Y:S01]  /*68570*/  STL.64 [R1+0x26a8], R18 ;  /* 0x0026a81201007387 */ /* 0x020fe20000100a00 */
[----:B----4-:R1:W-:Y:S03]  /*68580*/  STL.64 [R1+0x26a0], R16 ;  /* 0x0026a01001007387 */ /* 0x0103e60000100a00 */
[----:B-1----:R-:W4:Y:S01]  /*68590*/  LDL.LU R16, [R1+0x430] ;  /* 0x0004300001107983 */ /* 0x002f220000300800 */
[----:B------:R-:W4:Y:S02]  /*685a0*/  LDL.LU R17, [R1+0x434] ;  /* 0x0004340001117983 */ /* 0x000f240000300800 */
[----:B------:R-:W4:Y:S02]  /*685b0*/  LDL.LU R18, [R1+0x438] ;  /* 0x0004380001127983 */ /* 0x000f240000300800 */
[----:B------:R-:W4:Y:S01]  /*685c0*/  LDL.LU R19, [R1+0x43c] ;  /* 0x00043c0001137983 */ /* 0x000f220000300800 */
[----:B---3--:R1:W-:Y:S01]  /*685d0*/  STL.64 [R1+0x2630], R26 ;  /* 0x0026301a01007387 */ /* 0x0083e20000100a00 */
[----:B--2---:R2:W-:Y:S01]  /*685e0*/  STL.64 [R1+0x2628], R24 ;  /* 0x0026281801007387 */ /* 0x0045e20000100a00 */
[----:B-1----:R-:W-:Y:S01]  /*685f0*/  MOV R26, R3 ;  /* 0x00000003001a7202 */ /* 0x002fe20000000f00 */
[----:B------:R-:W-:-:S05]  /*68600*/  IMAD.MOV.U32 R27, RZ, RZ, R2 ;  /* 0x000000ffff1b7224 */ /* 0x000fca00078e0002 */
[----:B------:R1:W-:Y:S01]  /*68610*/  STL.64 [R1+0x2688], R26 ;  /* 0x0026881a01007387 */ /* 0x0003e20000100a00 */
[----:B------:R-:W3:Y:S02]  /*68620*/  LDL.LU R4, [R1+0x500] ;  /* 0x0005000001047983 */ /* 0x000ee40000300800 */
[----:B------:R-:W3:Y:S02]  /*68630*/  LDL.LU R5, [R1+0x504] ;  /* 0x0005040001057983 */ /* 0x000ee40000300800 */
[----:B------:R-:W5:Y:S01]  /*68640*/  LDL.LU R6, [R1+0x508] ;  /* 0x0005080001067983 */ /* 0x000f620000300800 */
[----:B------:R-:W5:Y:S01]  /*68650*/  LDL.LU R7, [R1+0x50c] ;  /* 0x00050c0001077983 */ /* 0x000f620000300800 */
[----:B--2---:R-:W2:Y:S02]  /*68660*/  LDL.LU R24, [R1+0x450] ;  /* 0x0004500001187983 */ /* 0x004ea40000300800 */
[----:B------:R-:W2:Y:S01]  /*68670*/  LDL.LU R25, [R1+0x454] ;  /* 0x0004540001197983 */ /* 0x000ea20000300800 */
[----:B-1----:R-:W2:Y:S01]  /*68680*/  LDL.LU R26, [R1+0x458] ;  /* 0x00045800011a7983 */ /* 0x002ea20000300800 */
[----:B------:R-:W2:Y:S03]  /*68690*/  LDL.LU R27, [R1+0x45c] ;  /* 0x00045c00011b7983 */ /* 0x000ea60000300800 */
[----:B-----5:R-:W-:Y:S01]  /*686a0*/  STL.64 [R1+0x2640], R6 ;  /* 0x0026400601007387 */ /* 0x020fe20000100a00 */
[----:B---3--:R1:W-:Y:S03]  /*686b0*/  STL.64 [R1+0x2638], R4 ;  /* 0x0026380401007387 */ /* 0x0083e60000100a00 */
[----:B-1----:R-:W3:Y:S01]  /*686c0*/  LDL.LU R4, [R1+0x4e0] ;  /* 0x0004e00001047983 */ /* 0x002ee20000300800 */
[----:B------:R-:W3:Y:S02]  /*686d0*/  LDL.LU R5, [R1+0x4e4] ;  /* 0x0004e40001057983 */ /* 0x000ee40000300800 */
[----:B------:R-:W5:Y:S02]  /*686e0*/  LDL.LU R6, [R1+0x4e8] ;  /* 0x0004e80001067983 */ /* 0x000f640000300800 */
[----:B------:R-:W5:Y:S01]  /*686f0*/  LDL.LU R7, [R1+0x4ec] ;  /* 0x0004ec0001077983 */ /* 0x000f620000300800 */
[----:B0-----:R-:W-:Y:S01]  /*68700*/  MOV R9, R22 ;  /* 0x0000001600097202 */ /* 0x001fe20000000f00 */
[----:B------:R-:W-:Y:S01]  /*68710*/  IMAD.MOV.U32 R8, RZ, RZ, R23 ;  /* 0x000000ffff087224 */ /* 0x000fe200078e0017 */
[----:B-----5:R0:W-:Y:S01]  /*68720*/  STL.64 [R1+0x2650], R6 ;  /* 0x0026500601007387 */ /* 0x0201e20000100a00 */
[----:B---3--:R-:W-:Y:S03]  /*68730*/  STL.64 [R1+0x2648], R4 ;  /* 0x0026480401007387 */ /* 0x008fe60000100a00 */
[----:B0-----:R-:W2:Y:S01]  /*68740*/  LDL.64 R6, [R1+0x48] ;  /* 0x0000480001067983 */ /* 0x001ea20000100a00 */
[----:B------:R-:W4:Y:S02]  /*68750*/  LDL.LU.64 R22, [R1+0x26b0] ;  /* 0x0026b00001167983 */ /* 0x000f240000300a00 */
[C---:B----4-:R-:W-:Y:S11]  /*68760*/  HMMA.16816.F32.BF16 R16, R12.reuse, R22, R16 ;  /* 0x000000160c10723c */ /* 0x050ff60000041810 */
[----:B------:R-:W-:Y:S11]  /*68770*/  @!UPT UIADD3 URZ, URZ, URZ, URZ ;  /* 0x0000003f3f3ff290 */ /* 0x000ff6000fffe03f */
[----:B------:R-:W-:Y:S01]  /*68780*/  @!UPT UIADD3 URZ, URZ, URZ, URZ ;  /* 0x0000003f3f3ff290 */ /* 0x000fe2000fffe03f */
[----:B------:R-:W-:Y:S01]  /*68790*/  STL.64 [R1+0x1e0], R16 ;  /* 0x0001e01001007387 */ /* 0x000fe20000100a00 */
[----:B------:R0:W-:Y:S03]  /*687a0*/  STL.64 [R1+0x1e8], R18 ;  /* 0x0001e81201007387 */ /* 0x0001e60000100a00 */
[----:B0-----:R-:W3:Y:S01]  /*687b0*/  LDL.LU.64 R18, [R1+0x26a8] ;  /* 0x0026a80001127983 */ /* 0x001ee20000300a00 */
[----:B------:R-:W3:Y:S01]  /*687c0*/  LDL.LU.64 R16, [R1+0x26a0] ;  /* 0x0026a00001107983 */ /* 0x000ee20000300a00 */
[----:B------:R-:W-:Y:S01]  /*687d0*/  MOV R2, R20 ;  /* 0x0000001400027202 */ /* 0x000fe20000000f00 */
[----:B------:R0:W-:Y:S02]  /*687e0*/  STL.64 [R1+0x2680], R22 ;  /* 0x0026801601007387 */ /* 0x0001e40000100a00 */
[----:B------:R-:W-:Y:S01]  /*687f0*/  IMAD.MOV.U32 R28, RZ, RZ, R21 ;  /* 0x000000ffff1c7224 */ /* 0x000fe200078e0015 */
[----:B------:R-:W4:Y:S01]  /*68800*/  LDL.LU R20, [R1+0x470] ;  /* 0x0004700001147983 */ /* 0x000f220000300800 */
[----:B------:R-:W4:Y:S03]  /*68810*/  LDL.LU R21, [R1+0x474] ;  /* 0x0004740001157983 */ /* 0x000f260000300800 */
[----:B0-----:R-:W4:Y:S01]  /*68820*/  LDL.LU R22, [R1+0x478] ;  /* 0x0004780001167983 */ /* 0x001f220000300800 */
[----:B------:R-:W4:Y:S01]  /*68830*/  LDL.LU R23, [R1+0x47c] ;  /* 0x00047c0001177983 */ /* 0x000f220000300800 */
[----:B---3--:R-:W-:Y:S02]  /*68840*/  HMMA.16816.F32.BF16 R12, R12, R10, R16 ;  /* 0x0000000a0c0c723c */ /* 0x008fe40000041810 */
[----:B------:R-:W2:Y:S01]  /*68850*/  LDL.LU.64 R18, [R1+0x2698] ;  /* 0x0026980001127983 */ /* 0x000ea20000300a00 */
[----:B------:R-:W2:Y:S02]  /*68860*/  LDL.LU.64 R16, [R1+0x2690] ;  /* 0x0026900001107983 */ /* 0x000ea40000300a00 */
[----:B------:R-:W-:Y:S02]  /*68870*/  STL.64 [R1+0x2678], R10 ;  /* 0x0026780a01007387 */ /* 0x000fe40000100a00 */
[----:B------:R0:W-:Y:S11]  /*68880*/  STL.64 [R1+0x2670], R8 ;  /* 0x0026700801007387 */ /* 0x0001f60000100a00 */
[----:B------:R-:W-:Y:S05]  /*68890*/  @!UPT UIADD3 URZ, URZ, URZ, URZ ;  /* 0x0000003f3f3ff290 */ /* 0x000fea000fffe03f */
[----:B------:R1:W-:Y:S01]  /*688a0*/  STL.64 [R1+0x140], R12 ;  /* 0x0001400c01007387 */ /* 0x0003e20000100a00 */
[----:B------:R3:W-:Y:S02]  /*688b0*/  STL.64 [R1+0x148], R14 ;  /* 0x0001480e01007387 */ /* 0x0007e40000100a00 */
[----:B0-----:R-:W5:Y:S02]  /*688c0*/  LDL.LU R8, [R1+0x4a0] ;  /* 0x0004a00001087983 */ /* 0x001f640000300800 */
[----:B------:R-:W5:Y:S01]  /*688d0*/  LDL.LU R9, [R1+0x4a4] ;  /* 0x0004a40001097983 */ /* 0x000f620000300800 */
[----:B------:R-:W5:Y:S01]  /*688e0*/  LDL.LU R10, [R1+0x4a8] ;  /* 0x0004a800010a7983 */ /* 0x000f620000300800 */
[----:B------:R-:W5:Y:S03]  /*688f0*/  LDL.LU R11, [R1+0x4ac] ;  /* 0x0004ac00010b7983 */ /* 0x000f660000300800 */
[----:B-1----:R-:W4:Y:S01]  /*68900*/  LDL.LU R12, [R1+0x490] ;  /* 0x00049000010c7983 */ /* 0x002f220000300800 */
[----:B------:R-:W4:Y:S02]  /*68910*/  LDL.LU R13, [R1+0x494] ;  /* 0x00049400010d7983 */ /* 0x000f240000300800 */
[----:B---3--:R-:W3:Y:S02]  /*68920*/  LDL.LU R14, [R1+0x498] ;  /* 0x00049800010e7983 */ /* 0x008ee40000300800 */
[----:B------:R-:W3:Y:S01]  /*68930*/  LDL.LU R15, [R1+0x49c] ;  /* 0x00049c00010f7983 */ /* 0x000ee20000300800 */
[C---:B--2---:R-:W-:Y:S11]  /*68940*/  HMMA.16816.F32.BF16 R24, R16.reuse, R6, R24 ;  /* 0x000000061018723c */ /* 0x044ff60000041818 */
[----:B------:R-:W-:Y:S11]  /*68950*/  @!UPT UIADD3 URZ, URZ, URZ, URZ ;  /* 0x0000003f3f3ff290 */ /* 0x000ff6000fffe03f */
[----:B------:R-:W-:Y:S01]  /*68960*/  @!UPT UIADD3 URZ, URZ, URZ, URZ ;  /* 0x0000003f3f3ff290 */ /* 0x000fe2000fffe03f */
[----:B------:R-:W-:Y:S01]  /*68970*/  STL.64 [R1+0x130], R24 ;  /* 0x0001301801007387 */ /* 0x000fe20000100a00 */
[----:B------:R0:W-:Y:S03]  /*68980*/  STL.64 [R1+0x138], R26 ;  /* 0x0001381a01007387 */ /* 0x0001e60000100a00 */
[----:B0-----:R-:W4:Y:S02]  /*68990*/  LDL.LU.64 R26, [R1+0x2688] ;  /* 0x00268800011a7983 */ /* 0x001f240000300a00 */
[C---:B----4-:R-:W-:Y:S11]  /*689a0*/  HMMA.16816.F32.BF16 R20, R16.reuse, R26, R20 ;  /* 0x0000001a1014723c */ /* 0x050ff60000041814 */
[----:B------:R-:W-:Y:S11]  /*689b0*/  @!UPT UIADD3 URZ, URZ, URZ, URZ ;  /* 0x0000003f3f3ff290 */ /* 0x000ff6000fffe03f */
[----:B------:R-:W-:Y:S01]  /*689c0*/  @!UPT UIADD3 URZ, URZ, URZ, URZ ;  /* 0x0000003f3f3ff290 */ /* 0x000fe2000fffe03f */
[----:B------:R-:W-:Y:S01]  /*689d0*/  STL.64 [R1+0x120], R20 ;  /* 0x0001201401007387 */ /* 0x000fe20000100a00 */
[----:B------:R0:W-:Y:S03]  /*689e0*/  STL.64 [R1+0x128], R22 ;  /* 0x0001281601007387 */ /* 0x0001e60000100a00 */
[----:B0-----:R-:W5:Y:S01]  /*689f0*/  LDL.LU.64 R22, [R1+0x2680] ;  /* 0x0026800001167983 */ /* 0x001f620000300a00 */
[----:B------:R0:W-:Y:S02]  /*68a00*/  STL.64 [R1+0x2658], R26 ;  /* 0x0026581a01007387 */ /* 0x0001e40000100a00 */
[----:B------:R-:W2:Y:S02]  /*68a10*/  LDL.LU R24, [R1+0x4c0] ;  /* 0x0004c00001187983 */ /* 0x000ea40000300800 */
[----:B------:R-:W2:Y:S01]  /*68a20*/  LDL.LU R25, [R1+0x4c4] ;  /* 0x0004c40001197983 */ /* 0x000ea20000300800 */
[----:B0-----:R-:W2:Y:S01]  /*68a30*/  LDL.LU R26, [R1+0x4c8] ;  /* 0x0004c800011a7983 */ /* 0x001ea20000300800 */
[----:B------:R-:W2:Y:S01]  /*68a40*/  LDL.LU R27, [R1+0x4cc] ;  /* 0x0004cc00011b7983 */ /* 0x000ea20000300800 */
[C---:B-----5:R-:W-:Y:S11]  /*68a50*/  HMMA.16816.F32.BF16 R8, R16.reuse, R22, R8 ;  /* 0x000000161008723c */ /* 0x060ff60000041808 */
[----:B------:R-:W-:Y:S11]  /*68a60*/  @!UPT UIADD3 URZ, URZ, URZ, URZ ;  /* 0x0000003f3f3ff290 */ /* 0x000ff6000fffe03f */
[----:B------:R-:W-:Y:S01]  /*68a70*/  @!UPT UIADD3 URZ, URZ, URZ, URZ ;  /* 0x0000003f3f3ff290 */ /* 0x000fe2000fffe03f */
[----:B------:R-:W-:Y:S01]  /*68a80*/  STL.64 [R1+0x110], R8 ;  /* 0x0001100801007387 */ /* 0x000fe20000100a00 */
[----:B------:R0:W-:Y:S03]  /*68a90*/  STL.64 [R1+0x118], R10 ;  /* 0x0001180a01007387 */ /* 0x0001e60000100a00 */
[----:B0-----:R-:W3:Y:S01]  /*68aa0*/  LDL.LU.64 R10, [R1+0x2678] ;  /* 0x00267800010a7983 */ /* 0x001ee20000300a00 */
[----:B------:R-:W4:Y:S01]  /*68ab0*/  LDL.LU.64 R8, [R1+0x2670] ;  /* 0x0026700001087983 */ /* 0x000f220000300a00 */
[----:B------:R-:W-:Y:S01]  /*68ac0*/  MOV R4, R22 ;  /* 0x0000001600047202 */ /* 0x000fe20000000f00 */
[----:B------:R-:W-:Y:S02]  /*68ad0*/  IMAD.MOV.U32 R3, RZ, RZ, R23 ;  /* 0x000000ffff037224 */ /* 0x000fe400078e0017 */
[----:B------:R-:W2:Y:S01]  /*68ae0*/  LDL.LU.64 R22, [R1+0x2668] ;  /* 0x0026680001167983 */ /* 0x000ea20000300a00 */
[----:B------:R-:W2:Y:S01]  /*68af0*/  LDL.LU.64 R20, [R1+0x2660] ;  /* 0x0026600001147983 */ /* 0x000ea20000300a00 */
[----:B---3--:R-:W-:Y:S02]  /*68b00*/  HMMA.16816.F32.BF16 R12, R16, R10, R12 ;  /* 0x0000000a100c723c */ /* 0x008fe4000004180c */
[----:B------:R-:W3:Y:S11]  /*68b10*/  LDL.LU R16, [R1+0x530] ;  /* 0x0005300001107983 */ /* 0x000ef60000300800 */
[----:B------:R-:W-:Y:S10]  /*68b20*/  @!UPT UIADD3 URZ, URZ, URZ, URZ ;  /* 0x0000003f3f3ff290 */ /* 0x000ff4000fffe03f */
[----:B------:R0:W-:Y:S01]  /*68b30*/  STL.64 [R1+0xc0], R12 ;  /* 0x0000c00c01007387 */ /* 0x0001e20000100a00 */
[----:B------:R1:W-:Y:S02]  /*68b40*/  STL.64 [R1+0xc8], R14 ;  /* 0x0000c80e01007387 */ /* 0x0003e40000100a00 */
[----:B------:R-:W3:Y:S02]  /*68b50*/  LDL.LU R17, [R1+0x534] ;  /* 0x0005340001117983 */ /* 0x000ee40000300800 */
[----:B------:R-:W3:Y:S01]  /*68b60*/  LDL.LU R18, [R1+0x538] ;  /* 0x0005380001127983 */ /* 0x000ee20000300800 */
[----:B------:R-:W3:Y:S04]  /*68b70*/  LDL.LU R19, [R1+0x53c] ;  /* 0x00053c0001137983 */ /* 0x000ee80000300800 */
[----:B0-----:R-:W5:Y:S01]  /*68b80*/  LDL.LU R12, [R1+0x540] ;  /* 0x00054000010c7983 */ /* 0x001f620000300800 */
[----:B------:R-:W5:Y:S02]  /*68b90*/  LDL.LU R13, [R1+0x544] ;  /* 0x00054400010d7983 */ /* 0x000f640000300800 */
[----:B-1----:R-:W3:Y:S02]  /*68ba0*/  LDL.LU R14, [R1+0x548] ;  /* 0x00054800010e7983 */ /* 0x002ee40000300800 */
[----:B------:R-:W3:Y:S01]  /*68bb0*/  LDL.LU R15, [R1+0x54c] ;  /* 0x00054c00010f7983 */ /* 0x000ee20000300800 */
[C---:B--2---:R-:W-:Y:S01]  /*68bc0*/  HMMA.16816.F32.BF16 R24, R20.reuse, R6, R24 ;  /* 0x000000061418723c */ /* 0x044fe20000041818 */
[----:B------:R-:W-:Y:S01]  /*68bd0*/  IMAD.MOV.U32 R29, RZ, RZ, R7 ;  /* 0x000000ffff1d7224 */ /* 0x000fe200078e0007 */
[----:B---3--:R0:W-:Y:S01]  /*68be0*/  STL.64 [R1+0x25b0], R14 ;  /* 0x0025b00e01007387 */ /* 0x0081e20000100a00 */
[----:B-----5:R-:W-:Y:S11]  /*68bf0*/  STL.64 [R1+0x25a8], R12 ;  /* 0x0025a80c01007387 */ /* 0x020ff60000100a00 */
[----:B------:R-:W-:Y:S09]  /*68c00*/  @!UPT UIADD3 URZ, URZ, URZ, URZ ;  /* 0x0000003f3f3ff290 */ /* 0x000ff2000fffe03f */
[----:B------:R-:W-:Y:S02]  /*68c10*/  STL.64 [R1+0xb0], R24 ;  /* 0x0000b01801007387 */ /* 0x000fe40000100a00 */
[----:B------:R1:W-:Y:S02]  /*68c20*/  STL.64 [R1+0xb8], R26 ;  /* 0x0000b81a01007387 */ /* 0x0003e40000100a00 */
[----:B0-----:R-:W-:Y:S01]  /*68c30*/  IMAD.MOV.U32 R15, RZ, RZ, R3 ;  /* 0x000000ffff0f7224 */ /* 0x001fe200078e0003 */
[----:B------:R-:W-:Y:S02]  /*68c40*/  MOV R3, R6 ;  /* 0x0000000600037202 */ /* 0x000fe40000000f00 */
[----:B------:R-:W-:Y:S01]  /*68c50*/  MOV R14, R4 ;  /* 0x00000004000e7202 */ /* 0x000fe20000000f00 */
[----:B-1----:R-:W2:Y:S01]  /*68c60*/  LDL.LU.64 R26, [R1+0x2658] ;  /* 0x00265800011a7983 */ /* 0x002ea20000300a00 */
[----:B------:R-:W2:Y:S02]  /*68c70*/  LDL.LU.64 R6, [R1+0x2650] ;  /* 0x0026500001067983 */ /* 0x000ea40000300a00 */
[----:B------:R-:W2:Y:S02]  /*68c80*/  LDL.LU.64 R4, [R1+0x2648] ;  /* 0x0026480001047983 */ /* 0x000ea40000300a00 */
[C---:B--2---:R-:W-:Y:S01]  /*68c90*/  HMMA.16816.F32.BF16 R24, R20.reuse, R26, R4 ;  /* 0x0000001a1418723c */ /* 0x044fe20000041804 */
[----:B------:R-:W2:Y:S01]  /*68ca0*/  LDL.LU.64 R6, [R1+0x2640] ;  /* 0x0026400001067983 */ /* 0x000ea20000300a00 */
[----:B------:R-:W2:Y:S11]  /*68cb0*/  LDL.LU.64 R4, [R1+0x2638] ;  /* 0x0026380001047983 */ /* 0x000eb60000300a00 */
[----:B------:R-:W-:Y:S10]  /*68cc0*/  @!UPT UIADD3 URZ, URZ, URZ, URZ ;  /* 0x0000003f3f3ff290 */ /* 0x000ff4000fffe03f */
[----:B------:R-:W-:Y:S01]  /*68cd0*/  STL.64 [R1+0xa0], R24 ;  /* 0x0000a01801007387 */ /* 0x000fe20000100a00 */
[----:B------:R0:W-:Y:S03]  /*68ce0*/  STL.64 [R1+0xa8], R26 ;  /* 0x0000a81a01007387 */ /* 0x0001e60000100a00 */
[----:B0-----:R-:W3:Y:S01]  /*68cf0*/  LDL.LU.64 R26, [R1+0x2630] ;  /* 0x00263000011a7983 */ /* 0x001ee20000300a00 */
[----:B------:R-:W3:Y:S02]  /*68d00*/  LDL.LU.64 R24, [R1+0x2628] ;  /* 0x0026280001187983 */ /* 0x000ee40000300a00 */
[C---:B---3--:R-:W-:Y:S11]  /*68d10*/  HMMA.16816.F32.BF16 R24, R20.reuse, R14, R24 ;  /* 0x0000000e1418723c */ /* 0x048ff60000041818 */
[----:B------:R-:W-:Y:S11]  /*68d20*/  @!UPT UIADD3 URZ, URZ, URZ, URZ ;  /* 0x0000003f3f3ff290 */ /* 0x000ff6000fffe03f */
[----:B------:R-:W-:Y:S01]  /*68d30*/  @!UPT UIADD3 URZ, URZ, URZ, URZ ;  /* 0x0000003f3f3ff290 */ /* 0x000fe2000fffe03f */
[----:B------:R-:W-:Y:S01]  /*68d40*/  STL.64 [R1+0x90], R24 ;  /* 0x0000901801007387 */ /* 0x000fe20000100a00 */
[----:B------:R0:W-:Y:S03]  /*68d50*/  STL.64 [R1+0x98], R26 ;  /* 0x0000981a01007387 */ /* 0x0001e60000100a00 */
[----:B0-----:R-:W3:Y:S01]  /*68d60*/  LDL.LU.64 R26, [R1+0x2620] ;  /* 0x00262000011a7983 */ /* 0x001ee20000300a00 */
[----:B------:R-:W3:Y:S01]  /*68d70*/  LDL.LU.64 R24, [R1+0x2618] ;  /* 0x0026180001187983 */ /* 0x000ee20000300a00 */
[----:B--2---:R-:W-:Y:S01]  /*68d80*/  HMMA.16816.F32.BF16 R20, R20, R10, R4 ;  /* 0x0000000a1414723c */ /* 0x004fe20000041804 */
[----:B------:R0:W-:Y:S01]  /*68d90*/  STL.64 [R1+0x2600], R14 ;  /* 0x0026000e01007387 */ /* 0x0001e20000100a00 */
[----:B------:R-:W2:Y:S01]  /*68da0*/  LDL.LU R12, [R1+0x5b0] ;  /* 0x0005b000010c7983 */ /* 0x000ea20000300800 */
[----:B------:R-:W2:Y:S03]  /*68db0*/  LDL.LU R13, [R1+0x5b4] ;  /* 0x0005b400010d7983 */ /* 0x000ea60000300800 */
[----:B0-----:R-:W2:Y:S01]  /*68dc0*/  LDL.LU R14, [R1+0x5b8] ;  /* 0x0005b800010e7983 */ /* 0x001ea20000300800 */
[----:B------:R-:W2:Y:S02]  /*68dd0*/  LDL.LU R15, [R1+0x5bc] ;  /* 0x0005bc00010f7983 */ /* 0x000ea40000300800 */
[----:B------:R-:W5:Y:S11]  /*68de0*/  LDL.LU R4, [R1+0x5a0] ;  /* 0x0005a00001047983 */ /* 0x000f760000300800 */
[----:B------:R-:W-:Y:S03]  /*68df0*/  @!UPT UIADD3 URZ, URZ, URZ, URZ ;  /* 0x0000003f3f3ff290 */ /* 0x000fe6000fffe03f */
[----:B------:R-:W-:Y:S01]  /*68e00*/  STL.64 [R1+0x80], R20 ;  /* 0x0000801401007387 */ /* 0x000fe20000100a00 */
[----:B------:R0:W-:Y:S02]  /*68e10*/  STL.64 [R1+0x88], R22 ;  /* 0x0000881601007387 */ /* 0x0001e40000100a00 */
[----:B------:R-:W5:Y:S02]  /*68e20*/  LDL.LU R5, [R1+0x5a4] ;  /* 0x0005a40001057983 */ /* 0x000f640000300800 */
[----:B------:R-:W5:Y:S01]  /*68e30*/  LDL.LU R6, [R1+0x5a8] ;  /* 0x0005a80001067983 */ /* 0x000f620000300800 */
[----:B------:R-:W5:Y:S01]  /*68e40*/  LDL.LU R7, [R1+0x5ac] ;  /* 0x0005ac0001077983 */ /* 0x000f620000300800 */
[----:B0-----:R-:W-:Y:S01]  /*68e50*/  MOV R22, R3 ;  /* 0x0000000300167202 */ /* 0x001fe20000000f00 */
[----:B------:R-:W-:Y:S02]  /*68e60*/  IMAD.MOV.U32 R23, RZ, RZ, R29 ;  /* 0x000000ffff177224 */ /* 0x000fe400078e001d */
[----:B------:R-:W2:Y:S01]  /*68e70*/  LDL.LU R3, [R1+0x2610] ;  /* 0x0026100001037983 */ /* 0x000ea20000300800 */
[----:B------:R-:W2:Y:S03]  /*68e80*/  LDL.LU R29, [R1+0x260c] ;  /* 0x00260c00011d7983 */ /* 0x000ea60000300800 */
[----:B------:R0:W-:Y:S01]  /*68e90*/  STL.64 [R1+0x25f8], R22 ;  /* 0x0025f81601007387 */ /* 0x0001e20000100a00 */
[----:B------:R-:W2:Y:S01]  /*68ea0*/  LDL.LU R20, [R1+0x550] ;  /* 0x0005500001147983 */ /* 0x000ea20000300800 */
[C---:B---3--:R-:W-:Y:S11]  /*68eb0*/  HMMA.16816.F32.BF16 R16, R24.reuse, R22, R16 ;  /* 0x000000161810723c */ /* 0x048ff60000041810 */
[----:B------:R-:W-:Y:S11]  /*68ec0*/  @!UPT UIADD3 URZ, URZ, URZ, URZ ;  /* 0x0000003f3f3ff290 */ /* 0x000ff6000fffe03f */
[----:B------:R-:W-:Y:S01]  /*68ed0*/  @!UPT UIADD3 URZ, URZ, URZ, URZ ;  /* 0x0000003f3f3ff290 */ /* 0x000fe2000fffe03f */
[----:B------:R-:W-:Y:S01]  /*68ee0*/  STL.64 [R1+0x100], R16 ;  /* 0x0001001001007387 */ /* 0x000fe20000100a00 */
[----:B------:R-:W-:Y:S02]  /*68ef0*/  STL.64 [R1+0x108], R18 ;  /* 0x0001081201007387 */ /* 0x000fe40000100a00 */
[----:B------:R-:W1:Y:S04]  /*68f00*/  LDSM.16.M88.4 R16, [R0+0x6e000] ;  /* 0x06e000000010783b */ /* 0x000e680000000200 */
[----:B------:R-:W3:Y:S01]  /*68f10*/  LDL.LU R21, [R1+0x554] ;  /* 0x0005540001157983 */ /* 0x000ee20000300800 */
[----:B0-----:R-:W3:Y:S01]  /*68f20*/  LDL.LU R22, [R1+0x558] ;  /* 0x0005580001167983 */ /* 0x001ee20000300800 */
[----:B------:R-:W3:Y:S03]  /*68f30*/  LDL.LU R23, [R1+0x55c] ;  /* 0x00055c0001177983 */ /* 0x000ee60000300800 */
[----:B-1----:R4:W-:Y:S01]  /*68f40*/  STL.64 [R1+0x2578], R18 ;  /* 0x0025781201007387 */ /* 0x0029e20000100a00 */
[----:B------:R0:W-:Y:S01]  /*68f50*/  STL.64 [R1+0x2570], R16 ;  /* 0x0025701001007387 */ /* 0x0001e20000100a00 */
[----:B----4-:R-:W-:Y:S01]  /*68f60*/  MOV R18, R9 ;  /* 0x0000000900127202 */ /* 0x010fe20000000f00 */
[----:B------:R-:W-:Y:S01]  /*68f70*/  IMAD.MOV.U32 R19, RZ, RZ, R8 ;  /* 0x000000ffff137224 */ /* 0x000fe200078e0008 */
[----:B0-----:R-:W-:Y:S01]  /*68f80*/  MOV R16, R2 ;  /* 0x0000000200107202 */ /* 0x001fe20000000f00 */
[----:B------:R-:W-:Y:S01]  /*68f90*/  IMAD.MOV.U32 R17, RZ, RZ, R28 ;  /* 0x000000ffff117224 */ /* 0x000fe200078e001c */
[----:B------:R-:W4:Y:S02]  /*68fa0*/  LDL.LU R2, [R1+0x2608] ;  /* 0x0026080001027983 */ /* 0x000f240000300800 */
[----:B------:R-:W-:Y:S02]  /*68fb0*/  STL.64 [R1+0x25c0], R18 ;  /* 0x0025c01201007387 */ /* 0x000fe40000100a00 */
[----:B------:R0:W-:Y:S04]  /*68fc0*/  STL.64 [R1+0x25b8], R16 ;  /* 0x0025b81001007387 */ /* 0x0001e80000100a00 */
[----:B0-----:R-:W2:Y:S01]  /*68fd0*/  LDL.LU R16, [R1+0x580] ;  /* 0x0005800001107983 */ /* 0x001ea20000300800 */
[----:B------:R-:W2:Y:S02]  /*68fe0*/  LDL.LU R17, [R1+0x584] ;  /* 0x0005840001117983 */ /* 0x000ea40000300800 */
[----:B------:R-:W2:Y:S02]  /*68ff0*/  LDL.LU R18, [R1+0x588] ;  /* 0x0005880001127983 */ /* 0x000ea40000300800 */
[----:B------:R-:W2:Y:S02]  /*69000*/  LDL.LU R19, [R1+0x58c] ;  /* 0x00058c0001137983 */ /* 0x000ea40000300800 */
[----:B--2---:R0:W-:Y:S01]  /*69010*/  STL.64 [R1+0x25d0], R18 ;  /* 0x0025d01201007387 */ /* 0x0041e20000100a00 */
[----:B------:R-:W-:Y:S03]  /*69020*/  STL.64 [R1+0x25c8], R16 ;  /* 0x0025c81001007387 */ /* 0x000fe60000100a00 */
[----:B0-----:R-:W2:Y:S02]  /*69030*/  LDL.LU.64 R18, [R1+0x38] ;  /* 0x0000380001127983 */ /* 0x001ea40000300a00 */
[C---:B--2---:R-:W-:Y:S11]  /*69040*/  HMMA.16816.F32.BF16 R12, R24.reuse, R18, R12 ;  /* 0x00000012180c723c */ /* 0x044ff6000004180c */
        /* <DEDUP_REMOVED lines=10> */
[C---:B-----5:R-:W-:Y:S02]  /*690f0*/  HMMA.16816.F32.BF16 R4, R24.reuse, R14, R4 ;  /* 0x0000000e1804723c */ /* 0x060fe40000041804 */
[----:B------:R0:W-:Y:S01]  /*69100*/  STL.64 [R1+0x25d8], R14 ;  /* 0x0025d80e01007387 */ /* 0x0001e20000100a00 */
[----:B------:R-:W5:Y:S05]  /*69110*/  LDL.LU R12, [R1+0x590] ;  /* 0x00059000010c7983 */ /* 0x000f6a0000300800 */
[----:B---3--:R-:W-:Y:S11]  /*69120*/  HMMA.16816.F32.BF16 R24, R24, R10, R20 ;  /* 0x0000000a1818723c */ /* 0x008ff60000041814 */
[----:B------:R-:W-:Y:S04]  /*69130*/  @!UPT UIADD3 URZ, URZ, URZ, URZ ;  /* 0x0000003f3f3ff290 */ /* 0x000fe8000fffe03f */
[----:B------:R-:W-:Y:S01]  /*69140*/  STL.64 [R1+0x220], R4 ;  /* 0x0002200401007387 */ /* 0x000fe20000100a00 */
[----:B------:R-:W-:Y:S02]  /*69150*/  STL.64 [R1+0x228], R6 ;  /* 0x0002280601007387 */ /* 0x000fe40000100a00 */
[----:B------:R-:W5:Y:S02]  /*69160*/  LDL.LU R13, [R1+0x594] ;  /* 0x00059400010d7983 */ /* 0x000f640000300800 */
[----:B0-----:R-:W5:Y:S01]  /*69170*/  LDL.LU R14, [R1+0x598] ;  /* 0x00059800010e7983 */ /* 0x001f620000300800 */
[----:B------:R-:W5:Y:S01]  /*69180*/  LDL.LU R15, [R1+0x59c] ;  /* 0x00059c00010f7983 */ /* 0x000f620000300800 */
[----:B------:R-:W2:Y:S02]  /*69190*/  LDL.LU.64 R22, [R1+0x25f8] ;  /* 0x0025f80001167983 */ /* 0x000ea40000300a00 */
[----:B------:R-:W2:Y:S02]  /*691a0*/  LDL.LU.64 R10, [R1+0x25f0] ;  /* 0x0025f000010a7983 */ /* 0x000ea40000300a00 */
[----:B------:R-:W2:Y:S01]  /*691b0*/  LDL.LU.64 R8, [R1+0x25e8] ;  /* 0x0025e80001087983 */ /* 0x000ea20000300a00 */
[----:B------:R-:W-:Y:S01]  /*691c0*/  STL.64 [R1+0x210], R24 ;  /* 0x0002101801007387 */ /* 0x000fe20000100a00 */
[----:B------:R0:W-:Y:S03]  /*691d0*/  STL.64 [R1+0x218], R26 ;  /* 0x0002181a01007387 */ /* 0x0001e60000100a00 */
[----:B0-----:R-:W3:Y:S04]  /*691e0*/  LDL R27, [R1+0x6c8] ;  /* 0x0006c800011b7983 */ /* 0x001ee80000100800 */
[----:B------:R-:W0:Y:S01]  /*691f0*/  S2R R7, SR_TID.X ;  /* 0x0000000000077919 */ /* 0x000e220000002100 */
[----:B--2---:R-:W-:Y:S11]  /*69200*/  HMMA.16816.F32.BF16 R16, R8, R22, R16 ;  /* 0x000000160810723c */ /* 0x004ff60000041810 */
[----:B------:R-:W-:Y:S11]  /*69210*/  @!UPT UIADD3 URZ, URZ, URZ, URZ ;  /* 0x0000003f3f3ff290 */ /* 0x000ff6000fffe03f */
[----:B------:R-:W-:Y:S01]  /*69220*/  @!UPT UIADD3 URZ, URZ, URZ, URZ ;  /* 0x0000003f3f3ff290 */ /* 0x000fe2000fffe03f */
[----:B------:R-:W-:Y:S01]  /*69230*/  STL.64 [R1+0x260], R16 ;  /* 0x0002601001007387 */ /* 0x000fe20000100a00 */
[----:B------:R1:W-:Y:S03]  /*69240*/  STL.64 [R1+0x268], R18 ;  /* 0x0002681201007387 */ /* 0x0003e60000100a00 */
[----:B-1----:R-:W5:Y:S01]  /*69250*/  LDL.LU.64 R18, [R1+0x25e0] ;  /* 0x0025e00001127983 */ /* 0x002f620000300a00 */
[----:B0-----:R-:W-:Y:S02]  /*69260*/  LOP3.LUT R28, R7, 0x7, RZ, 0xc0, !PT ;  /* 0x00000007071c7812 */ /* 0x001fe400078ec0ff */
[----:B------:R-:W0:Y:S01]  /*69270*/  LDSM.16.M88.4 R4, [R0+0x6f000] ;  /* 0x06f000000004783b */ /* 0x000e220000000200 */
[----:B------:R-:W1:Y:S01]  /*69280*/  S2R R21, SR_TID.X ;  /* 0x0000000000157919 */ /* 0x000e620000002100 */
[----:B------:R-:W-:Y:S02]  /*69290*/  SHF.L.U32 R28, R28, 0x4, RZ ;  /* 0x000000041c1c7819 */ /* 0x000fe400000006ff */
[----:B-1----:R-:W-:-:S05]  /*692a0*/  IMAD.SHL.U32 R21, R21, 0x100, RZ ;  /* 0x0000010015157824 */ /* 0x002fca00078e00ff */
[----:B------:R-:W-:-:S04]  /*692b0*/  LOP3.LUT R28, R28, 0xf00, R21, 0xf8, !PT ;  /* 0x00000f001c1c7812 */ /* 0x000fc800078ef815 */
[----:B----4-:R-:W-:Y:S01]  /*692c0*/  LOP3.LUT R28, R28, 0x10, R2, 0x78, !PT ;  /* 0x000000101c1c7812 */ /* 0x010fe200078e7802 */
[----:B0-----:R0:W-:Y:S01]  /*692d0*/  STL.64 [R1+0x2530], R6 ;  /* 0x0025300601007387 */ /* 0x0011e20000100a00 */
[----:B------:R-:W-:Y:S03]  /*692e0*/  STL.64 [R1+0x2528], R4 ;  /* 0x0025280401007387 */ /* 0x000fe60000100a00 */
[----:B0-----:R-:W2:Y:S01]  /*692f0*/  LDL.LU.64 R6, [R1+0x58] ;  /* 0x0000580001067983 */ /* 0x001ea20000300a00 */
[----:B------:R0:W-:Y:S01]  /*69300*/  STL [R1+0x18e8], R0 ;  /* 0x0018e80001007387 */ /* 0x0001e20000100800 */
[C---:B-----5:R-:W-:Y:S01]  /*69310*/  HMMA.16816.F32.BF16 R12, R8.reuse, R18, R12 ;  /* 0x00000012080c723c */ /* 0x060fe2000004180c */
[----:B------:R-:W-:Y:S01]  /*69320*/  MOV R2, R18 ;  /* 0x0000001200027202 */ /* 0x000fe20000000f00 */
[----:B0-----:R-:W-:Y:S11]  /*69330*/  IMAD.MOV.U32 R0, RZ, RZ, R19 ;  /* 0x000000ffff007224 */ /* 0x001ff600078e0013 */
[----:B------:R-:W-:Y:S10]  /*69340*/  @!UPT UIADD3 URZ, URZ, URZ, URZ ;  /* 0x0000003f3f3ff290 */ /* 0x000ff4000fffe03f */
[----:B------:R-:W-:Y:S01]  /*69350*/  STL.64 [R1+0x2b0], R12 ;  /* 0x0002b00c01007387 */ /* 0x000fe20000100a00 */
[----:B------:R0:W-:Y:S03]  /*69360*/  STL.64 [R1+0x2b8], R14 ;  /* 0x0002b80e01007387 */ /* 0x0001e60000100a00 */
[----:B0-----:R-:W4:Y:S01]  /*69370*/  LDL.LU.64 R14, [R1+0x25d8] ;  /* 0x0025d800010e7983 */ /* 0x001f220000300a00 */
[----:B------:R-:W4:Y:S02]  /*69380*/  LDL.LU.64 R18, [R1+0x25d0] ;  /* 0x0025d00001127983 */ /* 0x000f240000300a00 */
[----:B------:R-:W4:Y:S02]  /*69390*/  LDL.LU.64 R16, [R1+0x25c8] ;  /* 0x0025c80001107983 */ /* 0x000f240000300a00 */
[C---:B----4-:R-:W-:Y:S01]  /*693a0*/  HMMA.16816.F32.BF16 R12, R8.reuse, R14, R16 ;  /* 0x0000000e080c723c */ /* 0x050fe20000041810 */
[----:B------:R-:W4:Y:S01]  /*693b0*/  LDL.LU.64 R18, [R1+0x25c0] ;  /* 0x0025c00001127983 */ /* 0x000f220000300a00 */
[----:B------:R-:W4:Y:S11]  /*693c0*/  LDL.LU.64 R16, [R1+0x25b8] ;  /* 0x0025b80001107983 */ /* 0x000f360000300a00 */
[----:B------:R-:W-:Y:S10]  /*693d0*/  @!UPT UIADD3 URZ, URZ, URZ, URZ ;  /* 0x0000003f3f3ff290 */ /* 0x000ff4000fffe03f */
[----:B------:R-:W-:Y:S01]  /*693e0*/  STL.64 [R1+0x300], R12 ;  /* 0x0003000c01007387 */ /* 0x000fe20000100a00 */
[----:B------:R0:W-:Y:S03]  /*693f0*/  STL.64 [R1+0x308], R14 ;  /* 0x0003080e01007387 */ /* 0x0001e60000100a00 */
[----:B0-----:R-:W2:Y:S01]  /*69400*/  LDL.LU.64 R14, [R1+0x25b0] ;  /* 0x0025b000010e7983 */ /* 0x001ea20000300a00 */
[----:B------:R-:W2:Y:S02]  /*69410*/  LDL.LU.64 R12, [R1+0x25a8] ;  /* 0x0025a800010c7983 */ /* 0x000ea40000300a00 */
[----:B--2---:R-:W-:Y:S01]  /*69420*/  HMMA.16816.F32.BF16 R12, R8, R6, R12 ;  /* 0x00000006080c723c */ /* 0x004fe2000004180c */
[----:B------:R-:W4:Y:S11]  /*69430*/  LDL.LU R8, [R1+0x570] ;  /* 0x0005700001087983 */ /* 0x000f360000300800 */
[----:B------:R-:W-:Y:S11]  /*69440*/  @!UPT UIADD3 URZ, URZ, URZ, URZ ;  /* 0x0000003f3f3ff290 */ /* 0x000ff6000fffe03f */
[----:B------:R-:W-:Y:S01]  /*69450*/  STL.64 [R1+0x2f0], R12 ;  /* 0x0002f00c01007387 */ /* 0x000fe20000100a00 */
[----:B------:R-:W-:Y:S02]  /*69460*/  STL.64 [R1+0x2f8], R14 ;  /* 0x0002f80e01007387 */ /* 0x000fe40000100a00 */
[----:B------:R-:W4:Y:S02]  /*69470*/  LDL.LU R9, [R1+0x574] ;  /* 0x0005740001097983 */ /* 0x000f240000300800 */
[----:B------:R-:W4:Y:S01]  /*69480*/  LDL.LU R10, [R1+0x578] ;  /* 0x00057800010a7983 */ /* 0x000f220000300800 */
[----:B------:R-:W4:Y:S01]  /*69490*/  LDL.LU R11, [R1+0x57c] ;  /* 0x00057c00010b7983 */ /* 0x000f220000300800 */
[----:B------:R-:W-:Y:S02]  /*694a0*/  STL.64 [R1+0x2590], R6 ;  /* 0x0025900601007387 */ /* 0x000fe40000100a00 */
[----:B------:R-:W2:Y:S02]  /*694b0*/  LDL.LU R4, [R1+0x5f0] ;  /* 0x0005f00001047983 */ /* 0x000ea40000300800 */
[----:B------:R-:W2:Y:S01]  /*694c0*/  LDL.LU R5, [R1+0x5f4] ;  /* 0x0005f40001057983 */ /* 0x000ea20000300800 */
[----:B------:R-:W0:Y:S04]  /*694d0*/  LDSM.16.M88.4 R12, [R28+0x60080] ;  /* 0x060080001c0c783b */ /* 0x000e280000000200 */
[----:B0-----:R0:W-:Y:S01]  /*694e0*/  STL.64 [R1+0x2500], R14 ;  /* 0x0025000e01007387 */ /* 0x0011e20000100a00 */
[----:B------:R-:W-:Y:S01]  /*694f0*/  STL.64 [R1+0x24f8], R12 ;  /* 0x0024f80c01007387 */ /* 0x000fe20000100a00 */
[----:B0-----:R-:W-:-:S02]  /*69500*/  MOV R14, R2 ;  /* 0x00000002000e7202 */ /* 0x001fc40000000f00 */
[----:B------:R-:W-:Y:S01]  /*69510*/  MOV R6, R29 ;  /* 0x0000001d00067202 */ /* 0x000fe20000000f00 */
[----:B------:R-:W-:Y:S02]  /*69520*/  IMAD.MOV.U32 R7, RZ, RZ, R3 ;  /* 0x000000ffff077224 */ /* 0x000fe400078e0003 */
[----:B------:R-:W-:Y:S01]  /*69530*/  IMAD.MOV.U32 R15, RZ, RZ, R0 ;  /* 0x000000ffff0f7224 */ /* 0x000fe200078e0000 */
[----:B----4-:R-:W-:Y:S01]  /*69540*/  HMMA.16816.F32.BF16 R8, R16, R22, R8 ;  /* 0x000000161008723c */ /* 0x010fe20000041808 */
[----:B---3--:R-:W0:Y:S11]  /*69550*/  LDSM.16.M88.4 R20, [R27+0x40080] ;  /* 0x040080001b14783b */ /* 0x008e360000000200 */
[----:B------:R-:W-:Y:S11]  /*69560*/  @!UPT UIADD3 URZ, URZ, URZ, URZ ;  /* 0x0000003f3f3ff290 */ /* 0x000ff6000fffe03f */
[----:B------:R-:W-:Y:S01]  /*69570*/  STL.64 [R1+0x320], R8 ;  /* 0x0003200801007387 */ /* 0x000fe20000100a00 */
[----:B------:R-:W-:Y:S01]  /*69580*/  STL [R1+0x328], R10 ;  /* 0x0003280a01007387 */ /* 0x000fe20000100800 */
[----:B------:R-:W-:Y:S02]  /*69590*/  MOV R2, R11 ;  /* 0x0000000b00027202 */ /* 0x000fe40000000f00 */
[----:B------:R-:W1:Y:S04]  /*695a0*/  LDSM.16.M88.4 R8, [R27+0x48080] ;  /* 0x048080001b08783b */ /* 0x000e680000000200 */
[----:B------:R-:W-:Y:S04]  /*695b0*/  STL [R1+0x21e0], R2 ;  /* 0x0021e00201007387 */ /* 0x000fe80000100800 */
[----:B0-----:R-:W-:Y:S01]  /*695c0*/  STL.64 [R1+0x10], R20 ;  /* 0x0000101401007387 */ /* 0x001fe20000100a00 */
[----:B------:R-:W-:Y:S02]  /*695d0*/  STL.64 [R1+0x18], R22 ;  /* 0x0000181601007387 */ /* 0x000fe40000100a00 */
[----:B------:R-:W0:Y:S02]  /*695e0*/  LDSM.16.M88.4 R20, [R27+0x50080] ;  /* 0x050080001b14783b */ /* 0x000e240000000200 */
[----:B------:R-:W3:Y:S04]  /*695f0*/  LDSM.16.M88.4 R24, [R27+0x58080] ;  /* 0x058080001b18783b */ /* 0x000ee80000000200 */
[----:B-1----:R-:W-:Y:S01]  /*69600*/  STL.64 [R1], R8 ;  /* 0x0000000801007387 */ /* 0x002fe20000100a00 */
[----:B------:R-:W-:-:S02]  /*69610*/  IMAD.MOV.U32 R29, RZ, RZ, R10 ;  /* 0x000000ffff1d7224 */ /* 0x000fc400078e000a */
[----:B------:R-:W-:Y:S01]  /*69620*/  STL.64 [R1+0x8], R10 ;  /* 0x0000080a01007387 */ /* 0x000fe20000100a00 */
[----:B------:R-:W-:Y:S02]  /*69630*/  MOV R3, R11 ;  /* 0x0000000b00037202 */ /* 0x000fe40000000f00 */
[----:B------:R-:W1:Y:S01]  /*69640*/  LDSM.16.M88.4 R8, [R28+0x61080] ;  /* 0x061080001c08783b */ /* 0x000e620000000200 */
[----:B--2---:R-:W-:Y:S03]  /*69650*/  HMMA.16816.F32.BF16 R4, R16, R14, R4 ;  /* 0x0000000e1004723c */ /* 0x004fe60000041804 */
[----:B------:R-:W-:Y:S01]  /*69660*/  STL [R1+0x210c], R29 ;  /* 0x00210c1d01007387 */ /* 0x000fe20000100800 */
[----:B------:R-:W-:Y:S03]  /*69670*/  STL [R1+0x2108], R3 ;  /* 0x0021080301007387 */ /* 0x000fe60000100800 */
[----:B0-----:R-:W-:Y:S01]  /*69680*/  STL [R1+0x2104], R22 ;  /* 0x0021041601007387 */ /* 0x001fe20000100800 */
[----:B------:R-:W-:Y:S02]  /*69690*/  STL [R1+0x2100], R23 ;  /* 0x0021001701007387 */ /* 0x000fe40000100800 */
[----:B------:R0:W-:Y:S02]  /*696a0*/  STL.64 [R1+0x2520], R20 ;  /* 0x0025201401007387 */ /* 0x0001e40000100a00 */
[----:B---3--:R-:W-:Y:S01]  /*696b0*/  STL [R1+0x2354], R27 ;  /* 0x0023541b01007387 */ /* 0x008fe20000100800 */
[----:B------:R-:W-:Y:S01]  /*696c0*/  STL [R1+0x25a0], R26 ;  /* 0x0025a01a01007387 */ /* 0x000fe20000100800 */
[----:B------:R-:W-:Y:S02]  /*696d0*/  STL.64 [R1+0x2598], R24 ;  /* 0x0025981801007387 */ /* 0x000fe40000100a00 */
[----:B------:R-:W2:Y:S01]  /*696e0*/  LDSM.16.M88.4 R24, [R28+0x62080] ;  /* 0x062080001c18783b */ /* 0x000ea20000000200 */
[----:B-1----:R-:W-:Y:S03]  /*696f0*/  STL [R1+0x249c], R8 ;  /* 0x00249c0801007387 */ /* 0x002fe60000100800 */
[----:B------:R-:W-:Y:S02]  /*69700*/  STL [R1+0x2498], R9 ;  /* 0x0024980901007387 */ /* 0x000fe40000100800 */
[----:B------:R-:W-:Y:S02]  /*69710*/  STL [R1+0x2494], R10 ;  /* 0x0024940a01007387 */ /* 0x000fe40000100800 */
[----:B------:R-:W-:Y:S01]  /*69720*/  STL [R1+0x2490], R11 ;  /* 0x0024900b01007387 */ /* 0x000fe20000100800 */
[----:B------:R-:W-:Y:S01]  /*69730*/  STL.64 [R1+0x550], R4 ;  /* 0x0005500401007387 */ /* 0x000fe20000100a00 */
[----:B------:R-:W-:Y:S02]  /*69740*/  STL [R1+0x558], R6 ;  /* 0x0005580601007387 */ /* 0x000fe40000100800 */
[----:B------:R1:W-:Y:S02]  /*69750*/  STL.64 [R1+0x2568], R14 ;  /* 0x0025680e01007387 */ /* 0x0003e40000100a00 */
[----:B0-----:R-:W3:Y:S01]  /*69760*/  LDL.LU R20, [R1+0x520] ;  /* 0x0005200001147983 */ /* 0x001ee20000300800 */
[----:B------:R-:W3:Y:S01]  /*69770*/  LDL.LU R21, [R1+0x524] ;  /* 0x0005240001157983 */ /* 0x000ee20000300800 */
[----:B------:R-:W4:Y:S02]  /*69780*/  LDL.LU R22, [R1+0x528] ;  /* 0x0005280001167983 */ /* 0x000f240000300800 */
[----:B------:R-:W4:Y:S02]  /*69790*/  LDL.LU R23, [R1+0x52c] ;  /* 0x00052c0001177983 */ /* 0x000f240000300800 */
[----:B------:R-:W5:Y:S01]  /*697a0*/  LDL.LU R12, [R1+0x5d0] ;  /* 0x0005d000010c7983 */ /* 0x000f620000300800 */
[----:B------:R-:W5:Y:S04]  /*697b0*/  LDL.LU R13, [R1+0x5d4] ;  /* 0x0005d400010d7983 */ /* 0x000f680000300800 */
[----:B-1----:R-:W2:Y:S01]  /*697c0*/  LDL.LU R14, [R1+0x5d8] ;  /* 0x0005d800010e7983 */ /* 0x002ea20000300800 */
[----:B------:R-:W2:Y:S02]  /*697d0*/  LDL.LU R15, [R1+0x5dc] ;  /* 0x0005dc00010f7983 */ /* 0x000ea40000300800 */
[----:B------:R-:W-:Y:S01]  /*697e0*/  IMAD.MOV.U32 R2, RZ, RZ, R7 ;  /* 0x000000ffff027224 */ /* 0x000fe200078e0007 */
[----:B--2---:R-:W-:Y:S01]  /*697f0*/  STL.64 [R1+0x2588], R14 ;  /* 0x0025880e01007387 */ /* 0x004fe20000100a00 */
[----:B-----5:R0:W-:Y:S03]  /*69800*/  STL.64 [R1+0x2580], R12 ;  /* 0x0025800c01007387 */ /* 0x0201e60000100a00 */
[----:B0-----:R-:W2:Y:S01]  /*69810*/  LDL.LU R12, [R1+0x5e0] ;  /* 0x0005e000010c7983 */ /* 0x001ea20000300800 */
[----:B------:R-:W2:Y:S02]  /*69820*/  LDL.LU R13, [R1+0x5e4] ;  /* 0x0005e400010d7983 */ /* 0x000ea40000300800 */
[----:B------:R-:W2:Y:S02]  /*69830*/  LDL.LU R14, [R1+0x5e8] ;  /* 0x0005e800010e7983 */ /* 0x000ea40000300800 */
[----:B------:R-:W2:Y:S01]  /*69840*/  LDL.LU R15, [R1+0x5ec] ;  /* 0x0005ec00010f7983 */ /* 0x000ea20000300800 */
[----:B------:R-:W5:Y:S01]  /*69850*/  LDL.LU R4, [R1+0x610] ;  /* 0x0006100001047983 */ /* 0x000f620000300800 */
[----:B------:R-:W5:Y:S02]  /*69860*/  LDL.LU R5, [R1+0x614] ;  /* 0x0006140001057983 */ /* 0x000f640000300800 */
[----:B------:R-:W5:Y:S02]  /*69870*/  LDL.LU R6, [R1+0x618] ;  /* 0x0006180001067983 */ /* 0x000f640000300800 */
[----:B------:R-:W5:Y:S01]  /*69880*/  LDL.LU R7, [R1+0x61c] ;  /* 0x00061c0001077983 */ /* 0x000f620000300800 */
[----:B----4-:R-:W-:Y:S01]  /*69890*/  STL.64 [R1+0x2540], R22 ;  /* 0x0025401601007387 */ /* 0x010fe20000100a00 */
[----:B---3--:R0:W-:Y:S03]  /*698a0*/  STL.64 [R1+0x2538], R20 ;  /* 0x0025381401007387 */ /* 0x0081e60000100a00 */
[----:B0-----:R-:W3:Y:S01]  /*698b0*/  LDL.LU R20, [R1+0x560] ;  /* 0x0005600001147983 */ /* 0x001ee20000300800 */
[----:B------:R-:W3:Y:S02]  /*698c0*/  LDL.LU R21, [R1+0x564] ;  /* 0x0005640001157983 */ /* 0x000ee40000300800 */
[----:B------:R-:W4:Y:S02]  /*698d0*/  LDL.LU R22, [R1+0x568] ;  /* 0x0005680001167983 */ /* 0x000f240000300800 */
[----:B------:R-:W4:Y:S01]  /*698e0*/  LDL.LU R23, [R1+0x56c] ;  /* 0x00056c0001177983 */ /* 0x000f220000300800 */
[----:B------:R-:W-:-:S02]  /*698f0*/  MOV R11, R26 ;  /* 0x0000001a000b7202 */ /* 0x000fc40000000f00 */
[----:B------:R-:W-:Y:S01]  /*69900*/  MOV R9, R24 ;  /* 0x0000001800097202 */ /* 0x000fe20000000f00 */
[----:B------:R-:W-:Y:S01]  /*69910*/  IMAD.MOV.U32 R10, RZ, RZ, R25 ;  /* 0x000000ffff0a7224 */ /* 0x000fe200078e0019 */
[----:B----4-:R0:W-:Y:S01]  /*69920*/  STL.64 [R1+0x2550], R22 ;  /* 0x0025501601007387 */ /* 0x0101e20000100a00 */
[----:B---3--:R-:W-:Y:S03]  /*69930*/  STL.64 [R1+0x2548], R20 ;  /* 0x0025481401007387 */ /* 0x008fe60000100a00 */
[----:B0-----:R-:W5:Y:S01]  /*69940*/  LDL.LU.64 R22, [R1+0x28] ;  /* 0x0000280001167983 */ /* 0x001f620000300a00 */
[----:B------:R-:W-:Y:S02]  /*69950*/  STL [R1+0x21e4], R2 ;  /* 0x0021e40201007387 */ /* 0x000fe40000100800 */
[----:B------:R-:W3:Y:S02]  /*69960*/  LDL.LU R26, [R1+0x25a0] ;  /* 0x0025a000011a7983 */ /* 0x000ee40000300800 */
[----:B------:R-:W4:Y:S01]  /*69970*/  LDL.LU.64 R24, [R1+0x2598] ;  /* 0x0025980001187983 */ /* 0x000f220000300a00 */
[----:B---3--:R-:W-:Y:S01]  /*69980*/  STL.64 [R1+0x24b8], R26 ;  /* 0x0024b81a01007387 */ /* 0x008fe20000100a00 */
[----:B----4-:R0:W-:Y:S03]  /*69990*/  STL.64 [R1+0x24b0], R24 ;  /* 0x0024b01801007387 */ /* 0x0101e60000100a00 */
[----:B0-----:R-:W3:Y:S01]  /*699a0*/  LDL.LU R24, [R1+0x4f0] ;  /* 0x0004f00001187983 */ /* 0x001ee20000300800 */
[----:B------:R-:W3:Y:S02]  /*699b0*/  LDL.LU R25, [R1+0x4f4] ;  /* 0x0004f40001197983 */ /* 0x000ee40000300800 */
[----:B------:R-:W4:Y:S02]  /*699c0*/  LDL.LU R26, [R1+0x4f8] ;  /* 0x0004f800011a7983 */ /* 0x000f240000300800 */
[----:B------:R-:W4:Y:S01]  /*699d0*/  LDL.LU R27, [R1+0x4fc] ;  /* 0x0004fc00011b7983 */ /* 0x000f220000300800 */
[C---:B-----5:R-:W-:Y:S01]  /*699e0*/  HMMA.16816.F32.BF16 R4, R16.reuse, R22, R4 ;  /* 0x000000161004723c */ /* 0x060fe20000041804 */
[----:B----4-:R-:W-:Y:S01]  /*699f0*/  STL.64 [R1+0x2560], R26 ;  /* 0x0025601a01007387 */ /* 0x010fe20000100a00 */
[----:B---3--:R0:W-:Y:S03]  /*69a00*/  STL.64 [R1+0x2558], R24 ;  /* 0x0025581801007387 */ /* 0x0081e60000100a00 */
[----:B0-----:R-:W3:Y:S01]  /*69a10*/  LDL.LU R24, [R1+0x5c0] ;  /* 0x0005c00001187983 */ /* 0x001ee20000300800 */
[----:B------:R-:W3:Y:S02]  /*69a20*/  LDL.LU R25, [R1+0x5c4] ;  /* 0x0005c40001197983 */ /* 0x000ee40000300800 */
[----:B------:R-:W3:Y:S02]  /*69a30*/  LDL.LU R26, [R1+0x5c8] ;  /* 0x0005c800011a7983 */ /* 0x000ee40000300800 */
[----:B------:R-:W3:Y:S01]  /*69a40*/  LDL.LU R27, [R1+0x5cc] ;  /* 0x0005cc00011b7983 */ /* 0x000ee20000300800 */
[----:B------:R-:W-:Y:S01]  /*69a50*/  STL [R1+0x24a8], R11 ;  /* 0x0024a80b01007387 */ /* 0x000fe20000100800 */
[----:B------:R0:W-:Y:S02]  /*69a60*/  STL [R1+0x24a4], R10 ;  /* 0x0024a40a01007387 */ /* 0x0001e40000100800 */
[----:B------:R-:W-:Y:S01]  /*69a70*/  STL [R1+0x24a0], R9 ;  /* 0x0024a00901007387 */ /* 0x000fe20000100800 */
[----:B0-----:R-:W4:Y:S08]  /*69a80*/  LDL.LU.64 R10, [R1+0x48] ;  /* 0x00004800010a7983 */ /* 0x001f300000300a00 */
[----:B------:R-:W-:Y:S02]  /*69a90*/  STL.64 [R1+0x620], R4 ;  /* 0x0006200401007387 */ /* 0x000fe40000100a00 */
[----:B------:R0:W-:Y:S02]  /*69aa0*/  STL.64 [R1+0x628], R6 ;  /* 0x0006280601007387 */ /* 0x0001e40000100a00 */
[----:B0-----:R-:W2:Y:S02]  /*69ab0*/  LDL.LU.64 R6, [R1+0x2590] ;  /* 0x0025900001067983 */ /* 0x001ea40000300a00 */
[----:B--2---:R-:W-:Y:S02]  /*69ac0*/  HMMA.16816.F32.BF16 R16, R16, R6, R12 ;  /* 0x000000061010723c */ /* 0x004fe4000004180c */
[----:B------:R-:W4:Y:S01]  /*69ad0*/  LDL.LU.64 R14, [R1+0x2588] ;  /* 0x00258800010e7983 */ /* 0x000f220000300a00 */
[----:B------:R-:W4:Y:S11]  /*69ae0*/  LDL.LU.64 R12, [R1+0x2580] ;  /* 0x00258000010c7983 */ /* 0x000f360000300a00 */
[----:B------:R-:W-:Y:S09]  /*69af0*/  @!UPT UIADD3 URZ, URZ, URZ, URZ ;  /* 0x0000003f3f3ff290 */ /* 0x000ff2000fffe03f */
        /* <DEDUP_REMOVED lines=9> */
[----:B0-----:R-:W3:Y:S01]  /*69b90*/  LDL.LU.64 R14, [R1+0x2568] ;  /* 0x00256800010e7983 */ /* 0x001ee20000300a00 */
[----:B------:R-:W-:Y:S01]  /*69ba0*/  IMAD.MOV.U32 R12, RZ, RZ, R10 ;  /* 0x000000ffff0c7224 */ /* 0x000fe200078e000a */
[----:B------:R-:W-:Y:S02]  /*69bb0*/  MOV R3, R11 ;  /* 0x0000000b00037202 */ /* 0x000fe40000000f00 */
[C---:B---3--:R-:W-:Y:S01]  /*69bc0*/  HMMA.16816.F32.BF16 R8, R16.reuse, R14, R24 ;  /* 0x0000000e1008723c */ /* 0x048fe20000041818 */
[----:B------:R-:W0:Y:S11]  /*69bd0*/  LDSM.16.M88.4 R24, [R28+0x63080] ;  /* 0x063080001c18783b */ /* 0x000e360000000200 */
[----:B------:R-:W-:Y:S11]  /*69be0*/  @!UPT UIADD3 URZ, URZ, URZ, URZ ;  /* 0x0000003f3f3ff290 */ /* 0x000ff6000fffe03f */
[----:B------:R-:W-:Y:S01]  /*69bf0*/  STL.64 [R1+0x5d0], R8 ;  /* 0x0005d00801007387 */ /* 0x000fe20000100a00 */
[----:B------:R1:W-:Y:S02]  /*69c00*/  STL [R1+0x5d8], R10 ;  /* 0x0005d80a01007387 */ /* 0x0003e40000100800 */
[----:B------:R-:W-:Y:S01]  /*69c10*/  IMAD.MOV.U32 R2, RZ, RZ, R11 ;  /* 0x000000ffff027224 */ /* 0x000fe200078e000b */
[----:B0-----:R-:W-:Y:S01]  /*69c20*/  MOV R11, R24 ;  /* 0x00000018000b7202 */ /* 0x001fe20000000f00 */
[----:B-1----:R-:W-:Y:S01]  /*69c30*/  IMAD.MOV.U32 R10, RZ, RZ, R25 ;  /* 0x000000ffff0a7224 */ /* 0x002fe200078e0019 */
[----:B------:R-:W-:Y:S01]  /*69c40*/  MOV R9, R26 ;  /* 0x0000001a00097202 */ /* 0x000fe20000000f00 */
[----:B------:R-:W-:Y:S02]  /*69c50*/  IMAD.MOV.U32 R8, RZ, RZ, R27 ;  /* 0x000000ffff087224 */ /* 0x000fe400078e001b */
[----:B------:R-:W2:Y:S01]  /*69c60*/  LDL.LU.64 R26, [R1+0x2560] ;  /* 0x00256000011a7983 */ /* 0x000ea20000300a00 */
[----:B------:R-:W2:Y:S02]  /*69c70*/  LDL.LU.64 R24, [R1+0x2558] ;  /* 0x0025580001187983 */ /* 0x000ea40000300a00 */
[----:B------:R-:W-:Y:S02]  /*69c80*/  STL.64 [R1+0x24c8], R10 ;  /* 0x0024c80a01007387 */ /* 0x000fe40000100a00 */
[----:B------:R0:W-:Y:S02]  /*69c90*/  STL.64 [R1+0x24c0], R8 ;  /* 0x0024c00801007387 */ /* 0x0001e40000100a00 */
[----:B0-----:R-:W3:Y:S01]  /*69ca0*/  LDL.LU R8, [R1+0x600] ;  /* 0x0006000001087983 */ /* 0x001ee20000300800 */
[----:B------:R-:W3:Y:S02]  /*69cb0*/  LDL.LU R9, [R1+0x604] ;  /* 0x0006040001097983 */ /* 0x000ee40000300800 */
[----:B------:R-:W3:Y:S02]  /*69cc0*/  LDL.LU R10, [R1+0x608] ;  /* 0x00060800010a7983 */ /* 0x000ee40000300800 */
[----:B------:R-:W3:Y:S02]  /*69cd0*/  LDL.LU R11, [R1+0x60c] ;  /* 0x00060c00010b7983 */ /* 0x000ee40000300800 */
[C---:B---3--:R-:W-:Y:S11]  /*69ce0*/  HMMA.16816.F32.BF16 R8, R16.reuse, R22, R8 ;  /* 0x000000161008723c */ /* 0x048ff60000041808 */
[----:B------:R-:W-:Y:S11]  /*69cf0*/  @!UPT UIADD3 URZ, URZ, URZ, URZ ;  /* 0x0000003f3f3ff290 */ /* 0x000ff6000fffe03f */
[----:B------:R-:W-:Y:S01]  /*69d00*/  @!UPT UIADD3 URZ, URZ, URZ, URZ ;  /* 0x0000003f3f3ff290 */ /* 0x000fe2000fffe03f */
[----:B------:R0:W-:Y:S01]  /*69d10*/  STL.64 [R1+0x610], R8 ;  /* 0x0006100801007387 */ /* 0x0001e20000100a00 */
[----:B------:R-:W-:Y:S01]  /*69d20*/  STL.64 [R1+0x618], R10 ;  /* 0x0006180a01007387 */ /* 0x000fe20000100a00 */
[----:B0-----:R-:W-:Y:S01]  /*69d30*/  MOV R9, R22 ;  /* 0x0000001600097202 */ /* 0x001fe20000000f00 */
[----:B------:R-:W-:Y:S02]  /*69d40*/  IMAD.MOV.U32 R8, RZ, RZ, R23 ;  /* 0x000000ffff087224 */ /* 0x000fe400078e0017 */
[----:B------:R-:W3:Y:S01]  /*69d50*/  LDL.LU.64 R22, [R1+0x2550] ;  /* 0x0025500001167983 */ /* 0x000ee20000300a00 */
[----:B------:R-:W3:Y:S01]  /*69d60*/  LDL.LU.64 R20, [R1+0x2548] ;  /* 0x0025480001147983 */ /* 0x000ee20000300a00 */
[----:B------:R-:W-:Y:S01]  /*69d70*/  MOV R28, R6 ;  /* 0x00000006001c7202 */ /* 0x000fe20000000f00 */
[----:B------:R-:W-:Y:S01]  /*69d80*/  IMAD.MOV.U32 R0, RZ, RZ, R7 ;  /* 0x000000ffff007224 */ /* 0x000fe200078e0007 */
[----:B---3--:R-:W-:Y:S01]  /*69d90*/  HMMA.16816.F32.BF16 R16, R16, R6, R20 ;  /* 0x000000061010723c */ /* 0x008fe20000041814 */
[----:B------:R-:W3:Y:S01]  /*69da0*/  LDL.LU.64 R22, [R1+0x2540] ;  /* 0x0025400001167983 */ /* 0x000ee20000300a00 */
[----:B------:R-:W3:Y:S11]  /*69db0*/  LDL.LU.64 R20, [R1+0x2538] ;  /* 0x0025380001147983 */ /* 0x000ef60000300a00 */
[----:B------:R-:W-:Y:S10]  /*69dc0*/  @!UPT UIADD3 URZ, URZ, URZ, URZ ;  /* 0x0000003f3f3ff290 */ /* 0x000ff4000fffe03f */
[----:B------:R-:W-:Y:S01]  /*69dd0*/  STL.64 [R1+0x600], R16 ;  /* 0x0006001001007387 */ /* 0x000fe20000100a00 */
[----:B------:R0:W-:Y:S02]  /*69de0*/  STL.64 [R1+0x608], R18 ;  /* 0x0006081201007387 */ /* 0x0001e40000100a00 */
[----:B------:R-:W3:Y:S02]  /*69df0*/  LDL.LU.64 R6, [R1+0x2530] ;  /* 0x0025300001067983 */ /* 0x000ee40000300a00 */
[----:B------:R-:W3:Y:S01]  /*69e00*/  LDL.LU.64 R4, [R1+0x2528] ;  /* 0x0025280001047983 */ /* 0x000ee20000300a00 */
[----:B0-----:R-:W-:Y:S01]  /*69e10*/  MOV R18, R12 ;  /* 0x0000000c00127202 */ /* 0x001fe20000000f00 */
[----:B------:R-:W-:-:S07]  /*69e20*/  IMAD.MOV.U32 R19, RZ, RZ, R3 ;  /* 0x000000ffff137224 */ /* 0x000fce00078e0003 */
[C---:B---3--:R-:W-:Y:S01]  /*69e30*/  HMMA.16816.F32.BF16 R16, R4.reuse, R18, R20 ;  /* 0x000000120410723c */ /* 0x048fe20000041814 */
[----:B------:R-:W3:Y:S07]  /*69e40*/  LDL.LU.64 R20, [R1+0x2520] ;  /* 0x0025200001147983 */ /* 0x000eee0000300a00 */
[----:B--2---:R-:W-:Y:S11]  /*69e50*/  HMMA.16816.F32.BF16 R12, R4, R14, R24 ;  /* 0x0000000e040c723c */ /* 0x004ff60000041818 */
[----:B------:R-:W-:Y:S05]  /*69e60*/  @!UPT UIADD3 URZ, URZ, URZ, URZ ;  /* 0x0000003f3f3ff290 */ /* 0x000fea000fffe03f */
[----:B------:R-:W-:Y:S01]  /*69e70*/  IMAD.MOV.U32 R23, RZ, RZ, R19 ;  /* 0x000000ffff177224 */ /* 0x000fe200078e0013 */
[----:B------:R-:W-:Y:S01]  /*69e80*/  MOV R22, R18 ;  /* 0x0000001200167202 */ /* 0x000fe20000000f00 */
[----:B------:R-:W-:Y:S01]  /*69e90*/  IMAD.MOV.U32 R3, RZ, RZ, R17 ;  /* 0x000000ffff037224 */ /* 0x000fe200078e0011 */
[----:B------:R-:W-:Y:S02]  /*69ea0*/  MOV R29, R16 ;  /* 0x00000010001d7202 */ /* 0x000fe40000000f00 */
[----:B------:R-:W-:Y:S01]  /*69eb0*/  STL [R1+0x211c], R23 ;  /* 0x00211c1701007387 */ /* 0x000fe20000100800 */
[----:B------:R-:W-:Y:S03]  /*69ec0*/  STL [R1+0x2118], R22 ;  /* 0x0021181601007387 */ /* 0x000fe60000100800 */
[----:B---3--:R0:W-:Y:S01]  /*69ed0*/  STL.64 [R1+0x2518], R20 ;  /* 0x0025181401007387 */ /* 0x0081e20000100a00 */
[----:B------:R-:W-:Y:S02]  /*69ee0*/  STL [R1+0x2114], R3 ;  /* 0x0021140301007387 */ /* 0x000fe40000100800 */
[----:B------:R-:W-:Y:S01]  /*69ef0*/  STL [R1+0x2110], R29 ;  /* 0x0021101d01007387 */ /* 0x000fe20000100800 */
[----:B0-----:R-:W2:Y:S01]  /*69f00*/  LDL.LU R20, [R1+0x4d0] ;  /* 0x0004d00001147983 */ /* 0x001ea20000300800 */
[----:B------:R0:W-:Y:S02]  /*69f10*/  STL.64 [R1+0x5b0], R12 ;  /* 0x0005b00c01007387 */ /* 0x0001e40000100a00 */
[----:B------:R1:W-:Y:S02]  /*69f20*/  STL.64 [R1+0x5b8], R14 ;  /* 0x0005b80e01007387 */ /* 0x0003e40000100a00 */
[----:B------:R-:W2:Y:S01]  /*69f30*/  LDL.LU R21, [R1+0x4d4] ;  /* 0x0004d40001157983 */ /* 0x000ea20000300800 */
[----:B------:R-:W2:Y:S01]  /*69f40*/  LDL.LU R22, [R1+0x4d8] ;  /* 0x0004d80001167983 */ /* 0x000ea20000300800 */
[----:B------:R-:W2:Y:S03]  /*69f50*/  LDL.LU R23, [R1+0x4dc] ;  /* 0x0004dc0001177983 */ /* 0x000ea60000300800 */
[----:B0-----:R-:W3:Y:S01]  /*69f60*/  LDL.LU R12, [R1+0x4b0] ;  /* 0x0004b000010c7983 */ /* 0x001ee20000300800 */
[----:B------:R-:W3:Y:S02]  /*69f70*/  LDL.LU R13, [R1+0x4b4] ;  /* 0x0004b400010d7983 */ /* 0x000ee40000300800 */
[----:B-1----:R-:W4:Y:S02]  /*69f80*/  LDL.LU R14, [R1+0x4b8] ;  /* 0x0004b800010e7983 */ /* 0x002f240000300800 */
[----:B------:R-:W4:Y:S02]  /*69f90*/  LDL.LU R15, [R1+0x4bc] ;  /* 0x0004bc00010f7983 */ /* 0x000f240000300800 */
[----:B----4-:R0:W-:Y:S01]  /*69fa0*/  STL.64 [R1+0x2510], R14 ;  /* 0x0025100e01007387 */ /* 0x0101e20000100a00 */
[----:B---3--:R-:W-:Y:S01]  /*69fb0*/  STL.64 [R1+0x2508], R12 ;  /* 0x0025080c01007387 */ /* 0x008fe20000100a00 */
[----:B0-----:R-:W-:Y:S01]  /*69fc0*/  MOV R14, R9 ;  /* 0x00000009000e7202 */ /* 0x001fe20000000f00 */
[----:B------:R-:W-:-:S02]  /*69fd0*/  IMAD.MOV.U32 R15, RZ, RZ, R8 ;  /* 0x000000ffff0f7224 */ /* 0x000fc400078e0008 */
[----:B------:R-:W3:Y:S04]  /*69fe0*/  LDL.64 R8, [R1] ;  /* 0x0000000001087983 */ /* 0x000ee80000100a00 */
[----:B---3--:R0:W-:Y:S04]  /*69ff0*/  STL.64 [R1+0x24e0], R8 ;  /* 0x0024e00801007387 */ /* 0x0081e80000100a00 */
[----:B0-----:R-:W3:Y:S01]  /*6a000*/  LDL.LU R8, [R1+0x480] ;  /* 0x0004800001087983 */ /* 0x001ee20000300800 */
[----:B------:R-:W3:Y:S02]  /*6a010*/  LDL.LU R9, [R1+0x484] ;  /* 0x0004840001097983 */ /* 0x000ee40000300800 */
[----:B------:R-:W3:Y:S02]  /*6a020*/  LDL.LU R10, [R1+0x488] ;  /* 0x00048800010a7983 */ /* 0x000ee40000300800 */
[----:B------:R-:W3:Y:S01]  /*6a030*/  LDL.LU R11, [R1+0x48c] ;  /* 0x00048c00010b7983 */ /* 0x000ee20000300800 */
[----:B------:R-:W4:Y:S01]  /*6a040*/  LDL.LU R24, [R1+0x440] ;  /* 0x0004400001187983 */ /* 0x000f220000300800 */
[----:B------:R-:W4:Y:S02]  /*6a050*/  LDL.LU R25, [R1+0x444] ;  /* 0x0004440001197983 */ /* 0x000f240000300800 */
[----:B------:R-:W5:Y:S02]  /*6a060*/  LDL.LU R26, [R1+0x448] ;  /* 0x00044800011a7983 */ /* 0x000f640000300800 */
[----:B------:R-:W5:Y:S01]  /*6a070*/  LDL.LU R27, [R1+0x44c] ;  /* 0x00044c00011b7983 */ /* 0x000f620000300800 */
[----:B--2---:R-:W-:Y:S01]  /*6a080*/  HMMA.16816.F32.BF16 R12, R4, R14, R20 ;  /* 0x0000000e040c723c */ /* 0x004fe20000041814 */
[----:B-----5:R-:W-:Y:S01]  /*6a090*/  STL.64 [R1+0x24d8], R26 ;  /* 0x0024d81a01007387 */ /* 0x020fe20000100a00 */
[----:B----4-:R0:W-:Y:S03]  /*6a0a0*/  STL.64 [R1+0x24d0], R24 ;  /* 0x0024d01801007387 */ /* 0x0101e60000100a00 */
[----:B0-----:R-:W2:Y:S01]  /*6a0b0*/  LDL.LU R24, [R1+0x460] ;  /* 0x0004600001187983 */ /* 0x001ea20000300800 */
[----:B------:R-:W2:Y:S02]  /*6a0c0*/  LDL.LU R25, [R1+0x464] ;  /* 0x0004640001197983 */ /* 0x000ea40000300800 */
[----:B------:R-:W4:Y:S02]  /*6a0d0*/  LDL.LU R26, [R1+0x468] ;  /* 0x00046800011a7983 */ /* 0x000f240000300800 */
[----:B------:R-:W4:Y:S11]  /*6a0e0*/  LDL.LU R27, [R1+0x46c] ;  /* 0x00046c00011b7983 */ /* 0x000f360000300800 */
[----:B------:R-:W-:Y:S03]  /*6a0f0*/  @!UPT UIADD3 URZ, URZ, URZ, URZ ;  /* 0x0000003f3f3ff290 */ /* 0x000fe6000fffe03f */
[----:B------:R-:W-:Y:S01]  /*6a100*/  MOV R3, R14 ;  /* 0x0000000e00037202 */ /* 0x000fe20000000f00 */
[----:B------:R-:W-:Y:S01]  /*6a110*/  IMAD.MOV.U32 R29, RZ, RZ, R15 ;  /* 0x000000ffff1d7224 */ /* 0x000fe200078e000f */
[----:B------:R-:W-:Y:S01]  /*6a120*/  MOV R23, R12 ;  /* 0x0000000c00177202 */ /* 0x000fe20000000f00 */
[----:B------:R-:W-:Y:S01]  /*6a130*/  IMAD.MOV.U32 R22, RZ, RZ, R13 ;  /* 0x000000ffff167224 */ /* 0x000fe200078e000d */
[----:B------:R-:W0:Y:S04]  /*6a140*/  S2R R19, SR_TID.X ;  /* 0x0000000000137919 */ /* 0x000e280000002100 */
[----:B------:R-:W1:Y:S04]  /*6a150*/  S2R R17, SR_TID.X ;  /* 0x0000000000117919 */ /* 0x000e680000002100 */
[----:B------:R-:W5:Y:S01]  /*6a160*/  S2R R18, SR_TID.X ;  /* 0x0000000000127919 */ /* 0x000f620000002100 */
[----:B0-----:R-:W-:Y:S01]  /*6a170*/  LOP3.LUT R19, R19, 0x7, RZ, 0xc0, !PT ;  /* 0x0000000713137812 */ /* 0x001fe200078ec0ff */
[----:B-1----:R-:W-:-:S03]  /*6a180*/  IMAD.SHL.U32 R17, R17, 0x100, RZ ;  /* 0x0000010011117824 */ /* 0x002fc600078e00ff */
[----:B------:R-:W-:-:S04]  /*6a190*/  SHF.L.U32 R19, R19, 0x4, RZ ;  /* 0x0000000413137819 */ /* 0x000fc800000006ff */
[----:B------:R-:W-:-:S04]  /*6a1a0*/  LOP3.LUT R19, R19, 0xf00, R17, 0xf8, !PT ;  /* 0x00000f0013137812 */ /* 0x000fc800078ef811 */
[----:B-----5:R-:W-:-:S06]  /*6a1b0*/  LOP3.LUT R19, R19, 0x10, R18, 0x78, !PT ;  /* 0x0000001013137812 */ /* 0x020fcc00078e7812 */
[----:B------:R-:W0:Y:S04]  /*6a1c0*/  LDSM.16.M88.4 R16, [R19+0x64080] ;  /* 0x064080001310783b */ /* 0x000e280000000200 */
[----:B----4-:R-:W-:Y:S01]  /*6a1d0*/  STL.64 [R1+0x24f0], R26 ;  /* 0x0024f01a01007387 */ /* 0x010fe20000100a00 */
[----:B--2---:R1:W-:Y:S03]  /*6a1e0*/  STL.64 [R1+0x24e8], R24 ;  /* 0x0024e81801007387 */ /* 0x0043e60000100a00 */
[----:B-1----:R-:W2:Y:S01]  /*6a1f0*/  LDL.64 R24, [R1+0x10] ;  /* 0x0000100001187983 */ /* 0x002ea20000100a00 */
[----:B------:R-:W4:Y:S02]  /*6a200*/  LDL.LU.64 R20, [R1+0x2518] ;  /* 0x0025180001147983 */ /* 0x000f240000300a00 */
[----:B------:R-:W5:Y:S02]  /*6a210*/  LDL.LU.64 R14, [R1+0x2510] ;  /* 0x00251000010e7983 */ /* 0x000f640000300a00 */
[----:B------:R-:W5:Y:S01]  /*6a220*/  LDL.LU.64 R12, [R1+0x2508] ;  /* 0x00250800010c7983 */ /* 0x000f620000300a00 */
[----:B------:R-:W-:Y:S01]  /*6a230*/  STL [R1+0x212c], R29 ;  /* 0x00212c1d01007387 */ /* 0x000fe20000100800 */
[----:B------:R-:W-:Y:S02]  /*6a240*/  STL [R1+0x2128], R3 ;  /* 0x0021280301007387 */ /* 0x000fe40000100800 */
[----:B------:R-:W-:Y:S02]  /*6a250*/  STL [R1+0x2124], R22 ;  /* 0x0021241601007387 */ /* 0x000fe40000100800 */
[----:B------:R-:W-:Y:S01]  /*6a260*/  STL [R1+0x2120], R23 ;  /* 0x0021201701007387 */ /* 0x000fe20000100800 */
[----:B0-----:R0:W-:Y:S01]  /*6a270*/  STL.64 [R1+0x23d0], R18 ;  /* 0x0023d01201007387 */ /* 0x0011e20000100a00 */
[----:B------:R5:W-:Y:S01]  /*6a280*/  STL.64 [R1+0x23c8], R16 ;  /* 0x0023c81001007387 */ /* 0x000be20000100a00 */
[----:B0-----:R-:W-:Y:S01]  /*6a290*/  MOV R18, R28 ;  /* 0x0000001c00127202 */ /* 0x001fe20000000f00 */
[----:B------:R-:W-:-:S07]  /*6a2a0*/  IMAD.MOV.U32 R19, RZ, RZ, R0 ;  /* 0x000000ffff137224 */ /* 0x000fce00078e0000 */
[----:B-----5:R-:W-:Y:S01]  /*6a2b0*/  HMMA.16816.F32.BF16 R16, R4, R18, R12 ;  /* 0x000000120410723c */ /* 0x020fe2000004180c */
[----:B------:R-:W3:Y:S01]  /*6a2c0*/  LDL.LU.64 R14, [R1+0x2500] ;  /* 0x00250000010e7983 */ /* 0x000ee20000300a00 */
[----:B------:R-:W3:Y:S02]  /*6a2d0*/  LDL.LU.64 R12, [R1+0x24f8] ;  /* 0x0024f800010c7983 */ /* 0x000ee40000300a00 */
[----:B------:R-:W5:Y:S11]  /*6a2e0*/  LDL.LU R4, [R1+0x410] ;  /* 0x0004100001047983 */ /* 0x000f760000300800 */
[----:B------:R-:W-:Y:S08]  /*6a2f0*/  @!UPT UIADD3 URZ, URZ, URZ, URZ ;  /* 0x0000003f3f3ff290 */ /* 0x000ff0000fffe03f */
[----:B------:R2:W-:Y:S01]  /*6a300*/  STL.64 [R1+0x590], R16 ;  /* 0x0005901001007387 */ /* 0x0005e20000100a00 */
[----:B------:R-:W-:Y:S02]  /*6a310*/  STL.64 [R1+0x598], R18 ;  /* 0x0005981201007387 */ /* 0x000fe40000100a00 */
[----:B------:R-:W5:Y:S02]  /*6a320*/  LDL.LU R5, [R1+0x414] ;  /* 0x0004140001057983 */ /* 0x000f640000300800 */
[----:B------:R-:W5:Y:S01]  /*6a330*/  LDL.LU R6, [R1+0x418] ;  /* 0x0004180001067983 */ /* 0x000f620000300800 */
[----:B------:R-:W5:Y:S01]  /*6a340*/  LDL.LU R7, [R1+0x41c] ;  /* 0x00041c0001077983 */ /* 0x000f620000300800 */
[----:B------:R-:W4:Y:S01]  /*6a350*/  LDL.LU.64 R26, [R1+0x24f0] ;  /* 0x0024f000011a7983 */ /* 0x000f220000300a00 */
[----:B--2---:R-:W-:Y:S01]  /*6a360*/  MOV R17, R24 ;  /* 0x0000001800117202 */ /* 0x004fe20000000f00 */
[----:B------:R-:W-:Y:S01]  /*6a370*/  IMAD.MOV.U32 R16, RZ, RZ, R25 ;  /* 0x000000ffff107224 */ /* 0x000fe200078e0019 */
[C---:B---3--:R-:W-:Y:S01]  /*6a380*/  HMMA.16816.F32.BF16 R8, R12.reuse, R24, R8 ;  /* 0x000000180c08723c */ /* 0x048fe20000041808 */
[----:B------:R-:W4:Y:S11]  /*6a390*/  LDL.LU.64 R24, [R1+0x24e8] ;  /* 0x0024e80001187983 */ /* 0x000f360000300a00 */
[----:B------:R-:W-:Y:S11]  /*6a3a0*/  @!UPT UIADD3 URZ, URZ, URZ, URZ ;  /* 0x0000003f3f3ff290 */ /* 0x000ff6000fffe03f */
[----:B------:R-:W-:Y:S01]  /*6a3b0*/  @!UPT UIADD3 URZ, URZ, URZ, URZ ;  /* 0x0000003f3f3ff290 */ /* 0x000fe2000fffe03f */
[----:B------:R-:W-:Y:S01]  /*6a3c0*/  MOV R29, R8 ;  /* 0x00000008001d7202 */ /* 0x000fe20000000f00 */
[----:B------:R-:W-:Y:S02]  /*6a3d0*/  IMAD.MOV.U32 R3, RZ, RZ, R9 ;  /* 0x000000ffff037224 */ /* 0x000fe400078e0009 */
[----:B------:R-:W4:Y:S01]  /*6a3e0*/  LDL.LU.64 R8, [R1+0x24e0] ;  /* 0x0024e00001087983 */ /* 0x000f220000300a00 */
[----:B------:R-:W-:Y:S01]  /*6a3f0*/  MOV R22, R10 ;  /* 0x0000000a00167202 */ /* 0x000fe20000000f00 */
[----:B------:R-:W-:Y:S02]  /*6a400*/  IMAD.MOV.U32 R23, RZ, RZ, R11 ;  /* 0x000000ffff177224 */ /* 0x000fe400078e000b */
[----:B------:R-:W-:Y:S01]  /*6a410*/  STL [R1+0x213c], R29 ;  /* 0x00213c1d01007387 */ /* 0x000fe20000100800 */
[----:B------:R-:W-:Y:S01]  /*6a420*/  STL [R1+0x2138], R3 ;  /* 0x0021380301007387 */ /* 0x000fe20000100800 */
[----:B------:R-:W-:Y:S02]  /*6a430*/  STL [R1+0x2134], R22 ;  /* 0x0021341601007387 */ /* 0x000fe40000100800 */
[----:B------:R-:W-:Y:S01]  /*6a440*/  STL [R1+0x2130], R23 ;  /* 0x0021301701007387 */ /* 0x000fe20000100800 */
[C---:B----4-:R-:W-:Y:S11]  /*6a450*/  HMMA.16816.F32.BF16 R24, R12.reuse, R8, R24 ;  /* 0x000000080c18723c */ /* 0x050ff60000041818 */
        /* <DEDUP_REMOVED lines=8> */
[----:B------:R-:W3:Y:S01]  /*6a4e0*/  LDL.LU.64 R10, [R1+0x24c8] ;  /* 0x0024c800010a7983 */ /* 0x000ee20000300a00 */
[----:B------:R-:W4:Y:S01]  /*6a4f0*/  LDL.LU.64 R8, [R1+0x24c0] ;  /* 0x0024c00001087983 */ /* 0x000f220000300a00 */
[C---:B--2---:R-:W-:Y:S11]  /*6a500*/  HMMA.16816.F32.BF16 R24, R12.reuse, R20, R24 ;  /* 0x000000140c18723c */ /* 0x044ff60000041818 */
[----:B------:R-:W-:Y:S11]  /*6a510*/  @!UPT UIADD3 URZ, URZ, URZ, URZ ;  /* 0x0000003f3f3ff290 */ /* 0x000ff6000fffe03f */
[----:B------:R-:W-:Y:S01]  /*6a520*/  @!UPT UIADD3 URZ, URZ, URZ, URZ ;  /* 0x0000003f3f3ff290 */ /* 0x000fe2000fffe03f */
[----:B------:R-:W-:Y:S01]  /*6a530*/  STL.64 [R1+0x560], R24 ;  /* 0x0005601801007387 */ /* 0x000fe20000100a00 */
[----:B------:R0:W-:Y:S03]  /*6a540*/  STL.64 [R1+0x568], R26 ;  /* 0x0005681a01007387 */ /* 0x0001e60000100a00 */
[----:B0-----:R-:W2:Y:S01]  /*6a550*/  LDL.LU.64 R26, [R1+0x24b8] ;  /* 0x0024b800011a7983 */ /* 0x001ea20000300a00 */
[----:B------:R-:W5:Y:S02]  /*6a560*/  LDL.LU.64 R24, [R1+0x24b0] ;  /* 0x0024b00001187983 */ /* 0x000f640000300a00 */
[----:B-----5:R-:W-:Y:S11]  /*6a570*/  HMMA.16816.F32.BF16 R4, R12, R24, R4 ;  /* 0x000000180c04723c */ /* 0x020ff60000041804 */
[----:B------:R-:W-:Y:S11]  /*6a580*/  @!UPT UIADD3 URZ, URZ, URZ, URZ ;  /* 0x0000003f3f3ff290 */ /* 0x000ff6000fffe03f */
[----:B------:R-:W-:Y:S01]  /*6a590*/  @!UPT UIADD3 URZ, URZ, URZ, URZ ;  /* 0x0000003f3f3ff290 */ /* 0x000fe2000fffe03f */
[----:B------:R0:W-:Y:S01]  /*6a5a0*/  STL [R1+0x54c], R7 ;  /* 0x00054c0701007387 */ /* 0x0001e20000100800 */
[----:B------:R-:W-:Y:S02]  /*6a5b0*/  MOV R3, R4 ;  /* 0x0000000400037202 */ /* 0x000fe40000000f00 */
[----:B------:R-:W-:Y:S01]  /*6a5c0*/  MOV R23, R6 ;  /* 0x0000000600177202 */ /* 0x000fe20000000f00 */
[----:B--2---:R-:W-:Y:S02]  /*6a5d0*/  STL [R1+0x2460], R26 ;  /* 0x0024601a01007387 */ /* 0x004fe40000100800 */
[----:B------:R-:W-:Y:S01]  /*6a5e0*/  IMAD.MOV.U32 R22, RZ, RZ, R5 ;  /* 0x000000ffff167224 */ /* 0x000fe200078e0005 */
[----:B------:R-:W-:Y:S01]  /*6a5f0*/  STL.64 [R1+0x2458], R24 ;  /* 0x0024581801007387 */ /* 0x000fe20000100a00 */
[----:B---3--:R-:W-:Y:S02]  /*6a600*/  IMAD.MOV.U32 R4, RZ, RZ, R11 ;  /* 0x000000ffff047224 */ /* 0x008fe400078e000b */
[----:B----4-:R-:W-:-:S02]  /*6a610*/  IMAD.MOV.U32 R6, RZ, RZ, R9 ;  /* 0x000000ffff067224 */ /* 0x010fc400078e0009 */
[----:B------:R-:W2:Y:S01]  /*6a620*/  LDL.LU R11, [R1+0x24a8] ;  /* 0x0024a800010b7983 */ /* 0x000ea20000300800 */
[----:B------:R-:W-:Y:S02]  /*6a630*/  MOV R5, R10 ;  /* 0x0000000a00057202 */ /* 0x000fe40000000f00 */
[----:B0-----:R-:W-:Y:S01]  /*6a640*/  MOV R7, R8 ;  /* 0x0000000800077202 */ /* 0x001fe20000000f00 */
[----:B------:R-:W3:Y:S01]  /*6a650*/  LDL.LU R10, [R1+0x24a4] ;  /* 0x0024a400010a7983 */ /* 0x000ee20000300800 */
[----:B------:R-:W4:Y:S02]  /*6a660*/  LDL.LU R9, [R1+0x24a0] ;  /* 0x0024a00001097983 */ /* 0x000f240000300800 */
[----:B------:R-:W5:Y:S01]  /*6a670*/  LDL.LU R8, [R1+0x249c] ;  /* 0x00249c0001087983 */ /* 0x000f620000300800 */
[----:B------:R0:W-:Y:S01]  /*6a680*/  STL.64 [R1+0x2410], R6 ;  /* 0x0024100601007387 */ /* 0x0001e20000100a00 */
[----:B------:R3:W-:Y:S02]  /*6a690*/  STL.64 [R1+0x2408], R4 ;  /* 0x0024080401007387 */ /* 0x0007e40000100a00 */
[----:B------:R-:W5:Y:S02]  /*6a6a0*/  LDL.LU R12, [R1+0x250] ;  /* 0x00025000010c7983 */ /* 0x000f640000300800 */
[----:B------:R-:W5:Y:S01]  /*6a6b0*/  LDL.LU R13, [R1+0x254] ;  /* 0x00025400010d7983 */ /* 0x000f620000300800 */
[----:B------:R-:W5:Y:S01]  /*6a6c0*/  LDL.LU R14, [R1+0x258] ;  /* 0x00025800010e7983 */ /* 0x000f620000300800 */
[----:B------:R-:W5:Y:S01]  /*6a6d0*/  LDL.LU R15, [R1+0x25c] ;  /* 0x00025c00010f7983 */ /* 0x000f620000300800 */
[----:B0-----:R-:W-:Y:S01]  /*6a6e0*/  MOV R7, R27 ;  /* 0x0000001b00077202 */ /* 0x001fe20000000f00 */
[----:B--2---:R-:W-:Y:S01]  /*6a6f0*/  IMAD.MOV.U32 R6, RZ, RZ, R11 ;  /* 0x000000ffff067224 */ /* 0x004fe200078e000b */
[----:B---3--:R-:W-:Y:S01]  /*6a700*/  MOV R5, R10 ;  /* 0x0000000a00057202 */ /* 0x008fe20000000f00 */
[----:B----4-:R-:W-:Y:S01]  /*6a710*/  IMAD.MOV.U32 R4, RZ, RZ, R9 ;  /* 0x000000ffff047224 */ /* 0x010fe200078e0009 */
[----:B-----5:R-:W-:Y:S01]  /*6a720*/  STL.64 [R1+0x23b8], R14 ;  /* 0x0023b80e01007387 */ /* 0x020fe20000100a00 */
[----:B------:R0:W-:Y:S02]  /*6a730*/  STL.64 [R1+0x23b0], R12 ;  /* 0x0023b00c01007387 */ /* 0x0001e40000100a00 */
[----:B------:R-:W2:Y:S02]  /*6a740*/  LDL.LU R9, [R1+0x2498] ;  /* 0x0024980001097983 */ /* 0x000ea40000300800 */
[----:B------:R-:W2:Y:S01]  /*6a750*/  LDL.LU R10, [R1+0x2494] ;  /* 0x00249400010a7983 */ /* 0x000ea20000300800 */
[----:B------:R-:W2:Y:S01]  /*6a760*/  LDL.LU R11, [R1+0x2490] ;  /* 0x00249000010b7983 */ /* 0x000ea20000300800 */
[----:B------:R-:W-:Y:S02]  /*6a770*/  STL.64 [R1+0x2450], R6 ;  /* 0x0024500601007387 */ /* 0x000fe40000100a00 */
[----:B------:R-:W-:Y:S01]  /*6a780*/  STL.64 [R1+0x2448], R4 ;  /* 0x0024480401007387 */ /* 0x000fe20000100a00 */
[----:B0-----:R-:W-:Y:S01]  /*6a790*/  MOV R13, R16 ;  /* 0x00000010000d7202 */ /* 0x001fe20000000f00 */
[----:B------:R-:W-:Y:S01]  /*6a7a0*/  IMAD.MOV.U32 R12, RZ, RZ, R17 ;  /* 0x000000ffff0c7224 */ /* 0x000fe200078e0011 */
[----:B------:R-:W3:Y:S01]  /*6a7b0*/  LDL.LU R16, [R1+0x290] ;  /* 0x0002900001107983 */ /* 0x000ee20000300800 */
        /* <DEDUP_REMOVED lines=20> */
[----:B-----5:R0:W-:Y:S02]  /*6a900*/  STL.64 [R1+0x2468], R4 ;  /* 0x0024680401007387 */ /* 0x0201e40000100a00 */
[----:B------:R-:W2:Y:S02]  /*6a910*/  LDL.LU R24, [R1+0x390] ;  /* 0x0003900001187983 */ /* 0x000ea40000300800 */
[----:B------:R-:W2:Y:S01]  /*6a920*/  LDL.LU R25, [R1+0x394] ;  /* 0x0003940001197983 */ /* 0x000ea20000300800 */
[----:B------:R-:W5:Y:S01]  /*6a930*/  LDL.LU R26, [R1+0x398] ;  /* 0x00039800011a7983 */ /* 0x000f620000300800 */
[----:B------:R-:W5:Y:S02]  /*6a940*/  LDL.LU R27, [R1+0x39c] ;  /* 0x00039c00011b7983 */ /* 0x000f640000300800 */
[----:B0-----:R-:W-:Y:S01]  /*6a950*/  IMAD.MOV.U32 R4, RZ, RZ, R28 ;  /* 0x000000ffff047224 */ /* 0x001fe200078e001c */
[----:B------:R-:W-:Y:S01]  /*6a960*/  MOV R5, R0 ;  /* 0x0000000000057202 */ /* 0x000fe20000000f00 */
[----:B-----5:R-:W-:Y:S01]  /*6a970*/  STL.64 [R1+0x2480], R26 ;  /* 0x0024801a01007387 */ /* 0x020fe20000100a00 */
[----:B--2---:R0:W-:Y:S03]  /*6a980*/  STL.64 [R1+0x2478], R24 ;  /* 0x0024781801007387 */ /* 0x0041e60000100a00 */
[----:B------:R1:W-:Y:S01]  /*6a990*/  STL.64 [R1+0x2488], R4 ;  /* 0x0024880401007387 */ /* 0x0003e20000100a00 */
[----:B0-----:R-:W2:Y:S01]  /*6a9a0*/  LDL.LU R24, [R1+0x3b0] ;  /* 0x0003b00001187983 */ /* 0x001ea20000300800 */
[----:B------:R-:W2:Y:S02]  /*6a9b0*/  LDL.LU R25, [R1+0x3b4] ;  /* 0x0003b40001197983 */ /* 0x000ea40000300800 */
[----:B------:R-:W2:Y:S02]  /*6a9c0*/  LDL.LU R26, [R1+0x3b8] ;  /* 0x0003b800011a7983 */ /* 0x000ea40000300800 */
[----:B------:R-:W2:Y:S01]  /*6a9d0*/  LDL.LU R27, [R1+0x3bc] ;  /* 0x0003bc00011b7983 */ /* 0x000ea20000300800 */
[----:B-1----:R-:W5:Y:S01]  /*6a9e0*/  LDL.LU R4, [R1+0x3f0] ;  /* 0x0003f00001047983 */ /* 0x002f620000300800 */
        /* <DEDUP_REMOVED lines=26> */
[----:B------:R-:W3:Y:S02]  /*6ab90*/  LDL.LU R18, [R1+0x348] ;  /* 0x0003480001127983 */ /* 0x000ee40000300800 */
[----:B------:R-:W3:Y:S01]  /*6aba0*/  LDL.LU R19, [R1+0x34c] ;  /* 0x00034c0001137983 */ /* 0x000ee20000300800 */
[----:B------:R-:W-:Y:S01]  /*6abb0*/  STL [R1+0x2148], R23 ;  /* 0x0021481701007387 */ /* 0x000fe20000100800 */
[----:B------:R-:W-:Y:S02]  /*6abc0*/  STL [R1+0x2144], R22 ;  /* 0x0021441601007387 */ /* 0x000fe40000100800 */
[----:B------:R-:W-:Y:S02]  /*6abd0*/  STL [R1+0x2140], R3 ;  /* 0x0021400301007387 */ /* 0x000fe40000100800 */
[----:B------:R0:W-:Y:S01]  /*6abe0*/  STL.64 [R1+0x530], R4 ;  /* 0x0005300401007387 */ /* 0x0001e20000100a00 */
[----:B------:R2:W-:Y:S04]  /*6abf0*/  STL.64 [R1+0x538], R6 ;  /* 0x0005380601007387 */ /* 0x0005e80000100a00 */
[----:B0-----:R-:W2:Y:S02]  /*6ac00*/  LDL.LU.64 R4, [R1+0x2488] ;  /* 0x0024880001047983 */ /* 0x001ea40000300a00 */
[C---:B--2---:R-:W-:Y:S02]  /*6ac10*/  HMMA.16816.F32.BF16 R4, R8.reuse, R4, R24 ;  /* 0x000000040804723c */ /* 0x044fe40000041818 */
[----:B------:R-:W2:Y:S01]  /*6ac20*/  LDL.LU.64 R26, [R1+0x2480] ;  /* 0x00248000011a7983 */ /* 0x000ea20000300a00 */
[----:B------:R-:W2:Y:S11]  /*6ac30*/  LDL.LU.64 R24, [R1+0x2478] ;  /* 0x0024780001187983 */ /* 0x000eb60000300a00 */
[----:B------:R-:W-:Y:S09]  /*6ac40*/  @!UPT UIADD3 URZ, URZ, URZ, URZ ;  /* 0x0000003f3f3ff290 */ /* 0x000ff2000fffe03f */
[----:B------:R-:W-:Y:S01]  /*6ac50*/  STL.64 [R1+0x520], R4 ;  /* 0x0005200401007387 */ /* 0x000fe20000100a00 */
[----:B------:R0:W-:Y:S03]  /*6ac60*/  STL.64 [R1+0x528], R6 ;  /* 0x0005280601007387 */ /* 0x0001e60000100a00 */
[----:B0-----:R-:W4:Y:S01]  /*6ac70*/  LDL.LU.64 R6, [R1+0x2470] ;  /* 0x0024700001067983 */ /* 0x001f220000300a00 */
[----:B------:R-:W4:Y:S01]  /*6ac80*/  LDL.LU.64 R4, [R1+0x2468] ;  /* 0x0024680001047983 */ /* 0x000f220000300a00 */
[C---:B--2---:R-:W-:Y:S11]  /*6ac90*/  HMMA.16816.F32.BF16 R24, R8.reuse, R20, R24 ;  /* 0x000000140818723c */ /* 0x044ff60000041818 */
[----:B------:R-:W-:Y:S11]  /*6aca0*/  @!UPT UIADD3 URZ, URZ, URZ, URZ ;  /* 0x0000003f3f3ff290 */ /* 0x000ff6000fffe03f */
[----:B------:R-:W-:Y:S01]  /*6acb0*/  @!UPT UIADD3 URZ, URZ, URZ, URZ ;  /* 0x0000003f3f3ff290 */ /* 0x000fe2000fffe03f */
[----:B------:R-:W-:Y:S01]  /*6acc0*/  STL.64 [R1+0x510], R24 ;  /* 0x0005101801007387 */ /* 0x000fe20000100a00 */
[----:B------:R0:W-:Y:S03]  /*6acd0*/  STL.64 [R1+0x518], R26 ;  /* 0x0005181a01007387 */ /* 0x0001e60000100a00 */
[----:B0-----:R-:W2:Y:S01]  /*6ace0*/  LDL.LU R26, [R1+0x2460] ;  /* 0x00246000011a7983 */ /* 0x001ea20000300800 */
[----:B------:R-:W4:Y:S02]  /*6acf0*/  LDL.LU.64 R24, [R1+0x2458] ;  /* 0x0024580001187983 */ /* 0x000f240000300a00 */
[----:B----4-:R-:W-:Y:S01]  /*6ad00*/  HMMA.16816.F32.BF16 R8, R8, R24, R4 ;  /* 0x000000180808723c */ /* 0x010fe20000041804 */
[----:B------:R-:W4:Y:S01]  /*6ad10*/  LDL.LU.64 R6, [R1+0x2450] ;  /* 0x0024500001067983 */ /* 0x000f220000300a00 */
[----:B------:R-:W4:Y:S11]  /*6ad20*/  LDL.LU.64 R4, [R1+0x2448] ;  /* 0x0024480001047983 */ /* 0x000f360000300a00 */
[----:B------:R-:W-:Y:S10]  /*6ad30*/  @!UPT UIADD3 URZ, URZ, URZ, URZ ;  /* 0x0000003f3f3ff290 */ /* 0x000ff4000fffe03f */
[----:B------:R0:W-:Y:S01]  /*6ad40*/  STL.64 [R1+0x490], R8 ;  /* 0x0004900801007387 */ /* 0x0001e20000100a00 */
[----:B------:R1:W-:Y:S03]  /*6ad50*/  STL.64 [R1+0x498], R10 ;  /* 0x0004980a01007387 */ /* 0x0003e60000100a00 */
[----:B0-----:R-:W4:Y:S01]  /*6ad60*/  LDL.LU R8, [R1+0x350] ;  /* 0x0003500001087983 */ /* 0x001f220000300800 */
[----:B------:R-:W4:Y:S02]  /*6ad70*/  LDL.LU R9, [R1+0x354] ;  /* 0x0003540001097983 */ /* 0x000f240000300800 */
[----:B-1----:R-:W4:Y:S02]  /*6ad80*/  LDL.LU R10, [R1+0x358] ;  /* 0x00035800010a7983 */ /* 0x002f240000300800 */
[----:B------:R-:W4:Y:S01]  /*6ad90*/  LDL.LU R11, [R1+0x35c] ;  /* 0x00035c00010b7983 */ /* 0x000f220000300800 */
[----:B------:R-:W0:Y:S02]  /*6ada0*/  S2R R28, SR_TID.X ;  /* 0x00000000001c7919 */ /* 0x000e240000002100 */
[----:B0-----:R-:W-:-:S02]  /*6adb0*/  LOP3.LUT R0, R28, 0x7, RZ, 0xc0, !PT ;  /* 0x000000071c007812 */ /* 0x001fc400078ec0ff */
[----:B------:R-:W-:-:S03]  /*6adc0*/  SHF.L.U32 R29, R28, 0x8, RZ ;  /* 0x000000081c1d7819 */ /* 0x000fc600000006ff */
[----:B------:R-:W-:-:S05]  /*6add0*/  IMAD.SHL.U32 R0, R0, 0x10, RZ ;  /* 0x0000001000007824 */ /* 0x000fca00078e00ff */
[----:B------:R-:W-:-:S04]  /*6ade0*/  LOP3.LUT R29, R0, 0xf00, R29, 0xf8, !PT ;  /* 0x00000f00001d7812 */ /* 0x000fc800078ef81d */
[----:B------:R-:W-:Y:S01]  /*6adf0*/  LOP3.LUT R29, R29, 0x10, R28, 0x78, !PT ;  /* 0x000000101d1d7812 */ /* 0x000fe200078e781c */
[C---:B----4-:R-:W-:Y:S11]  /*6ae00*/  HMMA.16816.F32.BF16 R8, R4.reuse, R12, R8 ;  /* 0x0000000c0408723c */ /* 0x050ff60000041808 */
[----:B------:R-:W-:Y:S11]  /*6ae10*/  @!UPT UIADD3 URZ, URZ, URZ, URZ ;  /* 0x0000003f3f3ff290 */ /* 0x000ff6000fffe03f */
[----:B------:R-:W-:Y:S01]  /*6ae20*/  @!UPT UIADD3 URZ, URZ, URZ, URZ ;  /* 0x0000003f3f3ff290 */ /* 0x000fe2000fffe03f */
[----:B------:R-:W-:Y:S01]  /*6ae30*/  STL.64 [R1+0x480], R8 ;  /* 0x0004800801007387 */ /* 0x000fe20000100a00 */
[----:B------:R-:W-:Y:S02]  /*6ae40*/  STL.64 [R1+0x488], R10 ;  /* 0x0004880a01007387 */ /* 0x000fe40000100a00 */
[----:B------:R-:W0:Y:S02]  /*6ae50*/  LDSM.16.M88.4 R8, [R29+0x65080] ;  /* 0x065080001d08783b */ /* 0x000e240000000200 */
[----:B0-----:R-:W-:Y:S02]  /*6ae60*/  STL.64 [R1+0x2398], R10 ;  /* 0x0023980a01007387 */ /* 0x001fe40000100a00 */
[----:B------:R0:W-:Y:S02]  /*6ae70*/  STL.64 [R1+0x2390], R8 ;  /* 0x0023900801007387 */ /* 0x0001e40000100a00 */
[----:B0-----:R-:W4:Y:S01]  /*6ae80*/  LDL.LU R8, [R1+0x240] ;  /* 0x0002400001087983 */ /* 0x001f220000300800 */
[----:B------:R-:W4:Y:S02]  /*6ae90*/  LDL.LU R9, [R1+0x244] ;  /* 0x0002440001097983 */ /* 0x000f240000300800 */
[----:B------:R-:W5:Y:S02]  /*6aea0*/  LDL.LU R10, [R1+0x248] ;  /* 0x00024800010a7983 */ /* 0x000f640000300800 */
[----:B------:R-:W5:Y:S02]  /*6aeb0*/  LDL.LU R11, [R1+0x24c] ;  /* 0x00024c00010b7983 */ /* 0x000f640000300800 */
[----:B-----5:R-:W-:Y:S01]  /*6aec0*/  STL.64 [R1+0x23a8], R10 ;  /* 0x0023a80a01007387 */ /* 0x020fe20000100a00 */
[----:B----4-:R0:W-:Y:S03]  /*6aed0*/  STL.64 [R1+0x23a0], R8 ;  /* 0x0023a00801007387 */ /* 0x0101e60000100a00 */
[----:B0-----:R-:W3:Y:S02]  /*6aee0*/  LDL.64 R8, [R1] ;  /* 0x0000000001087983 */ /* 0x001ee40000100a00 */
[C---:B---3--:R-:W-:Y:S11]  /*6aef0*/  HMMA.16816.F32.BF16 R16, R4.reuse, R8, R16 ;  /* 0x000000080410723c */ /* 0x048ff60000041810 */
[----:B------:R-:W-:Y:S11]  /*6af00*/  @!UPT UIADD3 URZ, URZ, URZ, URZ ;  /* 0x0000003f3f3ff290 */ /* 0x000ff6000fffe03f */
[----:B------:R-:W-:Y:S01]  /*6af10*/  @!UPT UIADD3 URZ, URZ, URZ, URZ ;  /* 0x0000003f3f3ff290 */ /* 0x000fe2000fffe03f */
        /* <DEDUP_REMOVED lines=10> */
[----:B------:R-:W3:Y:S02]  /*6afc0*/  LDL.LU.64 R16, [R1+0x2428] ;  /* 0x0024280001107983 */ /* 0x000ee40000300a00 */
[----:B---3--:R-:W-:Y:S01]  /*6afd0*/  HMMA.16816.F32.BF16 R4, R4, R24, R16 ;  /* 0x000000180404723c */ /* 0x008fe20000041810 */
[----:B------:R-:W3:Y:S01]  /*6afe0*/  LDL.LU.64 R18, [R1+0x2420] ;  /* 0x0024200001127983 */ /* 0x000ee20000300a00 */
[----:B------:R-:W3:Y:S11]  /*6aff0*/  LDL.LU.64 R16, [R1+0x2418] ;  /* 0x0024180001107983 */ /* 0x000ef60000300a00 */
        /* <DEDUP_REMOVED lines=19> */
[----:B------:R0:W-:Y:S02]  /*6b130*/  STL.64 [R1+0x23c0], R8 ;  /* 0x0023c00801007387 */ /* 0x0001e40000100a00 */
[----:B0-----:R-:W4:Y:S01]  /*6b140*/  LDL.LU R8, [R1+0x280] ;  /* 0x0002800001087983 */ /* 0x001f220000300800 */
[----:B------:R-:W4:Y:S02]  /*6b150*/  LDL.LU R9, [R1+0x284] ;  /* 0x0002840001097983 */ /* 0x000f240000300800 */
[----:B------:R-:W4:Y:S02]  /*6b160*/  LDL.LU R10, [R1+0x288] ;  /* 0x00028800010a7983 */ /* 0x000f240000300800 */
[----:B------:R-:W4:Y:S01]  /*6b170*/  LDL.LU R11, [R1+0x28c] ;  /* 0x00028c00010b7983 */ /* 0x000f220000300800 */
        /* <DEDUP_REMOVED lines=8> */
[----:B------:R-:W4:Y:S01]  /*6b200*/  LDL.LU.64 R18, [R1+0x23d0] ;  /* 0x0023d00001127983 */ /* 0x000f220000300a00 */
[----:B------:R-:W4:Y:S11]  /*6b210*/  LDL.LU.64 R16, [R1+0x23c8] ;  /* 0x0023c80001107983 */ /* 0x000f360000300a00 */
        /* <DEDUP_REMOVED lines=8> */
[----:B------:R-:W3:Y:S02]  /*6b2a0*/  LDL.LU R6, [R1+0x278] ;  /* 0x0002780001067983 */ /* 0x000ee40000300800 */
[----:B------:R-:W3:Y:S01]  /*6b2b0*/  LDL.LU R7, [R1+0x27c] ;  /* 0x00027c0001077983 */ /* 0x000ee20000300800 */
[C---:B----4-:R-:W-:Y:S01]  /*6b2c0*/  HMMA.16816.F32.BF16 R12, R16.reuse, R12, R8 ;  /* 0x0000000c100c723c */ /* 0x050fe20000041808 */
[----:B------:R-:W3:Y:S11]  /*6b2d0*/  LDL.LU.64 R8, [R1+0x23c0] ;  /* 0x0023c00001087983 */ /* 0x000ef60000300a00 */
[----:B------:R-:W-:Y:S11]  /*6b2e0*/  @!UPT UIADD3 URZ, URZ, URZ, URZ ;  /* 0x0000003f3f3ff290 */ /* 0x000ff6000fffe03f */
[----:B------:R-:W-:Y:S01]  /*6b2f0*/  STL.64 [R1+0x430], R12 ;  /* 0x0004300c01007387 */ /* 0x000fe20000100a00 */
[----:B------:R0:W-:Y:S03]  /*6b300*/  STL.64 [R1+0x438], R14 ;  /* 0x0004380e01007387 */ /* 0x0001e60000100a00 */
[----:B0-----:R-:W4:Y:S01]  /*6b310*/  LDL.LU.64 R14, [R1+0x23b8] ;  /* 0x0023b800010e7983 */ /* 0x001f220000300a00 */
[----:B------:R-:W4:Y:S01]  /*6b320*/  LDL.LU.64 R12, [R1+0x23b0] ;  /* 0x0023b000010c7983 */ /* 0x000f220000300a00 */
[C---:B---3--:R-:W-:Y:S01]  /*6b330*/  HMMA.16816.F32.BF16 R4, R16.reuse, R8, R4 ;  /* 0x000000081004723c */ /* 0x048fe20000041804 */
[----:B------:R-:W-:Y:S01]  /*6b340*/  IMAD.MOV.U32 R3, RZ, RZ, R8 ;  /* 0x000000ffff037224 */ /* 0x000fe200078e0008 */
[----:B------:R-:W-:Y:S11]  /*6b350*/  MOV R0, R9 ;  /* 0x0000000900007202 */ /* 0x000ff60000000f00 */
[----:B------:R-:W-:Y:S10]  /*6b360*/  @!UPT UIADD3 URZ, URZ, URZ, URZ ;  /* 0x0000003f3f3ff290 */ /* 0x000ff4000fffe03f */
[----:B------:R-:W-:Y:S01]  /*6b370*/  STL.64 [R1+0x420], R4 ;  /* 0x0004200401007387 */ /* 0x000fe20000100a00 */
[----:B------:R-:W-:Y:S02]  /*6b380*/  STL.64 [R1+0x428], R6 ;  /* 0x0004280601007387 */ /* 0x000fe40000100a00 */
[----:B------:R-:W3:Y:S02]  /*6b390*/  LDL.LU.64 R10, [R1+0x23a8] ;  /* 0x0023a800010a7983 */ /* 0x000ee40000300a00 */
[----:B------:R-:W3:Y:S01]  /*6b3a0*/  LDL.LU.64 R8, [R1+0x23a0] ;  /* 0x0023a00001087983 */ /* 0x000ee20000300a00 */
[----:B------:R-:W0:Y:S01]  /*6b3b0*/  LDSM.16.M88.4 R4, [R29+0x67080] ;  /* 0x067080001d04783b */ /* 0x000e220000000200 */
[----:B----4-:R-:W-:Y:S11]  /*6b3c0*/  HMMA.16816.F32.BF16 R12, R16, R20, R12 ;  /* 0x00000014100c723c */ /* 0x010ff6000004180c */
[----:B------:R-:W-:Y:S11]  /*6b3d0*/  @!UPT UIADD3 URZ, URZ, URZ, URZ ;  /* 0x0000003f3f3ff290 */ /* 0x000ff6000fffe03f */
[----:B------:R-:W-:Y:S01]  /*6b3e0*/  @!UPT UIADD3 URZ, URZ, URZ, URZ ;  /* 0x0000003f3f3ff290 */ /* 0x000fe2000fffe03f */
[----:B------:R0:W-:Y:S01]  /*6b3f0*/  STL.64 [R1+0x410], R12 ;  /* 0x0004100c01007387 */ /* 0x0001e20000100a00 */
[----:B------:R1:W-:Y:S02]  /*6b400*/  STL.64 [R1+0x418], R14 ;  /* 0x0004180e01007387 */ /* 0x0003e40000100a00 */
[----:B0-----:R-:W-:Y:S02]  /*6b410*/  IMAD.MOV.U32 R13, RZ, RZ, R6 ;  /* 0x000000ffff0d7224 */ /* 0x001fe400078e0006 */
[----:B-1----:R-:W-:Y:S01]  /*6b420*/  IMAD.MOV.U32 R15, RZ, RZ, R4 ;  /* 0x000000ffff0f7224 */ /* 0x002fe200078e0004 */
[----:B------:R-:W-:Y:S02]  /*6b430*/  MOV R14, R5 ;  /* 0x00000005000e7202 */ /* 0x000fe40000000f00 */
[----:B------:R-:W-:-:S03]  /*6b440*/  MOV R12, R7 ;  /* 0x00000007000c7202 */ /* 0x000fc60000000f00 */
[----:B------:R-:W-:Y:S02]  /*6b450*/  STL.64 [R1+0x2360], R14 ;  /* 0x0023600e01007387 */ /* 0x000fe40000100a00 */
[----:B------:R0:W-:Y:S02]  /*6b460*/  STL.64 [R1+0x2358], R12 ;  /* 0x0023580c01007387 */ /* 0x0001e40000100a00 */
[----:B0-----:R-:W-:Y:S01]  /*6b470*/  IMAD.MOV.U32 R12, RZ, RZ, R3 ;  /* 0x000000ffff0c7224 */ /* 0x001fe200078e0003 */
[----:B------:R-:W-:-:S05]  /*6b480*/  MOV R13, R0 ;  /* 0x00000000000d7202 */ /* 0x000fca0000000f00 */
[----:B------:R0:W-:Y:S04]  /*6b490*/  STL.64 [R1+0x2378], R12 ;  /* 0x0023780c01007387 */ /* 0x0001e80000100a00 */
[----:B0-----:R-:W4:Y:S01]  /*6b4a0*/  LDL.64 R12, [R1+0x10] ;  /* 0x00001000010c7983 */ /* 0x001f220000100a00 */
[----:B---3--:R-:W-:Y:S03]  /*6b4b0*/  HMMA.16816.F32.BF16 R4, R16, R24, R8 ;  /* 0x000000181004723c */ /* 0x008fe60000041808 */
[----:B------:R-:W3:Y:S04]  /*6b4c0*/  LDL.LU R16, [R1+0x1c0] ;  /* 0x0001c00001107983 */ /* 0x000ee80000300800 */
[----:B------:R-:W0:Y:S11]  /*6b4d0*/  LDSM.16.M88.4 R8, [R29+0x68080] ;  /* 0x068080001d08783b */ /* 0x000e360000000200 */
[----:B------:R-:W-:Y:S05]  /*6b4e0*/  @!UPT UIADD3 URZ, URZ, URZ, URZ ;  /* 0x0000003f3f3ff290 */ /* 0x000fea000fffe03f */
[----:B------:R-:W-:Y:S01]  /*6b4f0*/  STL.64 [R1+0x400], R4 ;  /* 0x0004000401007387 */ /* 0x000fe20000100a00 */
[----:B------:R-:W-:Y:S02]  /*6b500*/  STL.64 [R1+0x408], R6 ;  /* 0x0004080601007387 */ /* 0x000fe40000100a00 */
[----:B------:R-:W3:Y:S02]  /*6b510*/  LDL.LU R17, [R1+0x1c4] ;  /* 0x0001c40001117983 */ /* 0x000ee40000300800 */
[----:B------:R-:W5:Y:S01]  /*6b520*/  LDL.LU R18, [R1+0x1c8] ;  /* 0x0001c80001127983 */ /* 0x000f620000300800 */
[----:B------:R-:W5:Y:S04]  /*6b530*/  LDL.LU R19, [R1+0x1cc] ;  /* 0x0001cc0001137983 */ /* 0x000f680000300800 */
[----:B-----5:R-:W-:Y:S01]  /*6b540*/  STL.64 [R1+0x2370], R18 ;  /* 0x0023701201007387 */ /* 0x020fe20000100a00 */
[----:B---3--:R1:W-:Y:S03]  /*6b550*/  STL.64 [R1+0x2368], R16 ;  /* 0x0023681001007387 */ /* 0x0083e60000100a00 */
[----:B-1----:R-:W3:Y:S01]  /*6b560*/  LDL.LU R16, [R1+0x200] ;  /* 0x0002000001107983 */ /* 0x002ee20000300800 */
[----:B------:R-:W3:Y:S02]  /*6b570*/  LDL.LU R17, [R1+0x204] ;  /* 0x0002040001117983 */ /* 0x000ee40000300800 */
[----:B------:R-:W5:Y:S02]  /*6b580*/  LDL.LU R18, [R1+0x208] ;  /* 0x0002080001127983 */ /* 0x000f640000300800 */
[----:B------:R-:W5:Y:S02]  /*6b590*/  LDL.LU R19, [R1+0x20c] ;  /* 0x00020c0001137983 */ /* 0x000f640000300800 */
[----:B0-----:R-:W-:Y:S01]  /*6b5a0*/  IMAD.MOV.U32 R23, RZ, RZ, R10 ;  /* 0x000000ffff177224 */ /* 0x001fe200078e000a */
[----:B------:R-:W-:Y:S01]  /*6b5b0*/  MOV R22, R11 ;  /* 0x0000000b00167202 */ /* 0x000fe20000000f00 */
[----:B------:R-:W-:Y:S01]  /*6b5c0*/  IMAD.MOV.U32 R27, RZ, RZ, R8 ;  /* 0x000000ffff1b7224 */ /* 0x000fe200078e0008 */
[----:B------:R-:W-:Y:S01]  /*6b5d0*/  MOV R28, R9 ;  /* 0x00000009001c7202 */ /* 0x000fe20000000f00 */
[----:B-----5:R-:W-:Y:S01]  /*6b5e0*/  STL.64 [R1+0x2388], R18 ;  /* 0x0023881201007387 */ /* 0x020fe20000100a00 */
[----:B---3--:R0:W-:Y:S03]  /*6b5f0*/  STL.64 [R1+0x2380], R16 ;  /* 0x0023801001007387 */ /* 0x0081e60000100a00 */
[----:B0-----:R-:W3:Y:S01]  /*6b600*/  LDL.LU R16, [R1+0x230] ;  /* 0x0002300001107983 */ /* 0x001ee20000300800 */
[----:B------:R-:W3:Y:S02]  /*6b610*/  LDL.LU R17, [R1+0x234] ;  /* 0x0002340001117983 */ /* 0x000ee40000300800 */
[----:B------:R-:W3:Y:S02]  /*6b620*/  LDL.LU R18, [R1+0x238] ;  /* 0x0002380001127983 */ /* 0x000ee40000300800 */
[----:B------:R-:W3:Y:S01]  /*6b630*/  LDL.LU R19, [R1+0x23c] ;  /* 0x00023c0001137983 */ /* 0x000ee20000300800 */
[----:B------:R-:W5:Y:S01]  /*6b640*/  LDL.LU R4, [R1+0xf0] ;  /* 0x0000f00001047983 */ /* 0x000f620000300800 */
[----:B------:R-:W5:Y:S02]  /*6b650*/  LDL.LU R5, [R1+0xf4] ;  /* 0x0000f40001057983 */ /* 0x000f640000300800 */
[----:B------:R-:W5:Y:S02]  /*6b660*/  LDL.LU R6, [R1+0xf8] ;  /* 0x0000f80001067983 */ /* 0x000f640000300800 */
[----:B------:R-:W5:Y:S01]  /*6b670*/  LDL.LU R7, [R1+0xfc] ;  /* 0x0000fc0001077983 */ /* 0x000f620000300800 */
[----:B------:R-:W3:Y:S01]  /*6b680*/  LDL.LU.64 R10, [R1+0x2398] ;  /* 0x00239800010a7983 */ /* 0x000ee20000300a00 */
[----:B------:R-:W3:Y:S02]  /*6b690*/  LDL.LU.64 R8, [R1+0x2390] ;  /* 0x0023900001087983 */ /* 0x000ee40000300a00 */
[----:B----4-:R-:W-:Y:S01]  /*6b6a0*/  IMAD.MOV.U32 R3, RZ, RZ, R12 ;  /* 0x000000ffff037224 */ /* 0x010fe200078e000c */
[----:B------:R-:W-:Y:S01]  /*6b6b0*/  MOV R0, R13 ;  /* 0x0000000d00007202 */ /* 0x000fe20000000f00 */
[C---:B---3--:R-:W-:Y:S11]  /*6b6c0*/  HMMA.16816.F32.BF16 R16, R8.reuse, R12, R16 ;  /* 0x0000000c0810723c */ /* 0x048ff60000041810 */
[----:B------:R-:W-:Y:S11]  /*6b6d0*/  @!UPT UIADD3 URZ, URZ, URZ, URZ ;  /* 0x0000003f3f3ff290 */ /* 0x000ff6000fffe03f */
[----:B------:R-:W-:Y:S01]  /*6b6e0*/  @!UPT UIADD3 URZ, URZ, URZ, URZ ;  /* 0x0000003f3f3ff290 */ /* 0x000fe2000fffe03f */
[----:B------:R-:W-:Y:S01]  /*6b6f0*/  STL.64 [R1+0x230], R16 ;  /* 0x0002301001007387 */ /* 0x000fe20000100a00 */
[----:B------:R0:W-:Y:S03]  /*6b700*/  STL.64 [R1+0x238], R18 ;  /* 0x0002381201007387 */ /* 0x0001e60000100a00 */
[----:B0-----:R-:W3:Y:S01]  /*6b710*/  LDL.LU.64 R18, [R1+0x2388] ;  /* 0x0023880001127983 */ /* 0x001ee20000300a00 */
[----:B------:R-:W3:Y:S02]  /*6b720*/  LDL.LU.64 R16, [R1+0x2380] ;  /* 0x0023800001107983 */ /* 0x000ee40000300a00 */
[----:B------:R-:W3:Y:S02]  /*6b730*/  LDL.LU.64 R12, [R1+0x2378] ;  /* 0x00237800010c7983 */ /* 0x000ee40000300a00 */
[C---:B---3--:R-:W-:Y:S01]  /*6b740*/  HMMA.16816.F32.BF16 R12, R8.reuse, R12, R16 ;  /* 0x0000000c080c723c */ /* 0x048fe20000041810 */
[----:B------:R-:W3:Y:S01]  /*6b750*/  LDL.LU.64 R18, [R1+0x2370] ;  /* 0x0023700001127983 */ /* 0x000ee20000300a00 */
[----:B------:R-:W3:Y:S11]  /*6b760*/  LDL.LU.64 R16, [R1+0x2368] ;  /* 0x0023680001107983 */ /* 0x000ef60000300a00 */
[----:B------:R-:W-:Y:S10]  /*6b770*/  @!UPT UIADD3 URZ, URZ, URZ, URZ ;  /* 0x0000003f3f3ff290 */ /* 0x000ff4000fffe03f */
[----:B------:R-:W-:Y:S01]  /*6b780*/  STL.64 [R1+0x4d0], R12 ;  /* 0x0004d00c01007387 */ /* 0x000fe20000100a00 */
[----:B------:R0:W-:Y:S03]  /*6b790*/  STL.64 [R1+0x4d8], R14 ;  /* 0x0004d80e01007387 */ /* 0x0001e60000100a00 */
[----:B0-----:R-:W4:Y:S01]  /*6b7a0*/  LDL.LU.64 R14, [R1+0x2360] ;  /* 0x00236000010e7983 */ /* 0x001f220000300a00 */
[----:B------:R-:W2:Y:S02]  /*6b7b0*/  LDL.LU.64 R12, [R1+0x2358] ;  /* 0x00235800010c7983 */ /* 0x000ea40000300a00 */
[----:B------:R-:W-:Y:S01]  /*6b7c0*/  STL.64 [R1+0x2328], R20 ;  /* 0x0023281401007387 */ /* 0x000fe20000100a00 */
[----:B---3--:R-:W-:Y:S11]  /*6b7d0*/  HMMA.16816.F32.BF16 R16, R8, R20, R16 ;  /* 0x000000140810723c */ /* 0x008ff60000041810 */
[----:B------:R-:W-:Y:S11]  /*6b7e0*/  @!UPT UIADD3 URZ, URZ, URZ, URZ ;  /* 0x0000003f3f3ff290 */ /* 0x000ff6000fffe03f */
[----:B------:R-:W-:Y:S01]  /*6b7f0*/  @!UPT UIADD3 URZ, URZ, URZ, URZ ;  /* 0x0000003f3f3ff290 */ /* 0x000fe2000fffe03f */
[----:B------:R-:W-:Y:S01]  /*6b800*/  STL.64 [R1+0x4c0], R16 ;  /* 0x0004c01001007387 */ /* 0x000fe20000100a00 */
[----:B------:R-:W-:Y:S02]  /*6b810*/  STL.64 [R1+0x4c8], R18 ;  /* 0x0004c81201007387 */ /* 0x000fe40000100a00 */
[----:B------:R-:W0:Y:S02]  /*6b820*/  LDSM.16.M88.4 R16, [R29+0x69080] ;  /* 0x069080001d10783b */ /* 0x000e240000000200 */
[----:B0-----:R-:W-:Y:S02]  /*6b830*/  STL.64 [R1+0x22a8], R18 ;  /* 0x0022a81201007387 */ /* 0x001fe40000100a00 */
[----:B------:R0:W-:Y:S02]  /*6b840*/  STL.64 [R1+0x22a0], R16 ;  /* 0x0022a01001007387 */ /* 0x0001e40000100a00 */
[----:B0-----:R-:W-:Y:S01]  /*6b850*/  IMAD.MOV.U32 R16, RZ, RZ, R27 ;  /* 0x000000ffff107224 */ /* 0x001fe200078e001b */
[----:B------:R-:W-:Y:S01]  /*6b860*/  MOV R17, R28 ;  /* 0x0000001c00117202 */ /* 0x000fe20000000f00 */
[----:B------:R-:W2:Y:S01]  /*6b870*/  LDL.LU R27, [R1+0x2354] ;  /* 0x00235400011b7983 */ /* 0x000ea20000300800 */
[----:B------:R-:W3:Y:S02]  /*6b880*/  LDL.LU R28, [R1+0x2350] ;  /* 0x00235000011c7983 */ /* 0x000ee40000300800 */
[----:B------:R-:W2:Y:S01]  /*6b890*/  LDL.LU R20, [R1+0x1a0] ;  /* 0x0001a00001147983 */ /* 0x000ea20000300800 */
[----:B------:R-:W-:Y:S01]  /*6b8a0*/  MOV R19, R22 ;  /* 0x0000001600137202 */ /* 0x000fe20000000f00 */
[----:B------:R-:W2:Y:S01]  /*6b8b0*/  LDL.LU R21, [R1+0x1a4] ;  /* 0x0001a40001157983 */ /* 0x000ea20000300800 */
[----:B------:R-:W-:-:S02]  /*6b8c0*/  IMAD.MOV.U32 R18, RZ, RZ, R23 ;  /* 0x000000ffff127224 */ /* 0x000fc400078e0017 */
[----:B------:R-:W2:Y:S02]  /*6b8d0*/  LDL.LU R22, [R1+0x1a8] ;  /* 0x0001a80001167983 */ /* 0x000ea40000300800 */
[----:B------:R-:W2:Y:S02]  /*6b8e0*/  LDL.LU R23, [R1+0x1ac] ;  /* 0x0001ac0001177983 */ /* 0x000ea40000300800 */
[----:B--2---:R-:W-:Y:S01]  /*6b8f0*/  STL.64 [R1+0x2338], R22 ;  /* 0x0023381601007387 */ /* 0x004fe20000100a00 */
[----:B------:R0:W-:Y:S03]  /*6b900*/  STL.64 [R1+0x2330], R20 ;  /* 0x0023301401007387 */ /* 0x0001e60000100a00 */
[----:B0-----:R-:W2:Y:S01]  /*6b910*/  LDL.LU R20, [R1+0x1b0] ;  /* 0x0001b00001147983 */ /* 0x001ea20000300800 */
[----:B------:R-:W2:Y:S02]  /*6b920*/  LDL.LU R21, [R1+0x1b4] ;  /* 0x0001b40001157983 */ /* 0x000ea40000300800 */
[----:B------:R-:W2:Y:S02]  /*6b930*/  LDL.LU R22, [R1+0x1b8] ;  /* 0x0001b80001167983 */ /* 0x000ea40000300800 */
[----:B------:R-:W2:Y:S01]  /*6b940*/  LDL.LU R23, [R1+0x1bc] ;  /* 0x0001bc0001177983 */ /* 0x000ea20000300800 */
[----:B------:R-:W-:Y:S01]  /*6b950*/  STL.64 [R1+0x22e0], R18 ;  /* 0x0022e01201007387 */ /* 0x000fe20000100a00 */
[----:B------:R0:W-:Y:S03]  /*6b960*/  STL.64 [R1+0x22d8], R16 ;  /* 0x0022d81001007387 */ /* 0x0001e60000100a00 */
[----:B0-----:R-:W2:Y:S01]  /*6b970*/  LDL.LU R16, [R1+0x160] ;  /* 0x0001600001107983 */ /* 0x001ea20000300800 */
[----:B------:R-:W2:Y:S02]  /*6b980*/  LDL.LU R17, [R1+0x164] ;  /* 0x0001640001117983 */ /* 0x000ea40000300800 */
[----:B------:R-:W2:Y:S02]  /*6b990*/  LDL.LU R18, [R1+0x168] ;  /* 0x0001680001127983 */ /* 0x000ea40000300800 */
[----:B------:R-:W2:Y:S01]  /*6b9a0*/  LDL.LU R19, [R1+0x16c] ;  /* 0x00016c0001137983 */ /* 0x000ea20000300800 */
[----:B-----5:R-:W-:Y:S01]  /*6b9b0*/  HMMA.16816.F32.BF16 R8, R8, R24, R4 ;  /* 0x000000180808723c */ /* 0x020fe20000041804 */
[----:B--2---:R-:W-:Y:S01]  /*6b9c0*/  STL.64 [R1+0x22f0], R18 ;  /* 0x0022f01201007387 */ /* 0x004fe20000100a00 */
[----:B------:R0:W-:Y:S03]  /*6b9d0*/  STL.64 [R1+0x22e8], R16 ;  /* 0x0022e81001007387 */ /* 0x0001e60000100a00 */
[----:B0-----:R-:W2:Y:S01]  /*6b9e0*/  LDL.64 R16, [R1] ;  /* 0x0000000001107983 */ /* 0x001ea20000100a00 */
[----:B------:R-:W5:Y:S02]  /*6b9f0*/  LDL.LU.64 R6, [R1+0x2348] ;  /* 0x0023480001067983 */ /* 0x000f640000300a00 */
[----:B------:R-:W5:Y:S02]  /*6ba00*/  LDL.LU.64 R4, [R1+0x2340] ;  /* 0x0023400001047983 */ /* 0x000f640000300a00 */
[----:B------:R-:W-:Y:S01]  /*6ba10*/  STL.64 [R1+0x2320], R26 ;  /* 0x0023201a01007387 */ /* 0x000fe20000100a00 */
[----:B------:R0:W-:Y:S11]  /*6ba20*/  STL.64 [R1+0x2318], R24 ;  /* 0x0023181801007387 */ /* 0x0001f60000100a00 */
[----:B------:R-:W-:Y:S01]  /*6ba30*/  @!UPT UIADD3 URZ, URZ, URZ, URZ ;  /* 0x0000003f3f3ff290 */ /* 0x000fe2000fffe03f */
[----:B------:R4:W-:Y:S02]  /*6ba40*/  STL.64 [R1+0x4b0], R8 ;  /* 0x0004b00801007387 */ /* 0x0009e40000100a00 */
[----:B------:R1:W-:Y:S01]  /*6ba50*/  STL.64 [R1+0x4b8], R10 ;  /* 0x0004b80a01007387 */ /* 0x0003e20000100a00 */
[----:B0-----:R-:W2:Y:S01]  /*6ba60*/  LDL.LU R24, [R1+0x190] ;  /* 0x0001900001187983 */ /* 0x001ea20000300800 */
[----:B----4-:R-:W-:Y:S01]  /*6ba70*/  IMAD.MOV.U32 R8, RZ, RZ, R15 ;  /* 0x000000ffff087224 */ /* 0x010fe200078e000f */
[----:B------:R-:W-:Y:S01]  /*6ba80*/  MOV R9, R14 ;  /* 0x0000000e00097202 */ /* 0x000fe20000000f00 */
[----:B-1----:R-:W-:Y:S01]  /*6ba90*/  IMAD.MOV.U32 R10, RZ, RZ, R13 ;  /* 0x000000ffff0a7224 */ /* 0x002fe200078e000d */
[----:B------:R-:W-:Y:S01]  /*6baa0*/  MOV R11, R12 ;  /* 0x0000000c000b7202 */ /* 0x000fe20000000f00 */
[----:B------:R-:W4:Y:S04]  /*6bab0*/  LDL.LU R25, [R1+0x194] ;  /* 0x0001940001197983 */ /* 0x000f280000300800 */
[----:B------:R-:W0:Y:S01]  /*6bac0*/  LDSM.16.M88.4 R12, [R29+0x6a080] ;  /* 0x06a080001d0c783b */ /* 0x000e220000000200 */
[----:B------:R-:W4:Y:S02]  /*6bad0*/  LDL.LU R26, [R1+0x198] ;  /* 0x00019800011a7983 */ /* 0x000f240000300800 */
[----:B------:R-:W4:Y:S02]  /*6bae0*/  LDL.LU R27, [R1+0x19c] ;  /* 0x00019c00011b7983 */ /* 0x000f240000300800 */
[----:B------:R-:W-:Y:S01]  /*6baf0*/  STL.64 [R1+0x2310], R10 ;  /* 0x0023100a01007387 */ /* 0x000fe20000100a00 */
[----:B------:R1:W-:Y:S04]  /*6bb00*/  STL.64 [R1+0x2308], R8 ;  /* 0x0023080801007387 */ /* 0x0003e80000100a00 */
[----:B-1----:R-:W2:Y:S01]  /*6bb10*/  LDL.LU R8, [R1+0xe0] ;  /* 0x0000e00001087983 */ /* 0x002ea20000300800 */
[----:B------:R-:W2:Y:S02]  /*6bb20*/  LDL.LU R9, [R1+0xe4] ;  /* 0x0000e40001097983 */ /* 0x000ea40000300800 */
[----:B------:R-:W2:Y:S02]  /*6bb30*/  LDL.LU R10, [R1+0xe8] ;  /* 0x0000e800010a7983 */ /* 0x000ea40000300800 */
[----:B------:R-:W2:Y:S01]  /*6bb40*/  LDL.LU R11, [R1+0xec] ;  /* 0x0000ec00010b7983 */ /* 0x000ea20000300800 */
[----:B0-----:R-:W-:Y:S01]  /*6bb50*/  STL.64 [R1+0x2268], R14 ;  /* 0x0022680e01007387 */ /* 0x001fe20000100a00 */
[----:B------:R0:W-:Y:S02]  /*6bb60*/  STL.64 [R1+0x2260], R12 ;  /* 0x0022600c01007387 */ /* 0x0001e40000100a00 */
[----:B0-----:R-:W-:Y:S01]  /*6bb70*/  IMAD.MOV.U32 R12, RZ, RZ, R3 ;  /* 0x000000ffff0c7224 */ /* 0x001fe200078e0003 */
[----:B------:R-:W-:-:S07]  /*6bb80*/  MOV R13, R0 ;  /* 0x00000000000d7202 */ /* 0x000fce0000000f00 */
[C---:B-----5:R-:W-:Y:S11]  /*6bb90*/  HMMA.16816.F32.BF16 R20, R4.reuse, R12, R20 ;  /* 0x0000000c0414723c */ /* 0x060ff60000041814 */
        /* <DEDUP_REMOVED lines=9> */
[----:B------:R0:W-:Y:S01]  /*6bc30*/  STL.64 [R1+0x4a0], R20 ;  /* 0x0004a01401007387 */ /* 0x0001e20000100a00 */
[----:B------:R-:W-:Y:S03]  /*6bc40*/  STL.64 [R1+0x4a8], R22 ;  /* 0x0004a81601007387 */ /* 0x000fe60000100a00 */
[----:B0-----:R-:W4:Y:S01]  /*6bc50*/  LDL.LU.64 R20, [R1+0x2328] ;  /* 0x0023280001147983 */ /* 0x001f220000300a00 */
[----:B------:R0:W-:Y:S03]  /*6bc60*/  STL.64 [R1+0x2300], R16 ;  /* 0x0023001001007387 */ /* 0x0001e60000100a00 */
        /* <DEDUP_REMOVED lines=9> */
[----:B0-----:R-:W4:Y:S01]  /*6bd00*/  LDL.LU.64 R26, [R1+0x2320] ;  /* 0x00232000011a7983 */ /* 0x001f220000300a00 */
[----:B------:R-:W5:Y:S02]  /*6bd10*/  LDL.LU.64 R24, [R1+0x2318] ;  /* 0x0023180001187983 */ /* 0x000f640000300a00 */
[----:B------:R0:W-:Y:S02]  /*6bd20*/  STL.64 [R1+0x22f8], R20 ;  /* 0x0022f81401007387 */ /* 0x0001e40000100a00 */
[----:B0-----:R-:W2:Y:S01]  /*6bd30*/  LDL.LU R20, [R1+0x170] ;  /* 0x0001700001147983 */ /* 0x001ea20000300800 */
[----:B------:R-:W2:Y:S02]  /*6bd40*/  LDL.LU R21, [R1+0x174] ;  /* 0x0001740001157983 */ /* 0x000ea40000300800 */
[----:B------:R-:W2:Y:S02]  /*6bd50*/  LDL.LU R22, [R1+0x178] ;  /* 0x0001780001167983 */ /* 0x000ea40000300800 */
[----:B------:R-:W2:Y:S01]  /*6bd60*/  LDL.LU R23, [R1+0x17c] ;  /* 0x00017c0001177983 */ /* 0x000ea20000300800 */
[----:B-----5:R-:W-:Y:S01]  /*6bd70*/  HMMA.16816.F32.BF16 R4, R4, R24, R8 ;  /* 0x000000180404723c */ /* 0x020fe20000041808 */
        /* <DEDUP_REMOVED lines=8> */
[----:B0-----:R-:W5:Y:S01]  /*6be00*/  LDL.LU R4, [R1+0x150] ;  /* 0x0001500001047983 */ /* 0x001f620000300800 */
[----:B------:R-:W5:Y:S02]  /*6be10*/  LDL.LU R5, [R1+0x154] ;  /* 0x0001540001057983 */ /* 0x000f640000300800 */
[----:B------:R-:W5:Y:S01]  /*6be20*/  LDL.LU R6, [R1+0x158] ;  /* 0x0001580001067983 */ /* 0x000f620000300800 */
[C---:B--2---:R-:W-:Y:S11]  /*6be30*/  HMMA.16816.F32.BF16 R16, R8.reuse, R12, R16 ;  /* 0x0000000c0810723c */ /* 0x044ff60000041810 */
[----:B------:R-:W-:Y:S11]  /*6be40*/  @!UPT UIADD3 URZ, URZ, URZ, URZ ;  /* 0x0000003f3f3ff290 */ /* 0x000ff6000fffe03f */
[----:B------:R-:W-:Y:S01]  /*6be50*/  @!UPT UIADD3 URZ, URZ, URZ, URZ ;  /* 0x0000003f3f3ff290 */ /* 0x000fe2000fffe03f */
[----:B------:R0:W-:Y:S01]  /*6be60*/  STL.64 [R1+0x3d0], R16 ;  /* 0x0003d01001007387 */ /* 0x0001e20000100a00 */
[----:B------:R-:W-:Y:S03]  /*6be70*/  STL.64 [R1+0x3d8], R18 ;  /* 0x0003d81201007387 */ /* 0x000fe60000100a00 */
[----:B0-----:R-:W2:Y:S01]  /*6be80*/  LDL.LU.64 R16, [R1+0x2300] ;  /* 0x0023000001107983 */ /* 0x001ea20000300a00 */
[----:B---3--:R-:W-:Y:S01]  /*6be90*/  IMAD.MOV.U32 R7, RZ, RZ, R28 ;  /* 0x000000ffff077224 */ /* 0x008fe200078e001c */
[C---:B--2---:R-:W-:Y:S01]  /*6bea0*/  HMMA.16816.F32.BF16 R20, R8.reuse, R16, R20 ;  /* 0x000000100814723c */ /* 0x044fe20000041814 */
[----:B------:R-:W-:Y:S01]  /*6beb0*/  MOV R28, R16 ;  /* 0x00000010001c7202 */ /* 0x000fe20000000f00 */
[----:B------:R-:W-:Y:S11]  /*6bec0*/  IMAD.MOV.U32 R0, RZ, RZ, R17 ;  /* 0x000000ffff007224 */ /* 0x000ff600078e0011 */
[----:B------:R-:W-:Y:S10]  /*6bed0*/  @!UPT UIADD3 URZ, URZ, URZ, URZ ;  /* 0x0000003f3f3ff290 */ /* 0x000ff4000fffe03f */
[----:B------:R0:W-:Y:S01]  /*6bee0*/  STL.64 [R1+0x3b0], R20 ;  /* 0x0003b01401007387 */ /* 0x0001e20000100a00 */
[----:B------:R-:W-:Y:S03]  /*6bef0*/  STL.64 [R1+0x3b8], R22 ;  /* 0x0003b81601007387 */ /* 0x000fe60000100a00 */
[----:B0-----:R-:W2:Y:S01]  /*6bf00*/  LDL.LU.64 R20, [R1+0x22f8] ;  /* 0x0022f80001147983 */ /* 0x001ea20000300a00 */
[----:B------:R-:W2:Y:S02]  /*6bf10*/  LDL.LU.64 R18, [R1+0x22f0] ;  /* 0x0022f00001127983 */ /* 0x000ea40000300a00 */
[----:B------:R-:W2:Y:S02]  /*6bf20*/  LDL.LU.64 R16, [R1+0x22e8] ;  /* 0x0022e80001107983 */ /* 0x000ea40000300a00 */
[C---:B--2---:R-:W-:Y:S11]  /*6bf30*/  HMMA.16816.F32.BF16 R16, R8.reuse, R20, R16 ;  /* 0x000000140810723c */ /* 0x044ff60000041810 */
[----:B------:R-:W-:Y:S11]  /*6bf40*/  @!UPT UIADD3 URZ, URZ, URZ, URZ ;  /* 0x0000003f3f3ff290 */ /* 0x000ff6000fffe03f */
[----:B------:R-:W-:Y:S01]  /*6bf50*/  @!UPT UIADD3 URZ, URZ, URZ, URZ ;  /* 0x0000003f3f3ff290 */ /* 0x000fe2000fffe03f */
[----:B------:R-:W-:Y:S01]  /*6bf60*/  STL.64 [R1+0x3a0], R16 ;  /* 0x0003a01001007387 */ /* 0x000fe20000100a00 */
[----:B------:R0:W-:Y:S03]  /*6bf70*/  STL.64 [R1+0x3a8], R18 ;  /* 0x0003a81201007387 */ /* 0x0001e60000100a00 */
[----:B0-----:R-:W5:Y:S01]  /*6bf80*/  LDL.LU.64 R18, [R1+0x22e0] ;  /* 0x0022e00001127983 */ /* 0x001f620000300a00 */
[----:B------:R-:W5:Y:S02]  /*6bf90*/  LDL.LU.64 R16, [R1+0x22d8] ;  /* 0x0022d80001107983 */ /* 0x000f640000300a00 */
[----:B------:R0:W-:Y:S02]  /*6bfa0*/  STL.64 [R1+0x22d0], R20 ;  /* 0x0022d01401007387 */ /* 0x0001e40000100a00 */
[----:B0-----:R-:W2:Y:S01]  /*6bfb0*/  LDL.LU R20, [R1+0xd0] ;  /* 0x0000d00001147983 */ /* 0x001ea20000300800 */
[----:B------:R-:W2:Y:S02]  /*6bfc0*/  LDL.LU R21, [R1+0xd4] ;  /* 0x0000d40001157983 */ /* 0x000ea40000300800 */
[----:B------:R-:W2:Y:S02]  /*6bfd0*/  LDL.LU R22, [R1+0xd8] ;  /* 0x0000d80001167983 */ /* 0x000ea40000300800 */
[----:B------:R-:W2:Y:S01]  /*6bfe0*/  LDL.LU R23, [R1+0xdc] ;  /* 0x0000dc0001177983 */ /* 0x000ea20000300800 */
[----:B----4-:R-:W-:Y:S01]  /*6bff0*/  STL.64 [R1+0x22c8], R26 ;  /* 0x0022c81a01007387 */ /* 0x010fe20000100a00 */
[----:B------:R-:W-:Y:S01]  /*6c000*/  STL.64 [R1+0x22c0], R24 ;  /* 0x0022c01801007387 */ /* 0x000fe20000100a00 */
[----:B--2---:R-:W-:Y:S08]  /*6c010*/  HMMA.16816.F32.BF16 R8, R8, R24, R20 ;  /* 0x000000180808723c */ /* 0x004ff00000041814 */
[----:B-----5:R-:W-:Y:S01]  /*6c020*/  HMMA.16816.F32.BF16 R12, R16, R12, R4 ;  /* 0x0000000c100c723c */ /* 0x020fe20000041804 */
[----:B------:R-:W0:Y:S11]  /*6c030*/  LDSM.16.M88.4 R4, [R29+0x6d080] ;  /* 0x06d080001d04783b */ /* 0x000e360000000200 */
[----:B------:R-:W-:Y:S03]  /*6c040*/  @!UPT UIADD3 URZ, URZ, URZ, URZ ;  /* 0x0000003f3f3ff290 */ /* 0x000fe6000fffe03f */
[----:B------:R-:W-:Y:S01]  /*6c050*/  STL.64 [R1+0x390], R8 ;  /* 0x0003900801007387 */ /* 0x000fe20000100a00 */
[----:B------:R-:W-:Y:S02]  /*6c060*/  STL.64 [R1+0x398], R10 ;  /* 0x0003980a01007387 */ /* 0x000fe40000100a00 */
[----:B------:R-:W1:Y:S04]  /*6c070*/  LDSM.16.M88.4 R8, [R29+0x6c080] ;  /* 0x06c080001d08783b */ /* 0x000e680000000200 */
[----:B0-----:R-:W-:Y:S01]  /*6c080*/  IMAD.MOV.U32 R3, RZ, RZ, R7 ;  /* 0x000000ffff037224 */ /* 0x001fe200078e0007 */
[----:B-1----:R0:W-:Y:S01]  /*6c090*/  STL.64 [R1+0x21d8], R10 ;  /* 0x0021d80a01007387 */ /* 0x0021e20000100a00 */
[----:B------:R1:W-:Y:S02]  /*6c0a0*/  STL.64 [R1+0x21d0], R8 ;  /* 0x0021d00801007387 */ /* 0x0003e40000100a00 */
[----:B------:R2:W-:Y:S02]  /*6c0b0*/  STL.64 [R1+0x380], R12 ;  /* 0x0003800c01007387 */ /* 0x0005e40000100a00 */
[----:B------:R3:W-:Y:S01]  /*6c0c0*/  STL.64 [R1+0x388], R14 ;  /* 0x0003880e01007387 */ /* 0x0007e20000100a00 */
[----:B0-----:R-:W-:Y:S01]  /*6c0d0*/  MOV R10, R4 ;  /* 0x00000004000a7202 */ /* 0x001fe20000000f00 */
[----:B-1----:R-:W-:Y:S01]  /*6c0e0*/  IMAD.MOV.U32 R9, RZ, RZ, R5 ;  /* 0x000000ffff097224 */ /* 0x002fe200078e0005 */
[----:B------:R-:W4:Y:S01]  /*6c0f0*/  LDL.LU R4, [R1+0x80] ;  /* 0x0000800001047983 */ /* 0x000f220000300800 */
[----:B------:R-:W-:Y:S01]  /*6c100*/  MOV R8, R6 ;  /* 0x0000000600087202 */ /* 0x000fe20000000f00 */
[----:B------:R-:W4:Y:S02]  /*6c110*/  LDL.LU R5, [R1+0x84] ;  /* 0x0000840001057983 */ /* 0x000f240000300800 */
[----:B------:R-:W5:Y:S01]  /*6c120*/  LDL.LU R6, [R1+0x88] ;  /* 0x0000880001067983 */ /* 0x000f620000300800 */
[----:B------:R-:W5:Y:S01]  /*6c130*/  LDL.LU R7, [R1+0x8c] ;  /* 0x00008c0001077983 */ /* 0x000f620000300800 */
[----:B--2---:R-:W2:Y:S02]  /*6c140*/  LDL.LU R12, [R1+0xc0] ;  /* 0x0000c000010c7983 */ /* 0x004ea40000300800 */
[----:B------:R-:W2:Y:S02]  /*6c150*/  LDL.LU R13, [R1+0xc4] ;  /* 0x0000c400010d7983 */ /* 0x000ea40000300800 */
[----:B---3--:R-:W3:Y:S01]  /*6c160*/  LDL.LU R14, [R1+0xc8] ;  /* 0x0000c800010e7983 */ /* 0x008ee20000300800 */
[----:B------:R-:W3:Y:S04]  /*6c170*/  LDL.LU R15, [R1+0xcc] ;  /* 0x0000cc00010f7983 */ /* 0x000ee80000300800 */
[----:B---3--:R-:W-:Y:S01]  /*6c180*/  STL.64 [R1+0x2278], R14 ;  /* 0x0022780e01007387 */ /* 0x008fe20000100a00 */
[----:B--2---:R0:W-:Y:S03]  /*6c190*/  STL.64 [R1+0x2270], R12 ;  /* 0x0022700c01007387 */ /* 0x0041e60000100a00 */
[----:B0-----:R-:W2:Y:S01]  /*6c1a0*/  LDL.LU R12, [R1+0x110] ;  /* 0x00011000010c7983 */ /* 0x001ea20000300800 */
[----:B------:R-:W2:Y:S02]  /*6c1b0*/  LDL.LU R13, [R1+0x114] ;  /* 0x00011400010d7983 */ /* 0x000ea40000300800 */
[----:B------:R-:W3:Y:S02]  /*6c1c0*/  LDL.LU R14, [R1+0x118] ;  /* 0x00011800010e7983 */ /* 0x000ee40000300800 */
[----:B------:R-:W3:Y:S01]  /*6c1d0*/  LDL.LU R15, [R1+0x11c] ;  /* 0x00011c00010f7983 */ /* 0x000ee20000300800 */
[----:B------:R-:W2:Y:S01]  /*6c1e0*/  LDL.LU R24, [R1+0x1e0] ;  /* 0x0001e00001187983 */ /* 0x000ea20000300800 */
[----:B------:R-:W4:Y:S02]  /*6c1f0*/  LDL.LU R25, [R1+0x1e4] ;  /* 0x0001e40001197983 */ /* 0x000f240000300800 */
[----:B------:R-:W4:Y:S02]  /*6c200*/  LDL.LU R26, [R1+0x1e8] ;  /* 0x0001e800011a7983 */ /* 0x000f240000300800 */
[----:B------:R-:W4:Y:S01]  /*6c210*/  LDL.LU R27, [R1+0x1ec] ;  /* 0x0001ec00011b7983 */ /* 0x000f220000300800 */
[----:B------:R-:W4:Y:S01]  /*6c220*/  LDL.LU R20, [R1+0x1f0] ;  /* 0x0001f00001147983 */ /* 0x000f220000300800 */
[----:B------:R-:W4:Y:S02]  /*6c230*/  LDL.LU R21, [R1+0x1f4] ;  /* 0x0001f40001157983 */ /* 0x000f240000300800 */
[----:B------:R-:W4:Y:S02]  /*6c240*/  LDL.LU R22, [R1+0x1f8] ;  /* 0x0001f80001167983 */ /* 0x000f240000300800 */
[----:B------:R-:W4:Y:S01]  /*6c250*/  LDL.LU R23, [R1+0x1fc] ;  /* 0x0001fc0001177983 */ /* 0x000f220000300800 */
[----:B---3--:R-:W-:Y:S01]  /*6c260*/  STL.64 [R1+0x2288], R14 ;  /* 0x0022880e01007387 */ /* 0x008fe20000100a00 */
[----:B--2---:R0:W-:Y:S03]  /*6c270*/  STL.64 [R1+0x2280], R12 ;  /* 0x0022800c01007387 */ /* 0x0041e60000100a00 */
        /* <DEDUP_REMOVED lines=15> */
[----:B------:R-:W2:Y:S01]  /*6c370*/  LDL.LU R15, [R1+0x14c] ;  /* 0x00014c00010f7983 */ /* 0x000ea20000300800 */
[----:B-----5:R-:W-:Y:S01]  /*6c380*/  STL.64 [R1+0x2238], R6 ;  /* 0x0022380601007387 */ /* 0x020fe20000100a00 */
[----:B----4-:R0:W-:Y:S03]  /*6c390*/  STL.64 [R1+0x2230], R4 ;  /* 0x0022300401007387 */ /* 0x0101e60000100a00 */
[----:B0-----:R-:W3:Y:S01]  /*6c3a0*/  LDL.LU R4, [R1+0x90] ;  /* 0x0000900001047983 */ /* 0x001ee20000300800 */
[----:B------:R-:W3:Y:S02]  /*6c3b0*/  LDL.LU R5, [R1+0x94] ;  /* 0x0000940001057983 */ /* 0x000ee40000300800 */
[----:B------:R-:W4:Y:S02]  /*6c3c0*/  LDL.LU R6, [R1+0x98] ;  /* 0x0000980001067983 */ /* 0x000f240000300800 */
[----:B------:R-:W4:Y:S02]  /*6c3d0*/  LDL.LU R7, [R1+0x9c] ;  /* 0x00009c0001077983 */ /* 0x000f240000300800 */
[----:B----4-:R-:W-:Y:S01]  /*6c3e0*/  STL.64 [R1+0x2248], R6 ;  /* 0x0022480601007387 */ /* 0x010fe20000100a00 */
[----:B---3--:R0:W-:Y:S02]  /*6c3f0*/  STL.64 [R1+0x2240], R4 ;  /* 0x0022400401007387 */ /* 0x0081e40000100a00 */
[----:B0-----:R-:W-:Y:S01]  /*6c400*/  MOV R4, R28 ;  /* 0x0000001c00047202 */ /* 0x001fe20000000f00 */
[----:B------:R-:W-:-:S07]  /*6c410*/  IMAD.MOV.U32 R5, RZ, RZ, R0 ;  /* 0x000000ffff057224 */ /* 0x000fce00078e0000 */
[C---:B------:R-:W-:Y:S01]  /*6c420*/  HMMA.16816.F32.BF16 R20, R16.reuse, R4, R20 ;  /* 0x000000041014723c */ /* 0x040fe20000041814 */
[----:B------:R-:W-:Y:S01]  /*6c430*/  STL [R1+0x2218], R10 ;  /* 0x0022180a01007387 */ /* 0x000fe20000100800 */
[----:B------:R0:W-:Y:S03]  /*6c440*/  STL.64 [R1+0x2210], R8 ;  /* 0x0022100801007387 */ /* 0x0001e60000100a00 */
[----:B0-----:R-:W3:Y:S11]  /*6c450*/  LDL.64 R8, [R1+0x10] ;  /* 0x0000100001087983 */ /* 0x001ef60000100a00 */
[----:B------:R-:W-:Y:S07]  /*6c460*/  @!UPT UIADD3 URZ, URZ, URZ, URZ ;  /* 0x0000003f3f3ff290 */ /* 0x000fee000fffe03f */
[----:B------:R0:W-:Y:S01]  /*6c470*/  STL.64 [R1+0x370], R20 ;  /* 0x0003701401007387 */ /* 0x0001e20000100a00 */
[----:B------:R-:W-:Y:S03]  /*6c480*/  STL.64 [R1+0x378], R22 ;  /* 0x0003781601007387 */ /* 0x000fe60000100a00 */
[----:B0-----:R-:W4:Y:S02]  /*6c490*/  LDL.LU.64 R20, [R1+0x22d0] ;  /* 0x0022d00001147983 */ /* 0x001f240000300a00 */
[C---:B----4-:R-:W-:Y:S11]  /*6c4a0*/  HMMA.16816.F32.BF16 R24, R16.reuse, R20, R24 ;  /* 0x000000141018723c */ /* 0x050ff60000041818 */
[----:B------:R-:W-:Y:S11]  /*6c4b0*/  @!UPT UIADD3 URZ, URZ, URZ, URZ ;  /* 0x0000003f3f3ff290 */ /* 0x000ff6000fffe03f */
[----:B------:R-:W-:Y:S01]  /*6c4c0*/  @!UPT UIADD3 URZ, URZ, URZ, URZ ;  /* 0x0000003f3f3ff290 */ /* 0x000fe2000fffe03f */
[----:B------:R-:W-:Y:S01]  /*6c4d0*/  STL.64 [R1+0x360], R24 ;  /* 0x0003601801007387 */ /* 0x000fe20000100a00 */
[----:B------:R0:W-:Y:S01]  /*6c4e0*/  STL [R1+0x368], R26 ;  /* 0x0003681a01007387 */ /* 0x0001e20000100800 */
[----:B------:R-:W-:Y:S02]  /*6c4f0*/  MOV R28, R27 ;  /* 0x0000001b001c7202 */ /* 0x000fe40000000f00 */
[----:B0-----:R-:W4:Y:S01]  /*6c500*/  LDL.LU.64 R26, [R1+0x22c8] ;  /* 0x0022c800011a7983 */ /* 0x001f220000300a00 */
[----:B------:R-:W2:Y:S02]  /*6c510*/  LDL.LU.64 R24, [R1+0x22c0] ;  /* 0x0022c00001187983 */ /* 0x000ea40000300a00 */
[----:B------:R-:W-:Y:S01]  /*6c520*/  STL [R1+0x1ec4], R28 ;  /* 0x001ec41c01007387 */ /* 0x000fe20000100800 */
[----:B--2---:R-:W-:Y:S01]  /*6c530*/  HMMA.16816.F32.BF16 R16, R16, R24, R12 ;  /* 0x000000181010723c */ /* 0x004fe2000004180c */
        /* <DEDUP_REMOVED lines=22> */
[----:B0-----:R-:W3:Y:S01]  /*6c6a0*/  LDL.LU R4, [R1+0xb0] ;  /* 0x0000b00001047983 */ /* 0x001ee20000300800 */
[----:B------:R-:W3:Y:S02]  /*6c6b0*/  LDL.LU R5, [R1+0xb4] ;  /* 0x0000b40001057983 */ /* 0x000ee40000300800 */
[----:B------:R-:W3:Y:S02]  /*6c6c0*/  LDL.LU R6, [R1+0xb8] ;  /* 0x0000b80001067983 */ /* 0x000ee40000300800 */
        /* <DEDUP_REMOVED lines=9> */
[----:B0-----:R-:W5:Y:S01]  /*6c760*/  LDL.LU R20, [R1+0xa0] ;  /* 0x0000a00001147983 */ /* 0x001f620000300800 */
[----:B------:R-:W5:Y:S02]  /*6c770*/  LDL.LU R21, [R1+0xa4] ;  /* 0x0000a40001157983 */ /* 0x000f640000300800 */
[----:B------:R-:W5:Y:S02]  /*6c780*/  LDL.LU R22, [R1+0xa8] ;  /* 0x0000a80001167983 */ /* 0x000f640000300800 */
[----:B------:R-:W5:Y:S01]  /*6c790*/  LDL.LU R23, [R1+0xac] ;  /* 0x0000ac0001177983 */ /* 0x000f620000300800 */
[----:B--2---:R-:W-:Y:S01]  /*6c7a0*/  HMMA.16816.F32.BF16 R16, R16, R24, R12 ;  /* 0x000000181010723c */ /* 0x004fe2000004180c */
        /* <DEDUP_REMOVED lines=8> */
[----:B------:R-:W2:Y:S02]  /*6c830*/  LDL.LU R19, [R1+0x21c] ;  /* 0x00021c0001137983 */ /* 0x000ea40000300800 */
[----:B--2---:R-:W-:Y:S01]  /*6c840*/  STL.64 [R1+0x21f0], R18 ;  /* 0x0021f01201007387 */ /* 0x004fe20000100a00 */
[----:B------:R0:W-:Y:S03]  /*6c850*/  STL.64 [R1+0x21e8], R16 ;  /* 0x0021e81001007387 */ /* 0x0001e60000100a00 */
[----:B0-----:R-:W2:Y:S01]  /*6c860*/  LDL.LU R16, [R1+0x220] ;  /* 0x0002200001107983 */ /* 0x001ea20000300800 */
[----:B------:R-:W2:Y:S02]  /*6c870*/  LDL.LU R17, [R1+0x224] ;  /* 0x0002240001117983 */ /* 0x000ea40000300800 */
[----:B------:R-:W2:Y:S02]  /*6c880*/  LDL.LU R18, [R1+0x228] ;  /* 0x0002280001127983 */ /* 0x000ea40000300800 */
[----:B------:R-:W2:Y:S01]  /*6c890*/  LDL.LU R19, [R1+0x22c] ;  /* 0x00022c0001137983 */ /* 0x000ea20000300800 */
[C---:B---3--:R-:W-:Y:S01]  /*6c8a0*/  HMMA.16816.F32.BF16 R4, R12.reuse, R8, R4 ;  /* 0x000000080c04723c */ /* 0x048fe20000041804 */
[----:B--2---:R-:W-:Y:S01]  /*6c8b0*/  STL.64 [R1+0x2200], R18 ;  /* 0x0022001201007387 */ /* 0x004fe20000100a00 */
[----:B------:R0:W-:Y:S03]  /*6c8c0*/  STL.64 [R1+0x21f8], R16 ;  /* 0x0021f81001007387 */ /* 0x0001e60000100a00 */
[----:B0-----:R-:W2:Y:S01]  /*6c8d0*/  LDL.LU R16, [R1+0x1d0] ;  /* 0x0001d00001107983 */ /* 0x001ea20000300800 */
[----:B------:R-:W2:Y:S02]  /*6c8e0*/  LDL.LU R17, [R1+0x1d4] ;  /* 0x0001d40001117983 */ /* 0x000ea40000300800 */
[----:B------:R-:W2:Y:S02]  /*6c8f0*/  LDL.LU R18, [R1+0x1d8] ;  /* 0x0001d80001127983 */ /* 0x000ea40000300800 */
[----:B------:R-:W2:Y:S11]  /*6c900*/  LDL.LU R19, [R1+0x1dc] ;  /* 0x0001dc0001137983 */ /* 0x000eb60000300800 */
[----:B------:R-:W-:Y:S02]  /*6c910*/  @!UPT UIADD3 URZ, URZ, URZ, URZ ;  /* 0x0000003f3f3ff290 */ /* 0x000fe4000fffe03f */
[----:B------:R0:W-:Y:S01]  /*6c920*/  STL.64 [R1+0x2d0], R4 ;  /* 0x0002d00401007387 */ /* 0x0001e20000100a00 */
[----:B------:R5:W-:Y:S03]  /*6c930*/  STL.64 [R1+0x2d8], R6 ;  /* 0x0002d80601007387 */ /* 0x000be60000100a00 */
[----:B0-----:R-:W5:Y:S02]  /*6c940*/  LDL.LU.64 R4, [R1+0x2258] ;  /* 0x0022580001047983 */ /* 0x001f640000300a00 */
[C---:B-----5:R-:W-:Y:S02]  /*6c950*/  HMMA.16816.F32.BF16 R4, R12.reuse, R4, R20 ;  /* 0x000000040c04723c */ /* 0x060fe40000041814 */
        /* <DEDUP_REMOVED lines=14> */
[----:B0-----:R-:W2:Y:S01]  /*6ca40*/  LDL.64 R20, [R1] ;  /* 0x0000000001147983 */ /* 0x001ea20000100a00 */
[----:B---3--:R-:W-:Y:S03]  /*6ca50*/  HMMA.16816.F32.BF16 R4, R12, R24, R4 ;  /* 0x000000180c04723c */ /* 0x008fe60000041804 */
[----:B------:R-:W3:Y:S11]  /*6ca60*/  LDL.LU R12, [R1+0x100] ;  /* 0x00010000010c7983 */ /* 0x000ef60000300800 */
[----:B------:R-:W-:Y:S09]  /*6ca70*/  @!UPT UIADD3 URZ, URZ, URZ, URZ ;  /* 0x0000003f3f3ff290 */ /* 0x000ff2000fffe03f */
[----:B------:R-:W-:Y:S01]  /*6ca80*/  STL.64 [R1+0x50], R4 ;  /* 0x0000500401007387 */ /* 0x000fe20000100a00 */
[----:B------:R-:W-:Y:S02]  /*6ca90*/  STL.64 [R1+0x58], R6 ;  /* 0x0000580601007387 */ /* 0x000fe40000100a00 */
[----:B------:R-:W0:Y:S04]  /*6caa0*/  LDSM.16.M88.4 R4, [R29+0x6e080] ;  /* 0x06e080001d04783b */ /* 0x000e280000000200 */
[----:B------:R-:W3:Y:S01]  /*6cab0*/  LDL.LU R13, [R1+0x104] ;  /* 0x00010400010d7983 */ /* 0x000ee20000300800 */
[----:B------:R-:W3:Y:S01]  /*6cac0*/  LDL.LU R14, [R1+0x108] ;  /* 0x00010800010e7983 */ /* 0x000ee20000300800 */
[----:B------:R-:W3:Y:S03]  /*6cad0*/  LDL.LU R15, [R1+0x10c] ;  /* 0x00010c00010f7983 */ /* 0x000ee60000300800 */
[----:B0-----:R-:W-:Y:S01]  /*6cae0*/  STL.64 [R1+0x30], R4 ;  /* 0x0000300401007387 */ /* 0x001fe20000100a00 */
[----:B------:R0:W-:Y:S03]  /*6caf0*/  STL.64 [R1+0x38], R6 ;  /* 0x0000380601007387 */ /* 0x0001e60000100a00 */
[----:B0-----:R-:W3:Y:S01]  /*6cb00*/  LDL.LU.64 R6, [R1+0x2228] ;  /* 0x0022280001067983 */ /* 0x001ee20000300a00 */
[----:B------:R-:W3:Y:S01]  /*6cb10*/  LDL.LU.64 R4, [R1+0x2220] ;  /* 0x0022200001047983 */ /* 0x000ee20000300a00 */
[----:B------:R-:W-:Y:S01]  /*6cb20*/  MOV R11, R9 ;  /* 0x00000009000b7202 */ /* 0x000fe20000000f00 */
[C---:B---3--:R-:W-:Y:S08]  /*6cb30*/  HMMA.16816.F32.BF16 R12, R4.reuse, R8, R12 ;  /* 0x00000008040c723c */ /* 0x048ff0000004180c */
[----:B--2---:R-:W-:Y:S11]  /*6cb40*/  HMMA.16816.F32.BF16 R16, R4, R20, R16 ;  /* 0x000000140410723c */ /* 0x004ff60000041810 */
[----:B------:R-:W-:Y:S04]  /*6cb50*/  @!UPT UIADD3 URZ, URZ, URZ, URZ ;  /* 0x0000003f3f3ff290 */ /* 0x000fe8000fffe03f */
[----:B------:R0:W-:Y:S01]  /*6cb60*/  STL.64 [R1+0x110], R12 ;  /* 0x0001100c01007387 */ /* 0x0001e20000100a00 */
[----:B------:R1:W-:Y:S02]  /*6cb70*/  STL.64 [R1+0x118], R14 ;  /* 0x0001180e01007387 */ /* 0x0003e40000100a00 */
[----:B------:R-:W2:Y:S06]  /*6cb80*/  LDL.LU R10, [R1+0x2218] ;  /* 0x00221800010a7983 */ /* 0x000eac0000300800 */
[----:B------:R-:W-:Y:S02]  /*6cb90*/  IMAD.MOV.U32 R0, RZ, RZ, R19 ;  /* 0x000000ffff007224 */ /* 0x000fe400078e0013 */
[----:B0-----:R-:W-:-:S02]  /*6cba0*/  IMAD.MOV.U32 R12, RZ, RZ, R8 ;  /* 0x000000ffff0c7224 */ /* 0x001fc400078e0008 */
[----:B-1----:R-:W-:Y:S01]  /*6cbb0*/  IMAD.MOV.U32 R14, RZ, RZ, R20 ;  /* 0x000000ffff0e7224 */ /* 0x002fe200078e0014 */
[----:B------:R-:W3:Y:S01]  /*6cbc0*/  LDL.LU.64 R8, [R1+0x2210] ;  /* 0x0022100001087983 */ /* 0x000ee20000300a00 */
[----:B------:R-:W-:Y:S02]  /*6cbd0*/  MOV R13, R21 ;  /* 0x00000015000d7202 */ /* 0x000fe40000000f00 */
[----:B------:R-:W5:Y:S02]  /*6cbe0*/  LDL.LU.64 R20, [R1+0x2208] ;  /* 0x0022080001147983 */ /* 0x000f640000300a00 */
[----:B------:R-:W-:Y:S01]  /*6cbf0*/  STL.64 [R1+0x100], R16 ;  /* 0x0001001001007387 */ /* 0x000fe20000100a00 */
[----:B------:R0:W-:Y:S04]  /*6cc00*/  STL [R1+0x108], R18 ;  /* 0x0001081201007387 */ /* 0x0001e80000100800 */
[----:B0-----:R-:W5:Y:S01]  /*6cc10*/  LDL.LU.64 R18, [R1+0x2200] ;  /* 0x0022000001127983 */ /* 0x001f620000300a00 */
[----:B------:R-:W5:Y:S02]  /*6cc20*/  LDL.LU.64 R16, [R1+0x21f8] ;  /* 0x0021f80001107983 */ /* 0x000f640000300a00 */
[----:B------:R-:W-:Y:S01]  /*6cc30*/  STL [R1+0x1ec0], R0 ;  /* 0x001ec00001007387 */ /* 0x000fe20000100800 */
[C---:B-----5:R-:W-:Y:S11]  /*6cc40*/  HMMA.16816.F32.BF16 R16, R4.reuse, R20, R16 ;  /* 0x000000140410723c */ /* 0x060ff60000041810 */
[----:B------:R-:W-:Y:S11]  /*6cc50*/  @!UPT UIADD3 URZ, URZ, URZ, URZ ;  /* 0x0000003f3f3ff290 */ /* 0x000ff6000fffe03f */
[----:B------:R-:W-:Y:S01]  /*6cc60*/  @!UPT UIADD3 URZ, URZ, URZ, URZ ;  /* 0x0000003f3f3ff290 */ /* 0x000fe2000fffe03f */
[----:B------:R-:W-:Y:S01]  /*6cc70*/  STL.64 [R1+0xf0], R16 ;  /* 0x0000f01001007387 */ /* 0x000fe20000100a00 */
[----:B------:R0:W-:Y:S03]  /*6cc80*/  STL.64 [R1+0xf8], R18 ;  /* 0x0000f81201007387 */ /* 0x0001e60000100a00 */
[----:B0-----:R-:W5:Y:S01]  /*6cc90*/  LDL.LU.64 R18, [R1+0x21f0] ;  /* 0x0021f00001127983 */ /* 0x001f620000300a00 */
[----:B------:R-:W5:Y:S02]  /*6cca0*/  LDL.LU.64 R16, [R1+0x21e8] ;  /* 0x0021e80001107983 */ /* 0x000f640000300a00 */
[----:B----4-:R-:W-:Y:S02]  /*6ccb0*/  STL.64 [R1+0x21a0], R26 ;  /* 0x0021a01a01007387 */ /* 0x010fe40000100a00 */
[----:B------:R0:W-:Y:S01]  /*6ccc0*/  STL.64 [R1+0x2198], R24 ;  /* 0x0021981801007387 */ /* 0x0001e20000100a00 */
[----:B-----5:R-:W-:Y:S11]  /*6ccd0*/  HMMA.16816.F32.BF16 R4, R4, R24, R16 ;  /* 0x000000180404723c */ /* 0x020ff60000041810 */
[----:B------:R-:W-:Y:S11]  /*6cce0*/  @!UPT UIADD3 URZ, URZ, URZ, URZ ;  /* 0x0000003f3f3ff290 */ /* 0x000ff6000fffe03f */
[----:B------:R-:W-:Y:S01]  /*6ccf0*/  @!UPT UIADD3 URZ, URZ, URZ, URZ ;  /* 0x0000003f3f3ff290 */ /* 0x000fe2000fffe03f */
[----:B------:R1:W-:Y:S01]  /*6cd00*/  STL.64 [R1+0x90], R4 ;  /* 0x0000900401007387 */ /* 0x0003e20000100a00 */
[----:B------:R-:W-:Y:S02]  /*6cd10*/  STL.64 [R1+0x98], R6 ;  /* 0x0000980601007387 */ /* 0x000fe40000100a00 */
[----:B0-----:R-:W4:Y:S02]  /*6cd20*/  LDL.LU R24, [R1+0x300] ;  /* 0x0003000001187983 */ /* 0x001f240000300800 */
[----:B------:R-:W4:Y:S01]  /*6cd30*/  LDL.LU R25, [R1+0x304] ;  /* 0x0003040001197983 */ /* 0x000f220000300800 */
[----:B------:R-:W5:Y:S01]  /*6cd40*/  LDL.LU R26, [R1+0x308] ;  /* 0x00030800011a7983 */ /* 0x000f620000300800 */
[----:B------:R-:W5:Y:S01]  /*6cd50*/  LDL.LU R27, [R1+0x30c] ;  /* 0x00030c00011b7983 */ /* 0x000f620000300800 */
[----:B-1----:R-:W-:Y:S02]  /*6cd60*/  MOV R4, R12 ;  /* 0x0000000c00047202 */ /* 0x002fe40000000f00 */
[----:B-----5:R-:W-:Y:S01]  /*6cd70*/  STL.64 [R1+0x21b0], R26 ;  /* 0x0021b01a01007387 */ /* 0x020fe20000100a00 */
[----:B----4-:R0:W-:Y:S02]  /*6cd80*/  STL.64 [R1+0x21a8], R24 ;  /* 0x0021a81801007387 */ /* 0x0101e40000100a00 */
[----:B0-----:R-:W-:Y:S01]  /*6cd90*/  MOV R24, R14 ;  /* 0x0000000e00187202 */ /* 0x001fe20000000f00 */
[----:B------:R-:W-:-:S05]  /*6cda0*/  IMAD.MOV.U32 R25, RZ, RZ, R13 ;  /* 0x000000ffff197224 */ /* 0x000fca00078e000d */
[----:B------:R0:W-:Y:S04]  /*6cdb0*/  STL.64 [R1+0x21c8], R24 ;  /* 0x0021c81801007387 */ /* 0x0001e80000100a00 */
[----:B0-----:R-:W4:Y:S01]  /*6cdc0*/  LDL.LU R24, [R1+0x260] ;  /* 0x0002600001187983 */ /* 0x001f220000300800 */
[----:B------:R-:W4:Y:S02]  /*6cdd0*/  LDL.LU R25, [R1+0x264] ;  /* 0x0002640001197983 */ /* 0x000f240000300800 */
[----:B------:R-:W4:Y:S02]  /*6cde0*/  LDL.LU R26, [R1+0x268] ;  /* 0x00026800011a7983 */ /* 0x000f240000300800 */
[----:B------:R-:W4:Y:S01]  /*6cdf0*/  LDL.LU R27, [R1+0x26c] ;  /* 0x00026c00011b7983 */ /* 0x000f220000300800 */
[----:B------:R-:W5:Y:S01]  /*6ce00*/  LDL.LU R12, [R1+0x5d0] ;  /* 0x0005d000010c7983 */ /* 0x000f620000300800 */
[----:B------:R-:W5:Y:S02]  /*6ce10*/  LDL.LU R13, [R1+0x5d4] ;  /* 0x0005d400010d7983 */ /* 0x000f640000300800 */
[----:B------:R-:W2:Y:S01]  /*6ce20*/  LDL.LU R14, [R1+0x5d8] ;  /* 0x0005d800010e7983 */ /* 0x000ea20000300800 */
[----:B------:R-:W-:-:S02]  /*6ce30*/  MOV R15, R2 ;  /* 0x00000002000f7202 */ /* 0x000fc40000000f00 */
[----:B------:R-:W3:Y:S01]  /*6ce40*/  LDL.LU R2, [R1+0x21e4] ;  /* 0x0021e40001027983 */ /* 0x000ee20000300800 */
[----:B------:R-:W-:-:S03]  /*6ce50*/  IMAD.MOV.U32 R5, RZ, RZ, R11 ;  /* 0x000000ffff057224 */ /* 0x000fc600078e000b */
[----:B--2---:R3:W-:Y:S01]  /*6ce60*/  STL.64 [R1+0x2158], R14 ;  /* 0x0021580e01007387 */ /* 0x0047e20000100a00 */
[----:B-----5:R0:W-:Y:S02]  /*6ce70*/  STL.64 [R1+0x2150], R12 ;  /* 0x0021500c01007387 */ /* 0x0201e40000100a00 */
[----:B---3--:R-:W-:Y:S01]  /*6ce80*/  IMAD.MOV.U32 R14, RZ, RZ, R8 ;  /* 0x000000ffff0e7224 */ /* 0x008fe200078e0008 */
[----:B------:R-:W-:Y:S01]  /*6ce90*/  MOV R15, R3 ;  /* 0x00000003000f7202 */ /* 0x000fe20000000f00 */
[----:B0-----:R-:W-:Y:S01]  /*6cea0*/  IMAD.MOV.U32 R12, RZ, RZ, R10 ;  /* 0x000000ffff0c7224 */ /* 0x001fe200078e000a */
[----:B------:R-:W-:Y:S02]  /*6ceb0*/  MOV R13, R9 ;  /* 0x00000009000d7202 */ /* 0x000fe40000000f00 */
[----:B------:R-:W0:Y:S04]  /*6cec0*/  LDSM.16.M88.4 R8, [R29+0x6f080] ;  /* 0x06f080001d08783b */ /* 0x000e280000000200 */
[----:B------:R-:W-:Y:S01]  /*6ced0*/  STL.64 [R1+0x2190], R14 ;  /* 0x0021900e01007387 */ /* 0x000fe20000100a00 */
[----:B------:R1:W-:Y:S03]  /*6cee0*/  STL.64 [R1+0x2188], R12 ;  /* 0x0021880c01007387 */ /* 0x0003e60000100a00 */
[----:B-1----:R-:W2:Y:S01]  /*6cef0*/  LDL.LU R12, [R1+0x2f0] ;  /* 0x0002f000010c7983 */ /* 0x002ea20000300800 */
[----:B------:R-:W2:Y:S02]  /*6cf00*/  LDL.LU R13, [R1+0x2f4] ;  /* 0x0002f400010d7983 */ /* 0x000ea40000300800 */
[----:B------:R-:W3:Y:S02]  /*6cf10*/  LDL.LU R14, [R1+0x2f8] ;  /* 0x0002f800010e7983 */ /* 0x000ee40000300800 */
[----:B------:R-:W3:Y:S02]  /*6cf20*/  LDL.LU R15, [R1+0x2fc] ;  /* 0x0002fc00010f7983 */ /* 0x000ee40000300800 */
[----:B------:R-:W-:Y:S01]  /*6cf30*/  IMAD.MOV.U32 R19, RZ, RZ, R2 ;  /* 0x000000ffff137224 */ /* 0x000fe200078e0002 */
[----:B0-----:R-:W-:Y:S01]  /*6cf40*/  MOV R3, R10 ;  /* 0x0000000a00037202 */ /* 0x001fe20000000f00 */
[----:B------:R-:W-:Y:S01]  /*6cf50*/  IMAD.MOV.U32 R29, RZ, RZ, R11 ;  /* 0x000000ffff1d7224 */ /* 0x000fe200078e000b */
[----:B------:R-:W-:Y:S01]  /*6cf60*/  MOV R23, R8 ;  /* 0x0000000800177202 */ /* 0x000fe20000000f00 */
[----:B------:R-:W-:Y:S01]  /*6cf70*/  IMAD.MOV.U32 R22, RZ, RZ, R9 ;  /* 0x000000ffff167224 */ /* 0x000fe200078e0009 */
[----:B---3--:R-:W-:Y:S01]  /*6cf80*/  STL.64 [R1+0x21c0], R14 ;  /* 0x0021c00e01007387 */ /* 0x008fe20000100a00 */
[----:B--2---:R0:W-:Y:S03]  /*6cf90*/  STL.64 [R1+0x21b8], R12 ;  /* 0x0021b80c01007387 */ /* 0x0041e60000100a00 */
[----:B0-----:R-:W2:Y:S01]  /*6cfa0*/  LDL.LU R12, [R1+0x2b0] ;  /* 0x0002b000010c7983 */ /* 0x001ea20000300800 */
[----:B------:R-:W2:Y:S02]  /*6cfb0*/  LDL.LU R13, [R1+0x2b4] ;  /* 0x0002b400010d7983 */ /* 0x000ea40000300800 */
[----:B------:R-:W2:Y:S02]  /*6cfc0*/  LDL.LU R14, [R1+0x2b8] ;  /* 0x0002b800010e7983 */ /* 0x000ea40000300800 */
[----:B------:R-:W2:Y:S01]  /*6cfd0*/  LDL.LU R15, [R1+0x2bc] ;  /* 0x0002bc00010f7983 */ /* 0x000ea20000300800 */
[----:B------:R-:W3:Y:S01]  /*6cfe0*/  LDL.LU R16, [R1+0x550] ;  /* 0x0005500001107983 */ /* 0x000ee20000300800 */
[----:B------:R-:W3:Y:S02]  /*6cff0*/  LDL.LU R17, [R1+0x554] ;  /* 0x0005540001117983 */ /* 0x000ee40000300800 */
[----:B------:R-:W3:Y:S02]  /*6d000*/  LDL.LU R18, [R1+0x558] ;  /* 0x0005580001127983 */ /* 0x000ee40000300800 */
[----:B------:R-:W5:Y:S01]  /*6d010*/  LDL.LU R2, [R1+0x21e0] ;  /* 0x0021e00001027983 */ /* 0x000f620000300800 */
[----:B------:R-:W4:Y:S01]  /*6d020*/  LDL.LU.64 R10, [R1+0x21d8] ;  /* 0x0021d800010a7983 */ /* 0x000f220000300a00 */
[----:B------:R-:W4:Y:S02]  /*6d030*/  LDL.LU.64 R8, [R1+0x21d0] ;  /* 0x0021d00001087983 */ /* 0x000f240000300a00 */
[C---:B----4-:R-:W-:Y:S11]  /*6d040*/  HMMA.16816.F32.BF16 R24, R8.reuse, R4, R24 ;  /* 0x000000040818723c */ /* 0x050ff60000041818 */
[----:B------:R-:W-:Y:S11]  /*6d050*/  @!UPT UIADD3 URZ, URZ, URZ, URZ ;  /* 0x0000003f3f3ff290 */ /* 0x000ff6000fffe03f */
[----:B------:R-:W-:Y:S01]  /*6d060*/  @!UPT UIADD3 URZ, URZ, URZ, URZ ;  /* 0x0000003f3f3ff290 */ /* 0x000fe2000fffe03f */
[----:B------:R0:W-:Y:S01]  /*6d070*/  STL.64 [R1+0xe0], R24 ;  /* 0x0000e01801007387 */ /* 0x0001e20000100a00 */
[----:B------:R2:W-:Y:S03]  /*6d080*/  STL.64 [R1+0xe8], R26 ;  /* 0x0000e81a01007387 */ /* 0x0005e60000100a00 */
        /* <DEDUP_REMOVED lines=14> */
[----:B0-----:R-:W4:Y:S01]  /*6d170*/  LDL.LU.64 R26, [R1+0x21a0] ;  /* 0x0021a000011a7983 */ /* 0x001f220000300a00 */
[----:B------:R-:W2:Y:S02]  /*6d180*/  LDL.LU.64 R24, [R1+0x2198] ;  /* 0x0021980001187983 */ /* 0x000ea40000300a00 */
        /* <DEDUP_REMOVED lines=9> */
[----:B-----5:R-:W-:Y:S02]  /*6d220*/  MOV R11, R2 ;  /* 0x00000002000b7202 */ /* 0x020fe40000000f00 */
[----:B------:R-:W5:Y:S01]  /*6d230*/  LDL.LU R2, [R1+0x2180] ;  /* 0x0021800001027983 */ /* 0x000f620000300800 */
[----:B----4-:R-:W-:Y:S02]  /*6d240*/  STL.64 [R1+0x2178], R26 ;  /* 0x0021781a01007387 */ /* 0x010fe40000100a00 */
[----:B------:R0:W-:Y:S02]  /*6d250*/  STL.64 [R1+0x2170], R24 ;  /* 0x0021701801007387 */ /* 0x0001e40000100a00 */
[----:B0-----:R-:W4:Y:S01]  /*6d260*/  LDL.LU R24, [R1+0x620] ;  /* 0x0006200001187983 */ /* 0x001f220000300800 */
[----:B------:R-:W4:Y:S02]  /*6d270*/  LDL.LU R25, [R1+0x624] ;  /* 0x0006240001197983 */ /* 0x000f240000300800 */
[----:B------:R-:W4:Y:S02]  /*6d280*/  LDL.LU R26, [R1+0x628] ;  /* 0x00062800011a7983 */ /* 0x000f240000300800 */
[----:B------:R-:W4:Y:S01]  /*6d290*/  LDL.LU R27, [R1+0x62c] ;  /* 0x00062c00011b7983 */ /* 0x000f220000300800 */
[C---:B--2---:R-:W-:Y:S01]  /*6d2a0*/  HMMA.16816.F32.BF16 R4, R12.reuse, R4, R8 ;  /* 0x000000040c04723c */ /* 0x044fe20000041808 */
[----:B-----5:R-:W0:Y:S04]  /*6d2b0*/  LDSM.16.M88.4 R8, [R2+0x60080] ;  /* 0x060080000208783b */ /* 0x020e280000000200 */
[----:B0-----:R-:W-:Y:S11]  /*6d2c0*/  STL.64 [R1+0x2088], R10 ;  /* 0x0020880a01007387 */ /* 0x001ff60000100a00 */
[----:B------:R-:W-:Y:S07]  /*6d2d0*/  @!UPT UIADD3 URZ, URZ, URZ, URZ ;  /* 0x0000003f3f3ff290 */ /* 0x000fee000fffe03f */
[----:B------:R-:W-:Y:S02]  /*6d2e0*/  STL.64 [R1+0x70], R4 ;  /* 0x0000700401007387 */ /* 0x000fe40000100a00 */
[----:B------:R-:W-:Y:S02]  /*6d2f0*/  STL.64 [R1+0x78], R6 ;  /* 0x0000780601007387 */ /* 0x000fe40000100a00 */
[----:B------:R-:W0:Y:S04]  /*6d300*/  LDSM.16.M88.4 R4, [R2+0x61080] ;  /* 0x061080000204783b */ /* 0x000e280000000200 */
[----:B------:R1:W-:Y:S04]  /*6d310*/  STL.64 [R1+0x2080], R8 ;  /* 0x0020800801007387 */ /* 0x0003e80000100a00 */
[----:B-1----:R-:W3:Y:S04]  /*6d320*/  LDL.LU.64 R8, [R1] ;  /* 0x0000000001087983 */ /* 0x002ee80000300a00 */
[----:B0-----:R-:W-:Y:S01]  /*6d330*/  STL.64 [R1+0x2048], R6 ;  /* 0x0020480601007387 */ /* 0x001fe20000100a00 */
[----:B------:R0:W-:Y:S03]  /*6d340*/  STL.64 [R1+0x2040], R4 ;  /* 0x0020400401007387 */ /* 0x0001e60000100a00 */
[----:B0-----:R-:W2:Y:S01]  /*6d350*/  LDL.LU.64 R4, [R1+0x30] ;  /* 0x0000300001047983 */ /* 0x001ea20000300a00 */
[----:B------:R-:W5:Y:S01]  /*6d360*/  LDL.LU.64 R6, [R1+0x38] ;  /* 0x0000380001067983 */ /* 0x000f620000300a00 */
[C---:B----4-:R-:W-:Y:S08]  /*6d370*/  HMMA.16816.F32.BF16 R24, R12.reuse, R20, R24 ;  /* 0x000000140c18723c */ /* 0x050ff00000041818 */
[C---:B---3--:R-:W-:Y:S01]  /*6d380*/  HMMA.16816.F32.BF16 R16, R12.reuse, R8, R16 ;  /* 0x000000080c10723c */ /* 0x048fe20000041810 */
[----:B-----5:R-:W-:Y:S01]  /*6d390*/  STL.64 [R1+0x2168], R6 ;  /* 0x0021680601007387 */ /* 0x020fe20000100a00 */
[----:B--2---:R0:W-:Y:S03]  /*6d3a0*/  STL.64 [R1+0x2160], R4 ;  /* 0x0021600401007387 */ /* 0x0041e60000100a00 */
[----:B0-----:R-:W2:Y:S01]  /*6d3b0*/  LDL.LU R4, [R1+0x5f0] ;  /* 0x0005f00001047983 */ /* 0x001ea20000300800 */
[----:B------:R-:W2:Y:S02]  /*6d3c0*/  LDL.LU R5, [R1+0x5f4] ;  /* 0x0005f40001057983 */ /* 0x000ea40000300800 */
[----:B------:R-:W2:Y:S02]  /*6d3d0*/  LDL.LU R6, [R1+0x5f8] ;  /* 0x0005f80001067983 */ /* 0x000ea40000300800 */
[----:B------:R-:W2:Y:S11]  /*6d3e0*/  LDL.LU R7, [R1+0x5fc] ;  /* 0x0005fc0001077983 */ /* 0x000eb60000300800 */
[----:B------:R-:W-:Y:S02]  /*6d3f0*/  @!UPT UIADD3 URZ, URZ, URZ, URZ ;  /* 0x0000003f3f3ff290 */ /* 0x000fe4000fffe03f */
        /* <DEDUP_REMOVED lines=9> */
[----:B------:R-:W-:Y:S01]  /*6d490*/  STL.64 [R1+0xb0], R24 ;  /* 0x0000b01801007387 */ /* 0x000fe20000100a00 */
[----:B------:R0:W-:Y:S03]  /*6d4a0*/  STL.64 [R1+0xb8], R26 ;  /* 0x0000b81a01007387 */ /* 0x0001e60000100a00 */
[----:B0-----:R-:W4:Y:S01]  /*6d4b0*/  LDL.LU.64 R26, [R1+0x2178] ;  /* 0x00217800011a7983 */ /* 0x001f220000300a00 */
[----:B------:R-:W2:Y:S02]  /*6d4c0*/  LDL.LU.64 R24, [R1+0x2170] ;  /* 0x0021700001187983 */ /* 0x000ea40000300a00 */
[----:B--2---:R-:W-:Y:S01]  /*6d4d0*/  HMMA.16816.F32.BF16 R12, R12, R24, R4 ;  /* 0x000000180c0c723c */ /* 0x004fe20000041804 */
[----:B------:R-:W3:Y:S01]  /*6d4e0*/  LDL.LU.64 R6, [R1+0x2168] ;  /* 0x0021680001067983 */ /* 0x000ee20000300a00 */
[----:B------:R-:W3:Y:S11]  /*6d4f0*/  LDL.LU.64 R4, [R1+0x2160] ;  /* 0x0021600001047983 */ /* 0x000ef60000300a00 */
[----:B------:R-:W-:Y:S10]  /*6d500*/  @!UPT UIADD3 URZ, URZ, URZ, URZ ;  /* 0x0000003f3f3ff290 */ /* 0x000ff4000fffe03f */
[----:B------:R-:W-:Y:S01]  /*6d510*/  STL.64 [R1+0xa0], R12 ;  /* 0x0000a00c01007387 */ /* 0x000fe20000100a00 */
[----:B------:R0:W-:Y:S03]  /*6d520*/  STL.64 [R1+0xa8], R14 ;  /* 0x0000a80e01007387 */ /* 0x0001e60000100a00 */
[----:B0-----:R-:W2:Y:S01]  /*6d530*/  LDL.LU.64 R14, [R1+0x2158] ;  /* 0x00215800010e7983 */ /* 0x001ea20000300a00 */
[----:B------:R-:W2:Y:S02]  /*6d540*/  LDL.LU.64 R12, [R1+0x2150] ;  /* 0x00215000010c7983 */ /* 0x000ea40000300a00 */
[----:B----4-:R-:W-:Y:S02]  /*6d550*/  STL.64 [R1+0x20f8], R26 ;  /* 0x0020f81a01007387 */ /* 0x010fe40000100a00 */
[----:B------:R0:W-:Y:S02]  /*6d560*/  STL.64 [R1+0x20f0], R24 ;  /* 0x0020f01801007387 */ /* 0x0001e40000100a00 */
[----:B0-----:R-:W3:Y:S02]  /*6d570*/  LDL.LU.64 R24, [R1+0x10] ;  /* 0x0000100001187983 */ /* 0x001ee40000300a00 */
[C---:B---3--:R-:W-:Y:S11]  /*6d580*/  HMMA.16816.F32.BF16 R16, R4.reuse, R24, R16 ;  /* 0x000000180410723c */ /* 0x048ff60000041810 */
[----:B------:R-:W-:Y:S11]  /*6d590*/  @!UPT UIADD3 URZ, URZ, URZ, URZ ;  /* 0x0000003f3f3ff290 */ /* 0x000ff6000fffe03f */
[----:B------:R-:W-:Y:S01]  /*6d5a0*/  @!UPT UIADD3 URZ, URZ, URZ, URZ ;  /* 0x0000003f3f3ff290 */ /* 0x000fe2000fffe03f */
[----:B------:R0:W-:Y:S02]  /*6d5b0*/  STL.64 [R1+0x220], R16 ;  /* 0x0002201001007387 */ /* 0x0001e40000100a00 */
[----:B0-----:R-:W-:Y:S01]  /*6d5c0*/  IMAD.MOV.U32 R17, RZ, RZ, R24 ;  /* 0x000000ffff117224 */ /* 0x001fe200078e0018 */
[----:B------:R-:W-:Y:S02]  /*6d5d0*/  MOV R16, R25 ;  /* 0x0000001900107202 */ /* 0x000fe40000000f00 */
[----:B--2---:R-:W-:Y:S01]  /*6d5e0*/  HMMA.16816.F32.BF16 R24, R4, R8, R12 ;  /* 0x000000080418723c */ /* 0x004fe2000004180c */
[----:B------:R-:W-:Y:S06]  /*6d5f0*/  STL.64 [R1+0x228], R18 ;  /* 0x0002281201007387 */ /* 0x000fec0000100a00 */
[----:B------:R-:W-:Y:S01]  /*6d600*/  IMAD.MOV.U32 R15, RZ, RZ, R4 ;  /* 0x000000ffff0f7224 */ /* 0x000fe200078e0004 */
[----:B------:R-:W-:Y:S01]  /*6d610*/  MOV R14, R5 ;  /* 0x00000005000e7202 */ /* 0x000fe20000000f00 */
[----:B------:R-:W-:Y:S01]  /*6d620*/  IMAD.MOV.U32 R13, RZ, RZ, R6 ;  /* 0x000000ffff0d7224 */ /* 0x000fe200078e0006 */
[----:B------:R-:W-:Y:S11]  /*6d630*/  MOV R12, R7 ;  /* 0x00000007000c7202 */ /* 0x000ff60000000f00 */
[----:B------:R-:W-:Y:S02]  /*6d640*/  @!UPT UIADD3 URZ, URZ, URZ, URZ ;  /* 0x0000003f3f3ff290 */ /* 0x000fe4000fffe03f */
[----:B------:R-:W-:Y:S01]  /*6d650*/  STL.64 [R1+0x280], R24 ;  /* 0x0002801801007387 */ /* 0x000fe20000100a00 */
[----:B------:R-:W-:Y:S02]  /*6d660*/  STL.64 [R1+0x288], R26 ;  /* 0x0002881a01007387 */ /* 0x000fe40000100a00 */
[----:B------:R-:W2:Y:S02]  /*6d670*/  LDL.LU R4, [R1+0x560] ;  /* 0x0005600001047983 */ /* 0x000ea40000300800 */
[----:B------:R-:W2:Y:S01]  /*6d680*/  LDL.LU R5, [R1+0x564] ;  /* 0x0005640001057983 */ /* 0x000ea20000300800 */
[----:B------:R-:W3:Y:S01]  /*6d690*/  LDL.LU R6, [R1+0x568] ;  /* 0x0005680001067983 */ /* 0x000ee20000300800 */
[----:B------:R-:W3:Y:S02]  /*6d6a0*/  LDL.LU R7, [R1+0x56c] ;  /* 0x00056c0001077983 */ /* 0x000ee40000300800 */
[----:B------:R-:W-:Y:S01]  /*6d6b0*/  IMAD.MOV.U32 R28, RZ, RZ, R8 ;  /* 0x000000ffff1c7224 */ /* 0x000fe200078e0008 */
[----:B------:R-:W-:Y:S01]  /*6d6c0*/  MOV R0, R9 ;  /* 0x0000000900007202 */ /* 0x000fe20000000f00 */
[----:B------:R-:W-:-:S02]  /*6d6d0*/  IMAD.MOV.U32 R8, RZ, RZ, R23 ;  /* 0x000000ffff087224 */ /* 0x000fc400078e0017 */
[----:B------:R-:W-:Y:S01]  /*6d6e0*/  IMAD.MOV.U32 R10, RZ, RZ, R3 ;  /* 0x000000ffff0a7224 */ /* 0x000fe200078e0003 */
[----:B------:R-:W-:Y:S01]  /*6d6f0*/  MOV R11, R29 ;  /* 0x0000001d000b7202 */ /* 0x000fe20000000f00 */
[----:B------:R-:W4:Y:S01]  /*6d700*/  LDL.LU R23, [R1+0x2148] ;  /* 0x0021480001177983 */ /* 0x000f220000300800 */
[----:B------:R-:W-:Y:S02]  /*6d710*/  MOV R9, R22 ;  /* 0x0000001600097202 */ /* 0x000fe40000000f00 */
[----:B------:R-:W5:Y:S02]  /*6d720*/  LDL.LU R22, [R1+0x2144] ;  /* 0x0021440001167983 */ /* 0x000f640000300800 */
[----:B------:R-:W4:Y:S01]  /*6d730*/  LDL.LU R3, [R1+0x2140] ;  /* 0x0021400001037983 */ /* 0x000f220000300800 */
[----:B------:R-:W4:Y:S01]  /*6d740*/  LDL.LU R29, [R1+0x213c] ;  /* 0x00213c00011d7983 */ /* 0x000f220000300800 */
[----:B------:R-:W-:Y:S02]  /*6d750*/  STL.64 [R1+0x20d8], R10 ;  /* 0x0020d80a01007387 */ /* 0x000fe40000100a00 */
[----:B------:R-:W-:Y:S01]  /*6d760*/  STL.64 [R1+0x20d0], R8 ;  /* 0x0020d00801007387 */ /* 0x000fe20000100a00 */
[----:B---3--:R-:W-:Y:S01]  /*6d770*/  STL.64 [R1+0x2058], R6 ;  /* 0x0020580601007387 */ /* 0x008fe20000100a00 */
[----:B--2---:R0:W-:Y:S03]  /*6d780*/  STL.64 [R1+0x2050], R4 ;  /* 0x0020500401007387 */ /* 0x0041e60000100a00 */
[----:B0-----:R-:W2:Y:S01]  /*6d790*/  LDL.LU R4, [R1+0x570] ;  /* 0x0005700001047983 */ /* 0x001ea20000300800 */
[----:B------:R-:W2:Y:S02]  /*6d7a0*/  LDL.LU R5, [R1+0x574] ;  /* 0x0005740001057983 */ /* 0x000ea40000300800 */
[----:B------:R-:W3:Y:S02]  /*6d7b0*/  LDL.LU R6, [R1+0x578] ;  /* 0x0005780001067983 */ /* 0x000ee40000300800 */
[----:B------:R-:W3:Y:S02]  /*6d7c0*/  LDL.LU R7, [R1+0x57c] ;  /* 0x00057c0001077983 */ /* 0x000ee40000300800 */
[----:B---3--:R0:W-:Y:S01]  /*6d7d0*/  STL.64 [R1+0x2068], R6 ;  /* 0x0020680601007387 */ /* 0x0081e20000100a00 */
[----:B--2---:R1:W-:Y:S03]  /*6d7e0*/  STL.64 [R1+0x2060], R4 ;  /* 0x0020600401007387 */ /* 0x0043e60000100a00 */
[----:B0-----:R-:W2:Y:S04]  /*6d7f0*/  LDL R6, [R1+0x18] ;  /* 0x0000180001067983 */ /* 0x001ea80000100800 */
[----:B------:R-:W2:Y:S01]  /*6d800*/  LDL R7, [R1+0x1c] ;  /* 0x00001c0001077983 */ /* 0x000ea20000100800 */
[----:B-1----:R-:W-:Y:S01]  /*6d810*/  IMAD.MOV.U32 R4, RZ, RZ, R17 ;  /* 0x000000ffff047224 */ /* 0x002fe200078e0011 */
[----:B------:R-:W-:Y:S01]  /*6d820*/  MOV R5, R16 ;  /* 0x0000001000057202 */ /* 0x000fe20000000f00 */
[----:B----4-:R-:W-:Y:S01]  /*6d830*/  IMAD.MOV.U32 R16, RZ, RZ, R3 ;  /* 0x000000ffff107224 */ /* 0x010fe200078e0003 */
[----:B-----5:R-:W-:Y:S01]  /*6d840*/  MOV R17, R22 ;  /* 0x0000001600117202 */ /* 0x020fe20000000f00 */
[----:B------:R-:W-:Y:S01]  /*6d850*/  IMAD.MOV.U32 R18, RZ, RZ, R23 ;  /* 0x000000ffff127224 */ /* 0x000fe200078e0017 */
[----:B--2---:R-:W-:Y:S01]  /*6d860*/  STL.64 [R1+0x20e8], R6 ;  /* 0x0020e80601007387 */ /* 0x004fe20000100a00 */
[----:B------:R-:W-:Y:S02]  /*6d870*/  STL.64 [R1+0x20e0], R4 ;  /* 0x0020e00401007387 */ /* 0x000fe40000100a00 */
[----:B------:R-:W2:Y:S02]  /*6d880*/  LDL.LU R3, [R1+0x2138] ;  /* 0x0021380001037983 */ /* 0x000ea40000300800 */
[----:B------:R-:W3:Y:S01]  /*6d890*/  LDL.LU R22, [R1+0x2134] ;  /* 0x0021340001167983 */ /* 0x000ee20000300800 */
[----:B------:R-:W4:Y:S01]  /*6d8a0*/  LDL.LU R23, [R1+0x2130] ;  /* 0x0021300001177983 */ /* 0x000f220000300800 */
[----:B------:R-:W5:Y:S03]  /*6d8b0*/  LDL.LU R19, [R1+0x54c] ;  /* 0x00054c0001137983 */ /* 0x000f660000300800 */
[----:B-----5:R-:W-:Y:S01]  /*6d8c0*/  STL.64 [R1+0x2078], R18 ;  /* 0x0020781201007387 */ /* 0x020fe20000100a00 */
[----:B------:R0:W-:Y:S02]  /*6d8d0*/  STL.64 [R1+0x2070], R16 ;  /* 0x0020701001007387 */ /* 0x0001e40000100a00 */
[----:B0-----:R-:W-:Y:S01]  /*6d8e0*/  MOV R16, R29 ;  /* 0x0000001d00107202 */ /* 0x001fe20000000f00 */
[----:B--2---:R-:W-:Y:S01]  /*6d8f0*/  IMAD.MOV.U32 R17, RZ, RZ, R3 ;  /* 0x000000ffff117224 */ /* 0x004fe200078e0003 */
[----:B------:R-:W2:Y:S01]  /*6d900*/  LDL.LU R29, [R1+0x212c] ;  /* 0x00212c00011d7983 */ /* 0x000ea20000300800 */
[----:B------:R-:W5:Y:S01]  /*6d910*/  LDL.LU R3, [R1+0x2128] ;  /* 0x0021280001037983 */ /* 0x000f620000300800 */
[----:B---3--:R-:W-:Y:S01]  /*6d920*/  MOV R18, R22 ;  /* 0x0000001600127202 */ /* 0x008fe20000000f00 */
[----:B----4-:R-:W-:Y:S01]  /*6d930*/  IMAD.MOV.U32 R19, RZ, RZ, R23 ;  /* 0x000000ffff137224 */ /* 0x010fe200078e0017 */
[----:B------:R-:W3:Y:S01]  /*6d940*/  LDL.LU R22, [R1+0x2124] ;  /* 0x0021240001167983 */ /* 0x000ee20000300800 */
[----:B------:R-:W4:Y:S02]  /*6d950*/  LDL.LU R23, [R1+0x2120] ;  /* 0x0021200001177983 */ /* 0x000f240000300800 */
        /* <DEDUP_REMOVED lines=8> */
[----:B------:R-:W-:Y:S02]  /*6d9e0*/  STL.64 [R1+0x2098], R18 ;  /* 0x0020981201007387 */ /* 0x000fe40000100a00 */
[----:B------:R0:W-:Y:S02]  /*6d9f0*/  STL.64 [R1+0x2090], R16 ;  /* 0x0020901001007387 */ /* 0x0001e40000100a00 */
[----:B0-----:R-:W2:Y:S01]  /*6da00*/  LDL.LU R16, [R1+0x590] ;  /* 0x0005900001107983 */ /* 0x001ea20000300800 */
[----:B------:R-:W2:Y:S02]  /*6da10*/  LDL.LU R17, [R1+0x594] ;  /* 0x0005940001117983 */ /* 0x000ea40000300800 */
[----:B------:R-:W2:Y:S02]  /*6da20*/  LDL.LU R18, [R1+0x598] ;  /* 0x0005980001127983 */ /* 0x000ea40000300800 */
[----:B------:R-:W2:Y:S01]  /*6da30*/  LDL.LU R19, [R1+0x59c] ;  /* 0x00059c0001137983 */ /* 0x000ea20000300800 */
[----:B------:R-:W-:Y:S01]  /*6da40*/  MOV R8, R15 ;  /* 0x0000000f00087202 */ /* 0x000fe20000000f00 */
[----:B------:R-:W-:Y:S01]  /*6da50*/  IMAD.MOV.U32 R9, RZ, RZ, R14 ;  /* 0x000000ffff097224 */ /* 0x000fe200078e000e */
[----:B------:R-:W-:Y:S01]  /*6da60*/  MOV R10, R13 ;  /* 0x0000000d000a7202 */ /* 0x000fe20000000f00 */
[----:B------:R-:W-:-:S02]  /*6da70*/  IMAD.MOV.U32 R11, RZ, RZ, R12 ;  /* 0x000000ffff0b7224 */ /* 0x000fc400078e000c */
[----:B------:R-:W0:Y:S04]  /*6da80*/  LDSM.16.M88.4 R12, [R2+0x63080] ;  /* 0x06308000020c783b */ /* 0x000e280000000200 */
[----:B--2---:R5:W-:Y:S01]  /*6da90*/  STL.64 [R1+0x20a8], R18 ;  /* 0x0020a81201007387 */ /* 0x004be20000100a00 */
[----:B------:R4:W-:Y:S01]  /*6daa0*/  STL.64 [R1+0x20a0], R16 ;  /* 0x0020a01001007387 */ /* 0x0009e20000100a00 */
[----:B-----5:R-:W-:Y:S02]  /*6dab0*/  MOV R18, R3 ;  /* 0x0000000300127202 */ /* 0x020fe40000000f00 */
[----:B----4-:R-:W-:Y:S01]  /*6dac0*/  MOV R16, R23 ;  /* 0x0000001700107202 */ /* 0x010fe20000000f00 */
[----:B------:R-:W-:Y:S01]  /*6dad0*/  IMAD.MOV.U32 R19, RZ, RZ, R29 ;  /* 0x000000ffff137224 */ /* 0x000fe200078e001d */
[----:B------:R-:W2:Y:S01]  /*6dae0*/  LDL.LU R23, [R1+0x211c] ;  /* 0x00211c0001177983 */ /* 0x000ea20000300800 */
[----:B---3--:R-:W-:-:S02]  /*6daf0*/  IMAD.MOV.U32 R17, RZ, RZ, R22 ;  /* 0x000000ffff117224 */ /* 0x008fc400078e0016 */
[----:B------:R-:W3:Y:S02]  /*6db00*/  LDL.LU R22, [R1+0x2118] ;  /* 0x0021180001167983 */ /* 0x000ee40000300800 */
[----:B------:R-:W4:Y:S01]  /*6db10*/  LDL.LU R3, [R1+0x2114] ;  /* 0x0021140001037983 */ /* 0x000f220000300800 */
[----:B------:R-:W5:Y:S01]  /*6db20*/  LDL.LU R29, [R1+0x2110] ;  /* 0x00211000011d7983 */ /* 0x000f620000300800 */
[----:B------:R-:W-:Y:S02]  /*6db30*/  STL.64 [R1+0x20b8], R18 ;  /* 0x0020b81201007387 */ /* 0x000fe40000100a00 */
[----:B------:R1:W-:Y:S02]  /*6db40*/  STL.64 [R1+0x20b0], R16 ;  /* 0x0020b01001007387 */ /* 0x0003e40000100a00 */
[----:B-1----:R-:W2:Y:S01]  /*6db50*/  LDL.LU R16, [R1+0x5b0] ;  /* 0x0005b00001107983 */ /* 0x002ea20000300800 */
[----:B------:R-:W2:Y:S02]  /*6db60*/  LDL.LU R17, [R1+0x5b4] ;  /* 0x0005b40001117983 */ /* 0x000ea40000300800 */
[----:B------:R-:W2:Y:S02]  /*6db70*/  LDL.LU R18, [R1+0x5b8] ;  /* 0x0005b80001127983 */ /* 0x000ea40000300800 */
[----:B------:R-:W2:Y:S01]  /*6db80*/  LDL.LU R19, [R1+0x5bc] ;  /* 0x0005bc0001137983 */ /* 0x000ea20000300800 */
[C---:B------:R-:W-:Y:S01]  /*6db90*/  HMMA.16816.F32.BF16 R24, R8.reuse, R20, R24 ;  /* 0x000000140818723c */ /* 0x040fe20000041818 */
[----:B--2---:R-:W-:Y:S01]  /*6dba0*/  STL.64 [R1+0x20c8], R18 ;  /* 0x0020c81201007387 */ /* 0x004fe20000100a00 */
[----:B------:R5:W-:Y:S02]  /*6dbb0*/  STL.64 [R1+0x20c0], R16 ;  /* 0x0020c01001007387 */ /* 0x000be40000100a00 */
[----:B-----5:R-:W-:Y:S01]  /*6dbc0*/  MOV R16, R29 ;  /* 0x0000001d00107202 */ /* 0x020fe20000000f00 */
[----:B----4-:R-:W-:Y:S01]  /*6dbd0*/  IMAD.MOV.U32 R17, RZ, RZ, R3 ;  /* 0x000000ffff117224 */ /* 0x010fe200078e0003 */
[----:B------:R-:W2:Y:S01]  /*6dbe0*/  LDL.LU R29, [R1+0x210c] ;  /* 0x00210c00011d7983 */ /* 0x000ea20000300800 */
[----:B------:R-:W4:Y:S01]  /*6dbf0*/  LDL.LU R3, [R1+0x2108] ;  /* 0x0021080001037983 */ /* 0x000f220000300800 */
[----:B---3--:R-:W-:Y:S01]  /*6dc00*/  MOV R18, R22 ;  /* 0x0000001600127202 */ /* 0x008fe20000000f00 */
[----:B------:R-:W-:Y:S01]  /*6dc10*/  IMAD.MOV.U32 R19, RZ, RZ, R23 ;  /* 0x000000ffff137224 */ /* 0x000fe200078e0017 */
[----:B------:R-:W3:Y:S01]  /*6dc20*/  LDL.LU R22, [R1+0x2104] ;  /* 0x0021040001167983 */ /* 0x000ee20000300800 */
[----:B------:R-:W3:Y:S02]  /*6dc30*/  LDL.LU R23, [R1+0x2100] ;  /* 0x0021000001177983 */ /* 0x000ee40000300800 */
[----:B0-----:R-:W-:Y:S02]  /*6dc40*/  STL.64 [R1+0x1fd8], R14 ;  /* 0x001fd80e01007387 */ /* 0x001fe40000100a00 */
[----:B------:R-:W-:Y:S08]  /*6dc50*/  STL.64 [R1+0x1fd0], R12 ;  /* 0x001fd00c01007387 */ /* 0x000ff00000100a00 */
[----:B------:R-:W-:Y:S01]  /*6dc60*/  STL.64 [R1+0x270], R24 ;  /* 0x0002701801007387 */ /* 0x000fe20000100a00 */
[----:B------:R0:W-:Y:S03]  /*6dc70*/  STL.64 [R1+0x278], R26 ;  /* 0x0002781a01007387 */ /* 0x0001e60000100a00 */
[----:B0-----:R-:W5:Y:S01]  /*6dc80*/  LDL.LU.64 R26, [R1+0x20f8] ;  /* 0x0020f800011a7983 */ /* 0x001f620000300a00 */
[----:B------:R-:W2:Y:S02]  /*6dc90*/  LDL.LU.64 R24, [R1+0x20f0] ;  /* 0x0020f00001187983 */ /* 0x000ea40000300a00 */
[----:B--2---:R-:W-:Y:S01]  /*6dca0*/  HMMA.16816.F32.BF16 R8, R8, R24, R4 ;  /* 0x000000180808723c */ /* 0x004fe20000041804 */
[----:B------:R-:W2:Y:S01]  /*6dcb0*/  LDL.LU.64 R6, [R1+0x20e8] ;  /* 0x0020e80001067983 */ /* 0x000ea20000300a00 */
[----:B------:R-:W2:Y:S11]  /*6dcc0*/  LDL.LU.64 R4, [R1+0x20e0] ;  /* 0x0020e00001047983 */ /* 0x000eb60000300a00 */
[----:B------:R-:W-:Y:S10]  /*6dcd0*/  @!UPT UIADD3 URZ, URZ, URZ, URZ ;  /* 0x0000003f3f3ff290 */ /* 0x000ff4000fffe03f */
[----:B------:R-:W-:Y:S01]  /*6dce0*/  STL.64 [R1+0x210], R8 ;  /* 0x0002100801007387 */ /* 0x000fe20000100a00 */
[----:B------:R0:W-:Y:S03]  /*6dcf0*/  STL.64 [R1+0x218], R10 ;  /* 0x0002180a01007387 */ /* 0x0001e60000100a00 */
[----:B0-----:R-:W2:Y:S01]  /*6dd00*/  LDL.LU.64 R10, [R1+0x20d8] ;  /* 0x0020d800010a7983 */ /* 0x001ea20000300a00 */
[----:B------:R-:W2:Y:S02]  /*6dd10*/  LDL.LU.64 R8, [R1+0x20d0] ;  /* 0x0020d00001087983 */ /* 0x000ea40000300a00 */
[----:B--2---:R-:W-:Y:S11]  /*6dd20*/  HMMA.16816.F32.BF16 R16, R8, R4, R16 ;  /* 0x000000040810723c */ /* 0x004ff60000041810 */
[----:B------:R-:W-:Y:S11]  /*6dd30*/  @!UPT UIADD3 URZ, URZ, URZ, URZ ;  /* 0x0000003f3f3ff290 */ /* 0x000ff6000fffe03f */
[----:B------:R-:W-:Y:S01]  /*6dd40*/  @!UPT UIADD3 URZ, URZ, URZ, URZ ;  /* 0x0000003f3f3ff290 */ /* 0x000fe2000fffe03f */
[----:B------:R-:W-:Y:S01]  /*6dd50*/  STL.64 [R1+0x200], R16 ;  /* 0x0002001001007387 */ /* 0x000fe20000100a00 */
[----:B------:R0:W-:Y:S03]  /*6dd60*/  STL.64 [R1+0x208], R18 ;  /* 0x0002081201007387 */ /* 0x0001e60000100a00 */
[----:B0-----:R-:W2:Y:S01]  /*6dd70*/  LDL.LU.64 R18, [R1+0x20c8] ;  /* 0x0020c80001127983 */ /* 0x001ea20000300a00 */
[----:B------:R-:W2:Y:S01]  /*6dd80*/  LDL.LU.64 R16, [R1+0x20c0] ;  /* 0x0020c00001107983 */ /* 0x000ea20000300a00 */
[----:B------:R-:W-:Y:S01]  /*6dd90*/  MOV R12, R28 ;  /* 0x0000001c000c7202 */ /* 0x000fe20000000f00 */
[----:B------:R-:W-:-:S07]  /*6dda0*/  IMAD.MOV.U32 R13, RZ, RZ, R0 ;  /* 0x000000ffff0d7224 */ /* 0x000fce00078e0000 */
        /* <DEDUP_REMOVED lines=11> */
[----:B------:R-:W-:Y:S02]  /*6de60*/  STL.64 [R1+0x258], R18 ;  /* 0x0002581201007387 */ /* 0x000fe40000100a00 */
[----:B------:R-:W0:Y:S02]  /*6de70*/  LDSM.16.M88.4 R16, [R2+0x64080] ;  /* 0x064080000210783b */ /* 0x000e240000000200 */
[----:B0-----:R-:W-:Y:S01]  /*6de80*/  MOV R28, R18 ;  /* 0x00000012001c7202 */ /* 0x001fe20000000f00 */
[----:B------:R0:W-:Y:S01]  /*6de90*/  STL.64 [R1+0x30], R16 ;  /* 0x0000301001007387 */ /* 0x0001e20000100a00 */
[----:B------:R-:W-:Y:S02]  /*6dea0*/  IMAD.MOV.U32 R0, RZ, RZ, R19 ;  /* 0x000000ffff007224 */ /* 0x000fe400078e0013 */
[----:B------:R-:W2:Y:S01]  /*6deb0*/  LDL.LU.64 R18, [R1+0x20a8] ;  /* 0x0020a80001127983 */ /* 0x000ea20000300a00 */
[----:B0-----:R-:W2:Y:S01]  /*6dec0*/  LDL.LU.64 R16, [R1+0x20a0] ;  /* 0x0020a00001107983 */ /* 0x001ea20000300a00 */
[----:B----4-:R-:W-:Y:S01]  /*6ded0*/  IMAD.MOV.U32 R15, RZ, RZ, R3 ;  /* 0x000000ffff0f7224 */ /* 0x010fe200078e0003 */
[----:B------:R-:W-:Y:S01]  /*6dee0*/  MOV R14, R29 ;  /* 0x0000001d000e7202 */ /* 0x000fe20000000f00 */
[----:B--2---:R-:W-:Y:S01]  /*6def0*/  HMMA.16816.F32.BF16 R8, R8, R24, R16 ;  /* 0x000000180808723c */ /* 0x004fe20000041810 */
        /* <DEDUP_REMOVED lines=8> */
[----:B0-----:R-:W2:Y:S01]  /*6df80*/  LDL.LU.64 R8, [R1+0x2080] ;  /* 0x0020800001087983 */ /* 0x001ea20000300a00 */
[----:B------:R-:W-:Y:S02]  /*6df90*/  STL [R1+0x1ecc], R2 ;  /* 0x001ecc0201007387 */ /* 0x000fe40000100800 */
[----:B------:R-:W-:Y:S02]  /*6dfa0*/  STL [R1+0x1ec8], R3 ;  /* 0x001ec80301007387 */ /* 0x000fe40000100800 */
[----:B------:R-:W-:Y:S01]  /*6dfb0*/  STL [R1+0x1d58], R29 ;  /* 0x001d581d01007387 */ /* 0x000fe20000100800 */
[C---:B--2---:R-:W-:Y:S01]  /*6dfc0*/  HMMA.16816.F32.BF16 R4, R8.reuse, R6, R16 ;  /* 0x000000060804723c */ /* 0x044fe20000041810 */
[----:B------:R-:W5:Y:S01]  /*6dfd0*/  LDL.LU.64 R18, [R1+0x2078] ;  /* 0x0020780001127983 */ /* 0x000f620000300a00 */
[----:B------:R-:W5:Y:S11]  /*6dfe0*/  LDL.LU.64 R16, [R1+0x2070] ;  /* 0x0020700001107983 */ /* 0x000f760000300a00 */
[----:B------:R-:W-:Y:S10]  /*6dff0*/  @!UPT UIADD3 URZ, URZ, URZ, URZ ;  /* 0x0000003f3f3ff290 */ /* 0x000ff4000fffe03f */
        /* <DEDUP_REMOVED lines=11> */
[----:B------:R0:W-:Y:S02]  /*6e0b0*/  STL.64 [R1+0x2030], R14 ;  /* 0x0020300e01007387 */ /* 0x0001e40000100a00 */
[----:B0-----:R-:W2:Y:S01]  /*6e0c0*/  LDL.64 R14, [R1+0x18] ;  /* 0x00001800010e7983 */ /* 0x001ea20000100a00 */
[C---:B---3--:R-:W-:Y:S11]  /*6e0d0*/  HMMA.16816.F32.BF16 R4, R8.reuse, R22, R4 ;  /* 0x000000160804723c */ /* 0x048ff60000041804 */
[----:B------:R-:W-:Y:S11]  /*6e0e0*/  @!UPT UIADD3 URZ, URZ, URZ, URZ ;  /* 0x0000003f3f3ff290 */ /* 0x000ff6000fffe03f */
[----:B------:R-:W-:Y:S02]  /*6e0f0*/  @!UPT UIADD3 URZ, URZ, URZ, URZ ;  /* 0x0000003f3f3ff290 */ /* 0x000fe4000fffe03f */
[----:B------:R-:W-:Y:S01]  /*6e100*/  MOV R20, R7 ;  /* 0x0000000700147202 */ /* 0x000fe20000000f00 */
[----:B------:R-:W-:Y:S01]  /*6e110*/  IMAD.MOV.U32 R21, RZ, RZ, R6 ;  /* 0x000000ffff157224 */ /* 0x000fe200078e0006 */
[----:B------:R0:W-:Y:S01]  /*6e120*/  STL.64 [R1+0x600], R4 ;  /* 0x0006000401007387 */ /* 0x0001e20000100a00 */
[----:B------:R-:W3:Y:S03]  /*6e130*/  LDL.LU.64 R6, [R1+0x2048] ;  /* 0x0020480001067983 */ /* 0x000ee60000300a00 */
[----:B0-----:R-:W3:Y:S01]  /*6e140*/  LDL.LU.64 R4, [R1+0x2040] ;  /* 0x0020400001047983 */ /* 0x001ee20000300a00 */
[----:B------:R0:W-:Y:S02]  /*6e150*/  STL [R1+0x1ca4], R20 ;  /* 0x001ca41401007387 */ /* 0x0001e40000100800 */
[----:B------:R1:W-:Y:S02]  /*6e160*/  STL [R1+0x1ca0], R21 ;  /* 0x001ca01501007387 */ /* 0x0003e40000100800 */
[----:B------:R4:W-:Y:S01]  /*6e170*/  STL.64 [R1+0x2038], R22 ;  /* 0x0020381601007387 */ /* 0x0009e20000100a00 */
[----:B0-----:R-:W3:Y:S01]  /*6e180*/  LDL.LU R20, [R1+0x530] ;  /* 0x0005300001147983 */ /* 0x001ee20000300800 */
[----:B-1----:R-:W3:Y:S03]  /*6e190*/  LDL.LU R21, [R1+0x534] ;  /* 0x0005340001157983 */ /* 0x002ee60000300800 */
[----:B----4-:R-:W3:Y:S01]  /*6e1a0*/  LDL.LU R22, [R1+0x538] ;  /* 0x0005380001167983 */ /* 0x010ee20000300800 */
[----:B------:R-:W3:Y:S01]  /*6e1b0*/  LDL.LU R23, [R1+0x53c] ;  /* 0x00053c0001177983 */ /* 0x000ee20000300800 */
[----:B-----5:R-:W-:Y:S01]  /*6e1c0*/  HMMA.16816.F32.BF16 R8, R8, R26, R16 ;  /* 0x0000001a0808723c */ /* 0x020fe20000041810 */
[----:B--2---:R-:W-:Y:S01]  /*6e1d0*/  IMAD.MOV.U32 R3, RZ, RZ, R14 ;  /* 0x000000ffff037224 */ /* 0x004fe200078e000e */
[----:B------:R-:W-:Y:S11]  /*6e1e0*/  MOV R2, R15 ;  /* 0x0000000f00027202 */ /* 0x000ff60000000f00 */
[----:B------:R-:W-:Y:S10]  /*6e1f0*/  @!UPT UIADD3 URZ, URZ, URZ, URZ ;  /* 0x0000003f3f3ff290 */ /* 0x000ff4000fffe03f */
[----:B------:R0:W-:Y:S01]  /*6e200*/  STL.64 [R1+0x560], R8 ;  /* 0x0005600801007387 */ /* 0x0001e20000100a00 */
[----:B------:R1:W-:Y:S03]  /*6e210*/  STL.64 [R1+0x568], R10 ;  /* 0x0005680a01007387 */ /* 0x0003e60000100a00 */
[----:B0-----:R-:W2:Y:S01]  /*6e220*/  LDL.LU R8, [R1+0x520] ;  /* 0x0005200001087983 */ /* 0x001ea20000300800 */
[----:B------:R-:W2:Y:S02]  /*6e230*/  LDL.LU R9, [R1+0x524] ;  /* 0x0005240001097983 */ /* 0x000ea40000300800 */
[----:B-1----:R-:W2:Y:S02]  /*6e240*/  LDL.LU R10, [R1+0x528] ;  /* 0x00052800010a7983 */ /* 0x002ea40000300800 */
[----:B------:R-:W2:Y:S01]  /*6e250*/  LDL.LU R11, [R1+0x52c] ;  /* 0x00052c00010b7983 */ /* 0x000ea20000300800 */
[----:B---3--:R-:W-:Y:S11]  /*6e260*/  HMMA.16816.F32.BF16 R20, R4, R14, R20 ;  /* 0x0000000e0414723c */ /* 0x008ff60000041814 */
[----:B------:R-:W-:Y:S11]  /*6e270*/  @!UPT UIADD3 URZ, URZ, URZ, URZ ;  /* 0x0000003f3f3ff290 */ /* 0x000ff6000fffe03f */
[----:B------:R-:W-:Y:S01]  /*6e280*/  @!UPT UIADD3 URZ, URZ, URZ, URZ ;  /* 0x0000003f3f3ff290 */ /* 0x000fe2000fffe03f */
[----:B------:R-:W-:Y:S01]  /*6e290*/  STL.64 [R1+0x550], R20 ;  /* 0x0005501401007387 */ /* 0x000fe20000100a00 */
[----:B------:R0:W-:Y:S03]  /*6e2a0*/  STL.64 [R1+0x558], R22 ;  /* 0x0005581601007387 */ /* 0x0001e60000100a00 */
[----:B0-----:R-:W3:Y:S01]  /*6e2b0*/  LDL.LU.64 R22, [R1+0x2038] ;  /* 0x0020380001167983 */ /* 0x001ee20000300a00 */
[----:B------:R-:W2:Y:S03]  /*6e2c0*/  LDL.LU.64 R14, [R1+0x2030] ;  /* 0x00203000010e7983 */ /* 0x000ea60000300a00 */
[----:B------:R-:W0:Y:S04]  /*6e2d0*/  S2R R19, SR_TID.X ;  /* 0x0000000000137919 */ /* 0x000e280000002100 */
[----:B------:R-:W1:Y:S01]  /*6e2e0*/  S2R R17, SR_TID.X ;  /* 0x0000000000117919 */ /* 0x000e620000002100 */
[----:B0-----:R-:W-:-:S02]  /*6e2f0*/  LOP3.LUT R18, R19, 0x7, RZ, 0xc0, !PT ;  /* 0x0000000713127812 */ /* 0x001fc400078ec0ff */
[----:B-1----:R-:W-:-:S03]  /*6e300*/  SHF.L.U32 R17, R17, 0x8, RZ ;  /* 0x0000000811117819 */ /* 0x002fc600000006ff */
[----:B------:R-:W-:-:S05]  /*6e310*/  IMAD.SHL.U32 R18, R18, 0x10, RZ ;  /* 0x0000001012127824 */ /* 0x000fca00078e00ff */
[----:B------:R-:W-:-:S04]  /*6e320*/  LOP3.LUT R25, R18, 0xf00, R17, 0xf8, !PT ;  /* 0x00000f0012197812 */ /* 0x000fc800078ef811 */
[----:B------:R-:W-:Y:S01]  /*6e330*/  LOP3.LUT R25, R25, 0x10, R19, 0x78, !PT ;  /* 0x0000001019197812 */ /* 0x000fe200078e7813 */
[C---:B--2---:R-:W-:Y:S11]  /*6e340*/  HMMA.16816.F32.BF16 R8, R4.reuse, R14, R8 ;  /* 0x0000000e0408723c */ /* 0x044ff60000041808 */
[----:B------:R-:W-:Y:S11]  /*6e350*/  @!UPT UIADD3 URZ, URZ, URZ, URZ ;  /* 0x0000003f3f3ff290 */ /* 0x000ff6000fffe03f */
[----:B------:R-:W-:Y:S01]  /*6e360*/  @!UPT UIADD3 URZ, URZ, URZ, URZ ;  /* 0x0000003f3f3ff290 */ /* 0x000fe2000fffe03f */
[----:B------:R0:W-:Y:S01]  /*6e370*/  STL.64 [R1+0x320], R8 ;  /* 0x0003200801007387 */ /* 0x0001e20000100a00 */
[----:B------:R1:W-:Y:S03]  /*6e380*/  STL.64 [R1+0x328], R10 ;  /* 0x0003280a01007387 */ /* 0x0003e60000100a00 */
[----:B0-----:R-:W2:Y:S01]  /*6e390*/  LDL.LU R8, [R1+0x290] ;  /* 0x0002900001087983 */ /* 0x001ea20000300800 */
[----:B------:R-:W2:Y:S02]  /*6e3a0*/  LDL.LU R9, [R1+0x294] ;  /* 0x0002940001097983 */ /* 0x000ea40000300800 */
[----:B-1----:R-:W4:Y:S02]  /*6e3b0*/  LDL.LU R10, [R1+0x298] ;  /* 0x00029800010a7983 */ /* 0x002f240000300800 */
[----:B------:R-:W4:Y:S01]  /*6e3c0*/  LDL.LU R11, [R1+0x29c] ;  /* 0x00029c00010b7983 */ /* 0x000f220000300800 */
[----:B------:R-:W5:Y:S01]  /*6e3d0*/  LDL.LU R16, [R1+0x490] ;  /* 0x0004900001107983 */ /* 0x000f620000300800 */
[----:B------:R-:W5:Y:S02]  /*6e3e0*/  LDL.LU R17, [R1+0x494] ;  /* 0x0004940001117983 */ /* 0x000f640000300800 */
[----:B------:R-:W2:Y:S02]  /*6e3f0*/  LDL.LU R18, [R1+0x498] ;  /* 0x0004980001127983 */ /* 0x000ea40000300800 */
[----:B------:R-:W2:Y:S02]  /*6e400*/  LDL.LU R19, [R1+0x49c] ;  /* 0x00049c0001137983 */ /* 0x000ea40000300800 */
[----:B--2---:R-:W-:Y:S01]  /*6e410*/  STL.64 [R1+0x2028], R18 ;  /* 0x0020281201007387 */ /* 0x004fe20000100a00 */
[----:B-----5:R0:W-:Y:S03]  /*6e420*/  STL.64 [R1+0x2020], R16 ;  /* 0x0020201001007387 */ /* 0x0201e60000100a00 */
[----:B0-----:R-:W3:Y:S01]  /*6e430*/  LDL.LU R16, [R1+0x510] ;  /* 0x0005100001107983 */ /* 0x001ee20000300800 */
[----:B------:R-:W3:Y:S02]  /*6e440*/  LDL.LU R17, [R1+0x514] ;  /* 0x0005140001117983 */ /* 0x000ee40000300800 */
[----:B------:R-:W3:Y:S02]  /*6e450*/  LDL.LU R18, [R1+0x518] ;  /* 0x0005180001127983 */ /* 0x000ee40000300800 */
[----:B------:R-:W3:Y:S01]  /*6e460*/  LDL.LU R19, [R1+0x51c] ;  /* 0x00051c0001137983 */ /* 0x000ee20000300800 */
[----:B------:R-:W2:Y:S01]  /*6e470*/  LDL.LU R12, [R1+0x470] ;  /* 0x00047000010c7983 */ /* 0x000ea20000300800 */
[----:B------:R-:W2:Y:S02]  /*6e480*/  LDL.LU R13, [R1+0x474] ;  /* 0x00047400010d7983 */ /* 0x000ea40000300800 */
[----:B------:R-:W5:Y:S02]  /*6e490*/  LDL.LU R14, [R1+0x478] ;  /* 0x00047800010e7983 */ /* 0x000f640000300800 */
[----:B------:R-:W5:Y:S02]  /*6e4a0*/  LDL.LU R15, [R1+0x47c] ;  /* 0x00047c00010f7983 */ /* 0x000f640000300800 */
[----:B-----5:R-:W-:Y:S01]  /*6e4b0*/  STL.64 [R1+0x1fe8], R14 ;  /* 0x001fe80e01007387 */ /* 0x020fe20000100a00 */
[----:B--2---:R0:W-:Y:S03]  /*6e4c0*/  STL.64 [R1+0x1fe0], R12 ;  /* 0x001fe00c01007387 */ /* 0x0041e60000100a00 */
[----:B0-----:R-:W2:Y:S01]  /*6e4d0*/  LDL.LU R12, [R1+0x4e0] ;  /* 0x0004e000010c7983 */ /* 0x001ea20000300800 */
        /* <DEDUP_REMOVED lines=8> */
[----:B------:R-:W5:Y:S01]  /*6e560*/  LDL.LU R15, [R1+0x4fc] ;  /* 0x0004fc00010f7983 */ /* 0x000f620000300800 */
[C---:B---3--:R-:W-:Y:S01]  /*6e570*/  HMMA.16816.F32.BF16 R16, R4.reuse, R22, R16 ;  /* 0x000000160410723c */ /* 0x048fe20000041810 */
[----:B-----5:R-:W-:Y:S01]  /*6e580*/  STL.64 [R1+0x2008], R14 ;  /* 0x0020080e01007387 */ /* 0x020fe20000100a00 */
[----:B--2---:R0:W-:Y:S03]  /*6e590*/  STL.64 [R1+0x2000], R12 ;  /* 0x0020000c01007387 */ /* 0x0041e60000100a00 */
[----:B0-----:R-:W2:Y:S01]  /*6e5a0*/  LDL.LU R12, [R1+0x480] ;  /* 0x00048000010c7983 */ /* 0x001ea20000300800 */
[----:B------:R-:W2:Y:S02]  /*6e5b0*/  LDL.LU R13, [R1+0x484] ;  /* 0x00048400010d7983 */ /* 0x000ea40000300800 */
[----:B------:R-:W2:Y:S02]  /*6e5c0*/  LDL.LU R14, [R1+0x488] ;  /* 0x00048800010e7983 */ /* 0x000ea40000300800 */
[----:B------:R-:W2:Y:S01]  /*6e5d0*/  LDL.LU R15, [R1+0x48c] ;  /* 0x00048c00010f7983 */ /* 0x000ea20000300800 */
[----:B----4-:R-:W-:Y:S01]  /*6e5e0*/  STL.64 [R1+0x1f98], R10 ;  /* 0x001f980a01007387 */ /* 0x010fe20000100a00 */
[----:B------:R0:W-:Y:S03]  /*6e5f0*/  STL.64 [R1+0x1f90], R8 ;  /* 0x001f900801007387 */ /* 0x0001e60000100a00 */
[----:B0-----:R-:W3:Y:S01]  /*6e600*/  LDL.LU R8, [R1+0x440] ;  /* 0x0004400001087983 */ /* 0x001ee20000300800 */
[----:B------:R-:W3:Y:S02]  /*6e610*/  LDL.LU R9, [R1+0x444] ;  /* 0x0004440001097983 */ /* 0x000ee40000300800 */
[----:B------:R-:W4:Y:S02]  /*6e620*/  LDL.LU R10, [R1+0x448] ;  /* 0x00044800010a7983 */ /* 0x000f240000300800 */
[----:B------:R-:W4:Y:S02]  /*6e630*/  LDL.LU R11, [R1+0x44c] ;  /* 0x00044c00010b7983 */ /* 0x000f240000300800 */
[----:B----4-:R0:W-:Y:S01]  /*6e640*/  STL.64 [R1+0x1fa8], R10 ;  /* 0x001fa80a01007387 */ /* 0x0101e20000100a00 */
[----:B---3--:R-:W-:Y:S03]  /*6e650*/  STL.64 [R1+0x1fa0], R8 ;  /* 0x001fa00801007387 */ /* 0x008fe60000100a00 */
[----:B0-----:R-:W3:Y:S01]  /*6e660*/  LDL.64 R10, [R1+0x8] ;  /* 0x00000800010a7983 */ /* 0x001ee20000100a00 */
[----:B------:R-:W-:Y:S02]  /*6e670*/  STL.64 [R1+0x300], R16 ;  /* 0x0003001001007387 */ /* 0x000fe40000100a00 */
[----:B------:R0:W-:Y:S02]  /*6e680*/  STL.64 [R1+0x308], R18 ;  /* 0x0003081201007387 */ /* 0x0001e40000100a00 */
[----:B0-----:R-:W4:Y:S01]  /*6e690*/  LDL.LU.64 R18, [R1+0x2028] ;  /* 0x0020280001127983 */ /* 0x001f220000300a00 */
[----:B------:R-:W4:Y:S02]  /*6e6a0*/  LDL.LU.64 R16, [R1+0x2020] ;  /* 0x0020200001107983 */ /* 0x000f240000300a00 */
[----:B----4-:R-:W-:Y:S01]  /*6e6b0*/  HMMA.16816.F32.BF16 R4, R4, R26, R16 ;  /* 0x0000001a0404723c */ /* 0x010fe20000041810 */
[----:B------:R-:W2:Y:S01]  /*6e6c0*/  LDL.LU.64 R18, [R1+0x2018] ;  /* 0x0020180001127983 */ /* 0x000ea20000300a00 */
[----:B------:R-:W2:Y:S11]  /*6e6d0*/  LDL.LU.64 R16, [R1+0x2010] ;  /* 0x0020100001107983 */ /* 0x000eb60000300a00 */
[----:B------:R-:W-:Y:S10]  /*6e6e0*/  @!UPT UIADD3 URZ, URZ, URZ, URZ ;  /* 0x0000003f3f3ff290 */ /* 0x000ff4000fffe03f */
[----:B------:R-:W-:Y:S01]  /*6e6f0*/  STL.64 [R1+0x1e0], R4 ;  /* 0x0001e00401007387 */ /* 0x000fe20000100a00 */
[----:B------:R0:W-:Y:S02]  /*6e700*/  STL.64 [R1+0x1e8], R6 ;  /* 0x0001e80601007387 */ /* 0x0001e40000100a00 */
[----:B0-----:R-:W-:Y:S01]  /*6e710*/  IMAD.MOV.U32 R6, RZ, RZ, R3 ;  /* 0x000000ffff067224 */ /* 0x001fe200078e0003 */
[----:B------:R-:W-:Y:S02]  /*6e720*/  MOV R7, R2 ;  /* 0x0000000200077202 */ /* 0x000fe40000000f00 */
[----:B------:R-:W-:-:S05]  /*6e730*/  LOP3.LUT R25, R25, 0x20, RZ, 0x3c, !PT ;  /* 0x0000002019197812 */ /* 0x000fca00078e3cff */
[----:B--2---:R-:W-:Y:S01]  /*6e740*/  HMMA.16816.F32.BF16 R4, R16, R6, R12 ;  /* 0x000000061004723c */ /* 0x004fe2000004180c */
[----:B------:R-:W3:Y:S01]  /*6e750*/  LDL.LU.64 R14, [R1+0x2008] ;  /* 0x00200800010e7983 */ /* 0x000ee20000300a00 */
[----:B------:R-:W3:Y:S11]  /*6e760*/  LDL.LU.64 R12, [R1+0x2000] ;  /* 0x00200000010c7983 */ /* 0x000ef60000300a00 */
[----:B------:R-:W-:Y:S10]  /*6e770*/  @!UPT UIADD3 URZ, URZ, URZ, URZ ;  /* 0x0000003f3f3ff290 */ /* 0x000ff4000fffe03f */
[----:B------:R-:W-:Y:S01]  /*6e780*/  STL.64 [R1+0x1d0], R4 ;  /* 0x0001d00401007387 */ /* 0x000fe20000100a00 */
[----:B------:R-:W-:Y:S02]  /*6e790*/  STL.64 [R1+0x1d8], R6 ;  /* 0x0001d80601007387 */ /* 0x000fe40000100a00 */
[----:B------:R-:W0:Y:S02]  /*6e7a0*/  LDSM.16.M88.4 R4, [R25+0x65080] ;  /* 0x065080001904783b */ /* 0x000e240000000200 */
[----:B0-----:R-:W-:Y:S02]  /*6e7b0*/  STL.64 [R1+0x1f60], R6 ;  /* 0x001f600601007387 */ /* 0x001fe40000100a00 */
[----:B------:R0:W-:Y:S02]  /*6e7c0*/  STL.64 [R1+0x1f58], R4 ;  /* 0x001f580401007387 */ /* 0x0001e40000100a00 */
[----:B0-----:R-:W2:Y:S01]  /*6e7d0*/  LDL.LU R4, [R1+0x30] ;  /* 0x0000300001047983 */ /* 0x001ea20000300800 */
[----:B------:R-:W2:Y:S02]  /*6e7e0*/  LDL.LU R5, [R1+0x34] ;  /* 0x0000340001057983 */ /* 0x000ea40000300800 */
[----:B------:R-:W-:Y:S01]  /*6e7f0*/  IMAD.MOV.U32 R6, RZ, RZ, R28 ;  /* 0x000000ffff067224 */ /* 0x000fe200078e001c */
[----:B------:R-:W-:-:S05]  /*6e800*/  MOV R7, R0 ;  /* 0x0000000000077202 */ /* 0x000fca0000000f00 */
[----:B------:R-:W-:Y:S04]  /*6e810*/  STL.64 [R1+0x1fb8], R6 ;  /* 0x001fb80601007387 */ /* 0x000fe80000100a00 */
[----:B--2---:R0:W-:Y:S04]  /*6e820*/  STL.64 [R1+0x1fb0], R4 ;  /* 0x001fb00401007387 */ /* 0x0041e80000100a00 */
[----:B0-----:R-:W2:Y:S01]  /*6e830*/  LDL.LU R4, [R1+0x450] ;  /* 0x0004500001047983 */ /* 0x001ea20000300800 */
[----:B------:R-:W2:Y:S02]  /*6e840*/  LDL.LU R5, [R1+0x454] ;  /* 0x0004540001057983 */ /* 0x000ea40000300800 */
[----:B------:R-:W4:Y:S02]  /*6e850*/  LDL.LU R6, [R1+0x458] ;  /* 0x0004580001067983 */ /* 0x000f240000300800 */
[----:B------:R-:W4:Y:S01]  /*6e860*/  LDL.LU R7, [R1+0x45c] ;  /* 0x00045c0001077983 */ /* 0x000f220000300800 */
[C---:B---3--:R-:W-:Y:S01]  /*6e870*/  HMMA.16816.F32.BF16 R12, R16.reuse, R10, R12 ;  /* 0x0000000a100c723c */ /* 0x048fe2000004180c */
[----:B----4-:R-:W-:Y:S01]  /*6e880*/  STL.64 [R1+0x1fc8], R6 ;  /* 0x001fc80601007387 */ /* 0x010fe20000100a00 */
[----:B--2---:R0:W-:Y:S03]  /*6e890*/  STL.64 [R1+0x1fc0], R4 ;  /* 0x001fc00401007387 */ /* 0x0041e60000100a00 */
[----:B0-----:R-:W2:Y:S01]  /*6e8a0*/  LDL.LU R4, [R1+0x460] ;  /* 0x0004600001047983 */ /* 0x001ea20000300800 */
[----:B------:R-:W2:Y:S02]  /*6e8b0*/  LDL.LU R5, [R1+0x464] ;  /* 0x0004640001057983 */ /* 0x000ea40000300800 */
[----:B------:R-:W2:Y:S02]  /*6e8c0*/  LDL.LU R6, [R1+0x468] ;  /* 0x0004680001067983 */ /* 0x000ea40000300800 */
[----:B------:R-:W2:Y:S11]  /*6e8d0*/  LDL.LU R7, [R1+0x46c] ;  /* 0x00046c0001077983 */ /* 0x000eb60000300800 */
[----:B------:R-:W-:Y:S02]  /*6e8e0*/  @!UPT UIADD3 URZ, URZ, URZ, URZ ;  /* 0x0000003f3f3ff290 */ /* 0x000fe4000fffe03f */
        /* <DEDUP_REMOVED lines=17> */
[----:B0-----:R-:W3:Y:S01]  /*6ea00*/  LDL.LU R16, [R1+0x410] ;  /* 0x0004100001107983 */ /* 0x001ee20000300800 */
[----:B------:R-:W3:Y:S02]  /*6ea10*/  LDL.LU R17, [R1+0x414] ;  /* 0x0004140001117983 */ /* 0x000ee40000300800 */
[----:B-1----:R-:W4:Y:S02]  /*6ea20*/  LDL.LU R18, [R1+0x418] ;  /* 0x0004180001127983 */ /* 0x002f240000300800 */
[----:B------:R-:W4:Y:S02]  /*6ea30*/  LDL.LU R19, [R1+0x41c] ;  /* 0x00041c0001137983 */ /* 0x000f240000300800 */
[----:B----4-:R0:W-:Y:S01]  /*6ea40*/  STL.64 [R1+0x1f80], R18 ;  /* 0x001f801201007387 */ /* 0x0101e20000100a00 */
[----:B---3--:R-:W-:Y:S03]  /*6ea50*/  STL.64 [R1+0x1f78], R16 ;  /* 0x001f781001007387 */ /* 0x008fe60000100a00 */
[----:B0-----:R-:W2:Y:S02]  /*6ea60*/  LDL.64 R18, [R1+0x18] ;  /* 0x0000180001127983 */ /* 0x001ea40000100a00 */
[C---:B--2---:R-:W-:Y:S11]  /*6ea70*/  HMMA.16816.F32.BF16 R4, R12.reuse, R18, R4 ;  /* 0x000000120c04723c */ /* 0x044ff60000041804 */
[----:B------:R-:W-:Y:S11]  /*6ea80*/  @!UPT UIADD3 URZ, URZ, URZ, URZ ;  /* 0x0000003f3f3ff290 */ /* 0x000ff6000fffe03f */
[----:B------:R-:W-:Y:S01]  /*6ea90*/  @!UPT UIADD3 URZ, URZ, URZ, URZ ;  /* 0x0000003f3f3ff290 */ /* 0x000fe2000fffe03f */
[----:B------:R-:W-:Y:S01]  /*6eaa0*/  STL.64 [R1+0x1a0], R4 ;  /* 0x0001a00401007387 */ /* 0x000fe20000100a00 */
[----:B------:R0:W-:Y:S03]  /*6eab0*/  STL.64 [R1+0x1a8], R6 ;  /* 0x0001a80601007387 */ /* 0x0001e60000100a00 */
[----:B0-----:R-:W2:Y:S01]  /*6eac0*/  LDL.LU.64 R6, [R1+0x1fc8] ;  /* 0x001fc80001067983 */ /* 0x001ea20000300a00 */
[----:B------:R-:W2:Y:S02]  /*6ead0*/  LDL.LU.64 R4, [R1+0x1fc0] ;  /* 0x001fc00001047983 */ /* 0x000ea40000300a00 */
[----:B------:R-:W-:Y:S01]  /*6eae0*/  IMAD.MOV.U32 R2, RZ, RZ, R10 ;  /* 0x000000ffff027224 */ /* 0x000fe200078e000a */
[----:B------:R-:W-:Y:S01]  /*6eaf0*/  MOV R0, R11 ;  /* 0x0000000b00007202 */ /* 0x000fe20000000f00 */
        /* <DEDUP_REMOVED lines=17> */
[----:B------:R-:W2:Y:S01]  /*6ec10*/  LDL.LU R20, [R1+0x430] ;  /* 0x0004300001147983 */ /* 0x000ea20000300800 */
[----:B------:R-:W2:Y:S04]  /*6ec20*/  LDL.LU R21, [R1+0x434] ;  /* 0x0004340001157983 */ /* 0x000ea80000300800 */
[----:B0-----:R-:W2:Y:S01]  /*6ec30*/  LDL.LU R22, [R1+0x438] ;  /* 0x0004380001167983 */ /* 0x001ea20000300800 */
[----:B------:R-:W2:Y:S01]  /*6ec40*/  LDL.LU R23, [R1+0x43c] ;  /* 0x00043c0001177983 */ /* 0x000ea20000300800 */
[----:B---3--:R-:W-:Y:S02]  /*6ec50*/  HMMA.16816.F32.BF16 R8, R12, R26, R8 ;  /* 0x0000001a0c08723c */ /* 0x008fe40000041808 */
[----:B------:R-:W3:Y:S11]  /*6ec60*/  LDL.LU R12, [R1+0x420] ;  /* 0x00042000010c7983 */ /* 0x000ef60000300800 */
[----:B------:R-:W-:Y:S10]  /*6ec70*/  @!UPT UIADD3 URZ, URZ, URZ, URZ ;  /* 0x0000003f3f3ff290 */ /* 0x000ff4000fffe03f */
        /* <DEDUP_REMOVED lines=8> */
[----:B0-----:R-:W4:Y:S01]  /*6ed00*/  LDL.LU R8, [R1+0x4c0] ;  /* 0x0004c00001087983 */ /* 0x001f220000300800 */
[----:B------:R-:W4:Y:S02]  /*6ed10*/  LDL.LU R9, [R1+0x4c4] ;  /* 0x0004c40001097983 */ /* 0x000f240000300800 */
[----:B------:R-:W5:Y:S02]  /*6ed20*/  LDL.LU R10, [R1+0x4c8] ;  /* 0x0004c800010a7983 */ /* 0x000f640000300800 */
[----:B------:R-:W5:Y:S01]  /*6ed30*/  LDL.LU R11, [R1+0x4cc] ;  /* 0x0004cc00010b7983 */ /* 0x000f620000300800 */
[C---:B--2---:R-:W-:Y:S01]  /*6ed40*/  HMMA.16816.F32.BF16 R20, R4.reuse, R18, R20 ;  /* 0x000000120414723c */ /* 0x044fe20000041814 */
[----:B-----5:R0:W-:Y:S01]  /*6ed50*/  STL.64 [R1+0x1f40], R10 ;  /* 0x001f400a01007387 */ /* 0x0201e20000100a00 */
[----:B----4-:R-:W-:Y:S11]  /*6ed60*/  STL.64 [R1+0x1f38], R8 ;  /* 0x001f380801007387 */ /* 0x010ff60000100a00 */
[----:B------:R-:W-:Y:S10]  /*6ed70*/  @!UPT UIADD3 URZ, URZ, URZ, URZ ;  /* 0x0000003f3f3ff290 */ /* 0x000ff4000fffe03f */
[----:B------:R-:W-:Y:S02]  /*6ed80*/  STL.64 [R1+0x170], R20 ;  /* 0x0001701401007387 */ /* 0x000fe40000100a00 */
[----:B------:R1:W-:Y:S02]  /*6ed90*/  STL.64 [R1+0x178], R22 ;  /* 0x0001781601007387 */ /* 0x0003e40000100a00 */
[----:B0-----:R-:W-:Y:S01]  /*6eda0*/  IMAD.MOV.U32 R10, RZ, RZ, R2 ;  /* 0x000000ffff0a7224 */ /* 0x001fe200078e0002 */
[----:B------:R-:W-:Y:S01]  /*6edb0*/  MOV R11, R0 ;  /* 0x00000000000b7202 */ /* 0x000fe20000000f00 */
[----:B------:R-:W-:Y:S01]  /*6edc0*/  IMAD.MOV.U32 R2, RZ, RZ, R18 ;  /* 0x000000ffff027224 */ /* 0x000fe200078e0012 */
[----:B-1----:R-:W2:Y:S01]  /*6edd0*/  LDL.LU.64 R22, [R1+0x1f88] ;  /* 0x001f880001167983 */ /* 0x002ea20000300a00 */
[----:B------:R-:W-:Y:S02]  /*6ede0*/  MOV R0, R19 ;  /* 0x0000001300007202 */ /* 0x000fe40000000f00 */
[----:B------:R-:W2:Y:S02]  /*6edf0*/  LDL.LU.64 R18, [R1+0x1f80] ;  /* 0x001f800001127983 */ /* 0x000ea40000300a00 */
[----:B------:R-:W2:Y:S01]  /*6ee00*/  LDL.LU.64 R16, [R1+0x1f78] ;  /* 0x001f780001107983 */ /* 0x000ea20000300a00 */
[C---:B---3--:R-:W-:Y:S01]  /*6ee10*/  HMMA.16816.F32.BF16 R12, R4.reuse, R10, R12 ;  /* 0x0000000a040c723c */ /* 0x048fe2000004180c */
[----:B------:R-:W-:Y:S11]  /*6ee20*/  STL.64 [R1+0x1f50], R10 ;  /* 0x001f500a01007387 */ /* 0x000ff60000100a00 */
[----:B------:R-:W-:Y:S11]  /*6ee30*/  @!UPT UIADD3 URZ, URZ, URZ, URZ ;  /* 0x0000003f3f3ff290 */ /* 0x000ff6000fffe03f */
[----:B------:R-:W-:Y:S01]  /*6ee40*/  STL.64 [R1+0x160], R12 ;  /* 0x0001600c01007387 */ /* 0x000fe20000100a00 */
[----:B------:R2:W-:Y:S02]  /*6ee50*/  STL.64 [R1+0x168], R14 ;  /* 0x0001680e01007387 */ /* 0x0005e40000100a00 */
[----:B------:R-:W3:Y:S01]  /*6ee60*/  LDL.LU R8, [R1+0x230] ;  /* 0x0002300001087983 */ /* 0x000ee20000300800 */
[C---:B--2---:R-:W-:Y:S11]  /*6ee70*/  HMMA.16816.F32.BF16 R12, R4.reuse, R22, R16 ;  /* 0x00000016040c723c */ /* 0x044ff60000041810 */
[----:B------:R-:W-:Y:S11]  /*6ee80*/  @!UPT UIADD3 URZ, URZ, URZ, URZ ;  /* 0x0000003f3f3ff290 */ /* 0x000ff6000fffe03f */
[----:B------:R-:W-:Y:S01]  /*6ee90*/  @!UPT UIADD3 URZ, URZ, URZ, URZ ;  /* 0x0000003f3f3ff290 */ /* 0x000fe2000fffe03f */
[----:B------:R-:W-:Y:S01]  /*6eea0*/  STL.64 [R1+0x150], R12 ;  /* 0x0001500c01007387 */ /* 0x000fe20000100a00 */
[----:B------:R-:W-:Y:S02]  /*6eeb0*/  STL.64 [R1+0x158], R14 ;  /* 0x0001580e01007387 */ /* 0x000fe40000100a00 */
[----:B------:R-:W3:Y:S02]  /*6eec0*/  LDL.LU R9, [R1+0x234] ;  /* 0x0002340001097983 */ /* 0x000ee40000300800 */
[----:B------:R-:W2:Y:S01]  /*6eed0*/  LDL.LU R10, [R1+0x238] ;  /* 0x00023800010a7983 */ /* 0x000ea20000300800 */
[----:B------:R-:W2:Y:S04]  /*6eee0*/  LDL.LU R11, [R1+0x23c] ;  /* 0x00023c00010b7983 */ /* 0x000ea80000300800 */
[----:B------:R-:W0:Y:S04]  /*6eef0*/  LDSM.16.M88.4 R12, [R25+0x67080] ;  /* 0x06708000190c783b */ /* 0x000e280000000200 */
[----:B--2---:R-:W-:Y:S01]  /*6ef00*/  STL.64 [R1+0x1f70], R10 ;  /* 0x001f700a01007387 */ /* 0x004fe20000100a00 */
[----:B---3--:R1:W-:Y:S03]  /*6ef10*/  STL.64 [R1+0x1f68], R8 ;  /* 0x001f680801007387 */ /* 0x0083e60000100a00 */
[----:B-1----:R-:W2:Y:S01]  /*6ef20*/  LDL.LU R8, [R1+0x400] ;  /* 0x0004000001087983 */ /* 0x002ea20000300800 */
[----:B------:R-:W2:Y:S02]  /*6ef30*/  LDL.LU R9, [R1+0x404] ;  /* 0x0004040001097983 */ /* 0x000ea40000300800 */
[----:B------:R-:W2:Y:S02]  /*6ef40*/  LDL.LU R10, [R1+0x408] ;  /* 0x00040800010a7983 */ /* 0x000ea40000300800 */
[----:B------:R-:W2:Y:S01]  /*6ef50*/  LDL.LU R11, [R1+0x40c] ;  /* 0x00040c00010b7983 */ /* 0x000ea20000300800 */
[----:B------:R1:W-:Y:S01]  /*6ef60*/  STL.64 [R1+0x1f48], R22 ;  /* 0x001f481601007387 */ /* 0x0003e20000100a00 */
[----:B------:R-:W3:Y:S02]  /*6ef70*/  LDL.LU R20, [R1+0x4d0] ;  /* 0x0004d00001147983 */ /* 0x000ee40000300800 */
[----:B------:R-:W3:Y:S01]  /*6ef80*/  LDL.LU R21, [R1+0x4d4] ;  /* 0x0004d40001157983 */ /* 0x000ee20000300800 */
[----:B-1----:R-:W3:Y:S01]  /*6ef90*/  LDL.LU R22, [R1+0x4d8] ;  /* 0x0004d80001167983 */ /* 0x002ee20000300800 */
[----:B------:R-:W3:Y:S02]  /*6efa0*/  LDL.LU R23, [R1+0x4dc] ;  /* 0x0004dc0001177983 */ /* 0x000ee40000300800 */
[----:B------:R-:W4:Y:S02]  /*6efb0*/  LDL.LU R16, [R1+0x4b0] ;  /* 0x0004b00001107983 */ /* 0x000f240000300800 */
[----:B------:R-:W4:Y:S01]  /*6efc0*/  LDL.LU R17, [R1+0x4b4] ;  /* 0x0004b40001117983 */ /* 0x000f220000300800 */
[----:B------:R-:W4:Y:S01]  /*6efd0*/  LDL.LU R18, [R1+0x4b8] ;  /* 0x0004b80001127983 */ /* 0x000f220000300800 */
[----:B------:R-:W4:Y:S02]  /*6efe0*/  LDL.LU R19, [R1+0x4bc] ;  /* 0x0004bc0001137983 */ /* 0x000f240000300800 */
[----:B0-----:R-:W-:Y:S02]  /*6eff0*/  STL.64 [R1+0x1ef8], R14 ;  /* 0x001ef80e01007387 */ /* 0x001fe40000100a00 */
[----:B------:R0:W-:Y:S02]  /*6f000*/  STL.64 [R1+0x1ef0], R12 ;  /* 0x001ef00c01007387 */ /* 0x0001e40000100a00 */
[----:B0-----:R-:W5:Y:S01]  /*6f010*/  LDL.LU R12, [R1+0x3f0] ;  /* 0x0003f000010c7983 */ /* 0x001f620000300800 */
[----:B------:R-:W5:Y:S02]  /*6f020*/  LDL.LU R13, [R1+0x3f4] ;  /* 0x0003f400010d7983 */ /* 0x000f640000300800 */
[----:B------:R-:W2:Y:S02]  /*6f030*/  LDL.LU R14, [R1+0x3f8] ;  /* 0x0003f800010e7983 */ /* 0x000ea40000300800 */
[----:B------:R-:W2:Y:S02]  /*6f040*/  LDL.LU R15, [R1+0x3fc] ;  /* 0x0003fc00010f7983 */ /* 0x000ea40000300800 */
[----:B--2---:R-:W-:Y:S01]  /*6f050*/  STL.64 [R1+0x1f08], R14 ;  /* 0x001f080e01007387 */ /* 0x004fe20000100a00 */
[----:B-----5:R0:W-:Y:S03]  /*6f060*/  STL.64 [R1+0x1f00], R12 ;  /* 0x001f000c01007387 */ /* 0x0201e60000100a00 */
[----:B0-----:R-:W2:Y:S01]  /*6f070*/  LDL.LU R12, [R1+0x4a0] ;  /* 0x0004a000010c7983 */ /* 0x001ea20000300800 */
[----:B------:R-:W2:Y:S02]  /*6f080*/  LDL.LU R13, [R1+0x4a4] ;  /* 0x0004a400010d7983 */ /* 0x000ea40000300800 */
[----:B------:R-:W5:Y:S02]  /*6f090*/  LDL.LU R14, [R1+0x4a8] ;  /* 0x0004a800010e7983 */ /* 0x000f640000300800 */
[----:B------:R-:W5:Y:S01]  /*6f0a0*/  LDL.LU R15, [R1+0x4ac] ;  /* 0x0004ac00010f7983 */ /* 0x000f620000300800 */
[----:B------:R-:W-:Y:S01]  /*6f0b0*/  HMMA.16816.F32.BF16 R4, R4, R26, R8 ;  /* 0x0000001a0404723c */ /* 0x000fe20000041808 */
[----:B-----5:R-:W-:Y:S01]  /*6f0c0*/  STL.64 [R1+0x1f18], R14 ;  /* 0x001f180e01007387 */ /* 0x020fe20000100a00 */
[----:B--2---:R-:W-:Y:S02]  /*6f0d0*/  STL.64 [R1+0x1f10], R12 ;  /* 0x001f100c01007387 */ /* 0x004fe40000100a00 */
[----:B------:R-:W2:Y:S02]  /*6f0e0*/  LDL.LU.64 R10, [R1+0x1f70] ;  /* 0x001f7000010a7983 */ /* 0x000ea40000300a00 */
[----:B------:R-:W2:Y:S11]  /*6f0f0*/  LDL.LU.64 R8, [R1+0x1f68] ;  /* 0x001f680001087983 */ /* 0x000eb60000300a00 */
[----:B------:R-:W-:Y:S06]  /*6f100*/  @!UPT UIADD3 URZ, URZ, URZ, URZ ;  /* 0x0000003f3f3ff290 */ /* 0x000fec000fffe03f */
[----:B------:R-:W-:Y:S01]  /*6f110*/  STL.64 [R1+0x120], R4 ;  /* 0x0001200401007387 */ /* 0x000fe20000100a00 */
[----:B------:R-:W-:Y:S02]  /*6f120*/  STL.64 [R1+0x128], R6 ;  /* 0x0001280601007387 */ /* 0x000fe40000100a00 */
[----:B------:R-:W0:Y:S04]  /*6f130*/  LDSM.16.M88.4 R4, [R25+0x68080] ;  /* 0x068080001904783b */ /* 0x000e280000000200 */
[----:B0-----:R-:W-:Y:S01]  /*6f140*/  IMAD.MOV.U32 R29, RZ, RZ, R6 ;  /* 0x000000ffff1d7224 */ /* 0x001fe200078e0006 */
[----:B------:R0:W-:Y:S01]  /*6f150*/  STL.64 [R1+0x30], R4 ;  /* 0x0000300401007387 */ /* 0x0001e20000100a00 */
[----:B------:R-:W-:Y:S02]  /*6f160*/  MOV R24, R7 ;  /* 0x0000000700187202 */ /* 0x000fe40000000f00 */
[----:B------:R-:W2:Y:S01]  /*6f170*/  LDL.LU.64 R6, [R1+0x1f60] ;  /* 0x001f600001067983 */ /* 0x000ea20000300a00 */
[----:B0-----:R-:W2:Y:S01]  /*6f180*/  LDL.LU.64 R4, [R1+0x1f58] ;  /* 0x001f580001047983 */ /* 0x001ea20000300a00 */
[----:B------:R-:W-:Y:S01]  /*6f190*/  IMAD.MOV.U32 R14, RZ, RZ, R2 ;  /* 0x000000ffff0e7224 */ /* 0x000fe200078e0002 */
[----:B------:R-:W-:-:S07]  /*6f1a0*/  MOV R15, R0 ;  /* 0x00000000000f7202 */ /* 0x000fce0000000f00 */
[C---:B--2---:R-:W-:Y:S11]  /*6f1b0*/  HMMA.16816.F32.BF16 R8, R4.reuse, R14, R8 ;  /* 0x0000000e0408723c */ /* 0x044ff60000041808 */
[----:B------:R-:W-:Y:S11]  /*6f1c0*/  @!UPT UIADD3 URZ, URZ, URZ, URZ ;  /* 0x0000003f3f3ff290 */ /* 0x000ff6000fffe03f */
[----:B------:R-:W-:Y:S01]  /*6f1d0*/  @!UPT UIADD3 URZ, URZ, URZ, URZ ;  /* 0x0000003f3f3ff290 */ /* 0x000fe2000fffe03f */
[----:B------:R-:W-:Y:S01]  /*6f1e0*/  STL.64 [R1+0x230], R8 ;  /* 0x0002300801007387 */ /* 0x000fe20000100a00 */
[----:B------:R0:W-:Y:S03]  /*6f1f0*/  STL.64 [R1+0x238], R10 ;  /* 0x0002380a01007387 */ /* 0x0001e60000100a00 */
[----:B0-----:R-:W3:Y:S02]  /*6f200*/  LDL.LU.64 R10, [R1+0x1f50] ;  /* 0x001f5000010a7983 */ /* 0x001ee40000300a00 */
[C---:B---3--:R-:W-:Y:S02]  /*6f210*/  HMMA.16816.F32.BF16 R8, R4.reuse, R10, R20 ;  /* 0x0000000a0408723c */ /* 0x048fe40000041814 */
[----:B------:R-:W2:Y:S11]  /*6f220*/  LDL.LU.64 R22, [R1+0x1f48] ;  /* 0x001f480001167983 */ /* 0x000eb60000300a00 */
[----:B------:R-:W-:Y:S10]  /*6f230*/  @!UPT UIADD3 URZ, URZ, URZ, URZ ;  /* 0x0000003f3f3ff290 */ /* 0x000ff4000fffe03f */
[----:B------:R-:W-:Y:S01]  /*6f240*/  STL.64 [R1+0x290], R8 ;  /* 0x0002900801007387 */ /* 0x000fe20000100a00 */
[----:B------:R0:W-:Y:S03]  /*6f250*/  STL.64 [R1+0x298], R10 ;  /* 0x0002980a01007387 */ /* 0x0001e60000100a00 */
[----:B0-----:R-:W3:Y:S01]  /*6f260*/  LDL.LU.64 R10, [R1+0x1f40] ;  /* 0x001f4000010a7983 */ /* 0x001ee20000300a00 */
[----:B------:R-:W3:Y:S03]  /*6f270*/  LDL.LU.64 R8, [R1+0x1f38] ;  /* 0x001f380001087983 */ /* 0x000ee60000300a00 */
[----:B--2---:R0:W-:Y:S01]  /*6f280*/  STL.64 [R1+0x1f20], R22 ;  /* 0x001f201601007387 */ /* 0x0041e20000100a00 */
[----:B------:R-:W2:Y:S01]  /*6f290*/  LDL.LU R20, [R1+0x500] ;  /* 0x0005000001147983 */ /* 0x000ea20000300800 */
[C---:B---3--:R-:W-:Y:S11]  /*6f2a0*/  HMMA.16816.F32.BF16 R8, R4.reuse, R22, R8 ;  /* 0x000000160408723c */ /* 0x048ff60000041808 */
[----:B------:R-:W-:Y:S11]  /*6f2b0*/  @!UPT UIADD3 URZ, URZ, URZ, URZ ;  /* 0x0000003f3f3ff290 */ /* 0x000ff6000fffe03f */
[----:B------:R-:W-:Y:S01]  /*6f2c0*/  @!UPT UIADD3 URZ, URZ, URZ, URZ ;  /* 0x0000003f3f3ff290 */ /* 0x000fe2000fffe03f */
[----:B------:R-:W-:Y:S01]  /*6f2d0*/  STL.64 [R1+0x2b0], R8 ;  /* 0x0002b00801007387 */ /* 0x000fe20000100a00 */
[----:B------:R-:W-:Y:S02]  /*6f2e0*/  STL.64 [R1+0x2b8], R10 ;  /* 0x0002b80a01007387 */ /* 0x000fe40000100a00 */
[----:B------:R-:W1:Y:S04]  /*6f2f0*/  LDSM.16.M88.4 R8, [R25+0x69080] ;  /* 0x069080001908783b */ /* 0x000e680000000200 */
[----:B------:R-:W2:Y:S01]  /*6f300*/  LDL.LU R21, [R1+0x504] ;  /* 0x0005040001157983 */ /* 0x000ea20000300800 */
[----:B0-----:R-:W2:Y:S01]  /*6f310*/  LDL.LU R22, [R1+0x508] ;  /* 0x0005080001167983 */ /* 0x001ea20000300800 */
[----:B------:R-:W2:Y:S02]  /*6f320*/  LDL.LU R23, [R1+0x50c] ;  /* 0x00050c0001177983 */ /* 0x000ea40000300800 */
[----:B-1----:R-:W-:Y:S01]  /*6f330*/  IMAD.MOV.U32 R28, RZ, RZ, R10 ;  /* 0x000000ffff1c7224 */ /* 0x002fe200078e000a */
[----:B------:R-:W-:Y:S01]  /*6f340*/  MOV R0, R11 ;  /* 0x0000000b00007202 */ /* 0x000fe20000000f00 */
[----:B------:R-:W-:Y:S01]  /*6f350*/  IMAD.MOV.U32 R2, RZ, RZ, R8 ;  /* 0x000000ffff027224 */ /* 0x000fe200078e0008 */
[----:B------:R-:W-:Y:S01]  /*6f360*/  MOV R3, R9 ;  /* 0x0000000900037202 */ /* 0x000fe20000000f00 */
[----:B------:R-:W2:Y:S01]  /*6f370*/  LDL.LU.64 R10, [R1+0x1f30] ;  /* 0x001f3000010a7983 */ /* 0x000ea20000300a00 */
[----:B------:R-:W2:Y:S01]  /*6f380*/  LDL.LU.64 R8, [R1+0x1f28] ;  /* 0x001f280001087983 */ /* 0x000ea20000300a00 */
[----:B----4-:R-:W-:Y:S01]  /*6f390*/  HMMA.16816.F32.BF16 R16, R4, R26, R16 ;  /* 0x0000001a0410723c */ /* 0x010fe20000041810 */
[----:B------:R-:W3:Y:S11]  /*6f3a0*/  LDL.LU R4, [R1+0x3e0] ;  /* 0x0003e00001047983 */ /* 0x000ef60000300800 */
[----:B------:R-:W-:Y:S11]  /*6f3b0*/  @!UPT UIADD3 URZ, URZ, URZ, URZ ;  /* 0x0000003f3f3ff290 */ /* 0x000ff6000fffe03f */
[----:B------:R-:W-:Y:S01]  /*6f3c0*/  STL.64 [R1+0x2f0], R16 ;  /* 0x0002f01001007387 */ /* 0x000fe20000100a00 */
[----:B------:R-:W-:Y:S02]  /*6f3d0*/  STL.64 [R1+0x2f8], R18 ;  /* 0x0002f81201007387 */ /* 0x000fe40000100a00 */
[----:B------:R-:W0:Y:S04]  /*6f3e0*/  LDSM.16.M88.4 R16, [R25+0x6a080] ;  /* 0x06a080001910783b */ /* 0x000e280000000200 */
[----:B------:R-:W3:Y:S01]  /*6f3f0*/  LDL.LU R5, [R1+0x3e4] ;  /* 0x0003e40001057983 */ /* 0x000ee20000300800 */
[----:B------:R-:W3:Y:S01]  /*6f400*/  LDL.LU R6, [R1+0x3e8] ;  /* 0x0003e80001067983 */ /* 0x000ee20000300800 */
[----:B------:R-:W3:Y:S03]  /*6f410*/  LDL.LU R7, [R1+0x3ec] ;  /* 0x0003ec0001077983 */ /* 0x000ee60000300800 */
[----:B0-----:R0:W-:Y:S01]  /*6f420*/  STL.64 [R1+0x1e58], R18 ;  /* 0x001e581201007387 */ /* 0x0011e20000100a00 */
[----:B------:R-:W-:Y:S03]  /*6f430*/  STL.64 [R1+0x1e50], R16 ;  /* 0x001e501001007387 */ /* 0x000fe60000100a00 */
[----:B0-----:R-:W4:Y:S01]  /*6f440*/  LDL.64 R18, [R1+0x8] ;  /* 0x0000080001127983 */ /* 0x001f220000100a00 */
[C---:B--2---:R-:W-:Y:S03]  /*6f450*/  HMMA.16816.F32.BF16 R12, R8.reuse, R14, R20 ;  /* 0x0000000e080c723c */ /* 0x044fe60000041814 */
        /* <DEDUP_REMOVED lines=11> */
[----:B0-----:R-:W2:Y:S01]  /*6f510*/  LDL.LU.64 R14, [R1+0x1f08] ;  /* 0x001f0800010e7983 */ /* 0x001ea20000300a00 */
[----:B------:R-:W2:Y:S02]  /*6f520*/  LDL.LU.64 R12, [R1+0x1f00] ;  /* 0x001f0000010c7983 */ /* 0x000ea40000300a00 */
[----:B------:R0:W-:Y:S02]  /*6f530*/  STL.64 [R1+0x1ed8], R18 ;  /* 0x001ed81201007387 */ /* 0x0001e40000100a00 */
[----:B0-----:R-:W4:Y:S01]  /*6f540*/  LDL.64 R18, [R1+0x18] ;  /* 0x0000180001127983 */ /* 0x001f220000100a00 */
[C---:B--2---:R-:W-:Y:S11]  /*6f550*/  HMMA.16816.F32.BF16 R12, R8.reuse, R22, R12 ;  /* 0x00000016080c723c */ /* 0x044ff6000004180c */
[----:B------:R-:W-:Y:S11]  /*6f560*/  @!UPT UIADD3 URZ, URZ, URZ, URZ ;  /* 0x0000003f3f3ff290 */ /* 0x000ff6000fffe03f */
[----:B------:R-:W-:Y:S01]  /*6f570*/  @!UPT UIADD3 URZ, URZ, URZ, URZ ;  /* 0x0000003f3f3ff290 */ /* 0x000fe2000fffe03f */
[----:B------:R-:W-:Y:S01]  /*6f580*/  STL.64 [R1+0x670], R12 ;  /* 0x0006700c01007387 */ /* 0x000fe20000100a00 */
[----:B------:R0:W-:Y:S03]  /*6f590*/  STL.64 [R1+0x678], R14 ;  /* 0x0006780e01007387 */ /* 0x0001e60000100a00 */
[----:B0-----:R-:W4:Y:S01]  /*6f5a0*/  LDL.LU.64 R14, [R1+0x1ef8] ;  /* 0x001ef800010e7983 */ /* 0x001f220000300a00 */
[----:B------:R-:W4:Y:S02]  /*6f5b0*/  LDL.LU.64 R12, [R1+0x1ef0] ;  /* 0x001ef000010c7983 */ /* 0x000f240000300a00 */
[----:B------:R0:W-:Y:S02]  /*6f5c0*/  STL.64 [R1+0x1ed0], R22 ;  /* 0x001ed01601007387 */ /* 0x0001e40000100a00 */
[----:B------:R-:W2:Y:S01]  /*6f5d0*/  LDL.LU R20, [R1+0x3b0] ;  /* 0x0003b00001147983 */ /* 0x000ea20000300800 */
[----:B------:R-:W2:Y:S04]  /*6f5e0*/  LDL.LU R21, [R1+0x3b4] ;  /* 0x0003b40001157983 */ /* 0x000ea80000300800 */
[----:B0-----:R-:W5:Y:S01]  /*6f5f0*/  LDL.LU R22, [R1+0x3b8] ;  /* 0x0003b80001167983 */ /* 0x001f620000300800 */
[----:B------:R-:W5:Y:S01]  /*6f600*/  LDL.LU R23, [R1+0x3bc] ;  /* 0x0003bc0001177983 */ /* 0x000f620000300800 */
[----:B---3--:R-:W-:Y:S02]  /*6f610*/  HMMA.16816.F32.BF16 R4, R8, R26, R4 ;  /* 0x0000001a0804723c */ /* 0x008fe40000041804 */
[----:B-----5:R-:W-:Y:S01]  /*6f620*/  STL.64 [R1+0x1ee8], R22 ;  /* 0x001ee81601007387 */ /* 0x020fe20000100a00 */
[----:B--2---:R0:W-:Y:S03]  /*6f630*/  STL.64 [R1+0x1ee0], R20 ;  /* 0x001ee01401007387 */ /* 0x0041e60000100a00 */
[----:B0-----:R-:W4:Y:S01]  /*6f640*/  LDL.LU R20, [R1+0x3d0] ;  /* 0x0003d00001147983 */ /* 0x001f220000300800 */
[----:B------:R-:W4:Y:S02]  /*6f650*/  LDL.LU R21, [R1+0x3d4] ;  /* 0x0003d40001157983 */ /* 0x000f240000300800 */
[----:B------:R-:W4:Y:S02]  /*6f660*/  LDL.LU R22, [R1+0x3d8] ;  /* 0x0003d80001167983 */ /* 0x000f240000300800 */
[----:B------:R-:W4:Y:S01]  /*6f670*/  LDL.LU R23, [R1+0x3dc] ;  /* 0x0003dc0001177983 */ /* 0x000f220000300800 */
[----:B------:R-:W2:Y:S11]  /*6f680*/  LDL.LU R8, [R1+0x390] ;  /* 0x0003900001087983 */ /* 0x000eb60000300800 */
[----:B------:R-:W-:Y:S02]  /*6f690*/  STL.64 [R1+0x5e0], R4 ;  /* 0x0005e00401007387 */ /* 0x000fe40000100a00 */
[----:B------:R-:W-:Y:S02]  /*6f6a0*/  STL.64 [R1+0x5e8], R6 ;  /* 0x0005e80601007387 */ /* 0x000fe40000100a00 */
[----:B------:R-:W2:Y:S01]  /*6f6b0*/  LDL.LU R9, [R1+0x394] ;  /* 0x0003940001097983 */ /* 0x000ea20000300800 */
[----:B------:R-:W3:Y:S01]  /*6f6c0*/  LDL.LU R10, [R1+0x398] ;  /* 0x00039800010a7983 */ /* 0x000ee20000300800 */
[----:B------:R-:W3:Y:S03]  /*6f6d0*/  LDL.LU R11, [R1+0x39c] ;  /* 0x00039c00010b7983 */ /* 0x000ee60000300800 */
[----:B------:R-:W0:Y:S01]  /*6f6e0*/  LDSM.16.M88.4 R4, [R25+0x6b080] ;  /* 0x06b080001904783b */ /* 0x000e220000000200 */
[C---:B----4-:R-:W-:Y:S03]  /*6f6f0*/  HMMA.16816.F32.BF16 R20, R12.reuse, R18, R20 ;  /* 0x000000120c14723c */ /* 0x050fe60000041814 */
        /* <DEDUP_REMOVED lines=9> */
[----:B------:R-:W3:Y:S05]  /*6f790*/  LDL.LU R5, [R1+0x34] ;  /* 0x0000340001057983 */ /* 0x000eea0000300800 */
[----:B------:R-:W-:Y:S02]  /*6f7a0*/  STL.64 [R1+0x5d0], R20 ;  /* 0x0005d01401007387 */ /* 0x000fe40000100a00 */
[----:B------:R0:W-:Y:S02]  /*6f7b0*/  STL.64 [R1+0x5d8], R22 ;  /* 0x0005d81601007387 */ /* 0x0001e40000100a00 */
[----:B------:R-:W-:Y:S01]  /*6f7c0*/  IMAD.MOV.U32 R6, RZ, RZ, R29 ;  /* 0x000000ffff067224 */ /* 0x000fe200078e001d */
[----:B------:R-:W-:Y:S01]  /*6f7d0*/  MOV R7, R24 ;  /* 0x0000001800077202 */ /* 0x000fe20000000f00 */
[----:B------:R-:W-:Y:S01]  /*6f7e0*/  IMAD.MOV.U32 R29, RZ, RZ, R18 ;  /* 0x000000ffff1d7224 */ /* 0x000fe200078e0012 */
[----:B------:R-:W-:Y:S01]  /*6f7f0*/  MOV R24, R19 ;  /* 0x0000001300187202 */ /* 0x000fe20000000f00 */
[----:B0-----:R-:W4:Y:S01]  /*6f800*/  LDL.LU.64 R22, [R1+0x1ee8] ;  /* 0x001ee80001167983 */ /* 0x001f220000300a00 */
[----:B------:R-:W4:Y:S02]  /*6f810*/  LDL.LU.64 R20, [R1+0x1ee0] ;  /* 0x001ee00001147983 */ /* 0x000f240000300a00 */
[----:B------:R-:W4:Y:S02]  /*6f820*/  LDL.LU.64 R18, [R1+0x1ed8] ;  /* 0x001ed80001127983 */ /* 0x000f240000300a00 */
[----:B------:R-:W-:Y:S01]  /*6f830*/  IMAD.MOV.U32 R16, RZ, RZ, R2 ;  /* 0x000000ffff107224 */ /* 0x000fe200078e0002 */
[----:B------:R-:W-:Y:S01]  /*6f840*/  MOV R17, R3 ;  /* 0x0000000300117202 */ /* 0x000fe20000000f00 */
[C---:B----4-:R-:W-:Y:S11]  /*6f850*/  HMMA.16816.F32.BF16 R20, R12.reuse, R18, R20 ;  /* 0x000000120c14723c */ /* 0x050ff60000041814 */
[----:B------:R-:W-:Y:S11]  /*6f860*/  @!UPT UIADD3 URZ, URZ, URZ, URZ ;  /* 0x0000003f3f3ff290 */ /* 0x000ff6000fffe03f */
[----:B------:R-:W-:Y:S01]  /*6f870*/  @!UPT UIADD3 URZ, URZ, URZ, URZ ;  /* 0x0000003f3f3ff290 */ /* 0x000fe2000fffe03f */
[----:B------:R-:W-:Y:S01]  /*6f880*/  STL.64 [R1+0x660], R20 ;  /* 0x0006601401007387 */ /* 0x000fe20000100a00 */
[----:B------:R0:W-:Y:S03]  /*6f890*/  STL.64 [R1+0x668], R22 ;  /* 0x0006681601007387 */ /* 0x0001e60000100a00 */
[----:B0-----:R-:W2:Y:S01]  /*6f8a0*/  LDL.LU.64 R22, [R1+0x1ed0] ;  /* 0x001ed00001167983 */ /* 0x001ea20000300a00 */
[----:B------:R-:W-:Y:S01]  /*6f8b0*/  IMAD.MOV.U32 R21, RZ, RZ, R18 ;  /* 0x000000ffff157224 */ /* 0x000fe200078e0012 */
[----:B------:R-:W-:Y:S01]  /*6f8c0*/  MOV R20, R19 ;  /* 0x0000001300147202 */ /* 0x000fe20000000f00 */
[----:B------:R-:W-:Y:S01]  /*6f8d0*/  IMAD.MOV.U32 R18, RZ, RZ, R28 ;  /* 0x000000ffff127224 */ /* 0x000fe200078e001c */
[----:B------:R-:W-:Y:S01]  /*6f8e0*/  MOV R19, R0 ;  /* 0x0000000000137202 */ /* 0x000fe20000000f00 */
[----:B------:R-:W4:Y:S01]  /*6f8f0*/  LDL.LU R2, [R1+0x1ecc] ;  /* 0x001ecc0001027983 */ /* 0x000f220000300800 */
[----:B------:R-:W5:Y:S02]  /*6f900*/  LDL.LU R3, [R1+0x1ec8] ;  /* 0x001ec80001037983 */ /* 0x000f640000300800 */
[----:B------:R-:W3:Y:S02]  /*6f910*/  LDL.LU R28, [R1+0x1ec4] ;  /* 0x001ec400011c7983 */ /* 0x000ee40000300800 */
[----:B------:R-:W4:Y:S01]  /*6f920*/  LDL.LU R0, [R1+0x1ec0] ;  /* 0x001ec00001007983 */ /* 0x000f220000300800 */
[----:B------:R-:W-:Y:S01]  /*6f930*/  STL.64 [R1+0x1e90], R18 ;  /* 0x001e901201007387 */ /* 0x000fe20000100a00 */
[----:B------:R0:W-:Y:S03]  /*6f940*/  STL.64 [R1+0x1e88], R16 ;  /* 0x001e881001007387 */ /* 0x0001e60000100a00 */
[----:B0-----:R-:W4:Y:S01]  /*6f950*/  LDL.LU R16, [R1+0x360] ;  /* 0x0003600001107983 */ /* 0x001f220000300800 */
[----:B------:R-:W4:Y:S02]  /*6f960*/  LDL.LU R17, [R1+0x364] ;  /* 0x0003640001117983 */ /* 0x000f240000300800 */
[----:B------:R-:W4:Y:S01]  /*6f970*/  LDL.LU R18, [R1+0x368] ;  /* 0x0003680001127983 */ /* 0x000f220000300800 */
[----:B--2---:R-:W-:Y:S01]  /*6f980*/  HMMA.16816.F32.BF16 R8, R12, R22, R8 ;  /* 0x000000160c08723c */ /* 0x004fe20000041808 */
[----:B---3--:R-:W-:-:S05]  /*6f990*/  IMAD.MOV.U32 R19, RZ, RZ, R28 ;  /* 0x000000ffff137224 */ /* 0x008fca00078e001c */
[----:B----4-:R-:W-:Y:S01]  /*6f9a0*/  STL.64 [R1+0x1ea0], R18 ;  /* 0x001ea01201007387 */ /* 0x010fe20000100a00 */
[----:B------:R-:W-:Y:S11]  /*6f9b0*/  STL.64 [R1+0x1e98], R16 ;  /* 0x001e981001007387 */ /* 0x000ff60000100a00 */
[----:B------:R-:W-:Y:S05]  /*6f9c0*/  @!UPT UIADD3 URZ, URZ, URZ, URZ ;  /* 0x0000003f3f3ff290 */ /* 0x000fea000fffe03f */
[----:B------:R-:W-:Y:S02]  /*6f9d0*/  STL.64 [R1+0x690], R8 ;  /* 0x0006900801007387 */ /* 0x000fe40000100a00 */
[----:B------:R0:W-:Y:S01]  /*6f9e0*/  STL [R1+0x698], R10 ;  /* 0x0006980a01007387 */ /* 0x0001e20000100800 */
[----:B------:R-:W-:Y:S02]  /*6f9f0*/  MOV R28, R11 ;  /* 0x0000000b001c7202 */ /* 0x000fe40000000f00 */
[----:B0-----:R-:W2:Y:S01]  /*6fa00*/  LDL.LU.64 R10, [R1+0x1eb8] ;  /* 0x001eb800010a7983 */ /* 0x001ea20000300a00 */
[----:B------:R-:W2:Y:S02]  /*6fa10*/  LDL.LU.64 R8, [R1+0x1eb0] ;  /* 0x001eb00001087983 */ /* 0x000ea40000300a00 */
[----:B------:R-:W-:Y:S02]  /*6fa20*/  IMAD.MOV.U32 R19, RZ, RZ, R20 ;  /* 0x000000ffff137224 */ /* 0x000fe400078e0014 */
[----:B------:R0:W-:Y:S01]  /*6fa30*/  STL.64 [R1+0x1ea8], R22 ;  /* 0x001ea81601007387 */ /* 0x0001e20000100a00 */
[----:B------:R-:W-:Y:S01]  /*6fa40*/  MOV R18, R21 ;  /* 0x0000001500127202 */ /* 0x000fe20000000f00 */
[----:B------:R-:W3:Y:S01]  /*6fa50*/  LDL.LU R20, [R1+0x370] ;  /* 0x0003700001147983 */ /* 0x000ee20000300800 */
[----:B------:R-:W3:Y:S03]  /*6fa60*/  LDL.LU R21, [R1+0x374] ;  /* 0x0003740001157983 */ /* 0x000ee60000300800 */
[----:B0-----:R-:W3:Y:S01]  /*6fa70*/  LDL.LU R22, [R1+0x378] ;  /* 0x0003780001167983 */ /* 0x001ee20000300800 */
[----:B------:R-:W3:Y:S02]  /*6fa80*/  LDL.LU R23, [R1+0x37c] ;  /* 0x00037c0001177983 */ /* 0x000ee40000300800 */
[----:B------:R-:W-:Y:S01]  /*6fa90*/  STL [R1+0x1aa8], R28 ;  /* 0x001aa81c01007387 */ /* 0x000fe20000100800 */
[----:B--2---:R-:W-:Y:S01]  /*6faa0*/  HMMA.16816.F32.BF16 R8, R12, R26, R8 ;  /* 0x0000001a0c08723c */ /* 0x004fe20000041808 */
[----:B------:R-:W2:Y:S11]  /*6fab0*/  LDL.LU R12, [R1+0x380] ;  /* 0x00038000010c7983 */ /* 0x000eb60000300800 */
[----:B------:R-:W-:Y:S11]  /*6fac0*/  @!UPT UIADD3 URZ, URZ, URZ, URZ ;  /* 0x0000003f3f3ff290 */ /* 0x000ff6000fffe03f */
[----:B------:R-:W-:Y:S01]  /*6fad0*/  STL.64 [R1+0x650], R8 ;  /* 0x0006500801007387 */ /* 0x000fe20000100a00 */
[----:B------:R-:W-:Y:S02]  /*6fae0*/  STL.64 [R1+0x658], R10 ;  /* 0x0006580a01007387 */ /* 0x000fe40000100a00 */
[----:B------:R-:W2:Y:S02]  /*6faf0*/  LDL.LU R13, [R1+0x384] ;  /* 0x00038400010d7983 */ /* 0x000ea40000300800 */
[----:B------:R-:W2:Y:S01]  /*6fb00*/  LDL.LU R14, [R1+0x388] ;  /* 0x00038800010e7983 */ /* 0x000ea20000300800 */
[----:B------:R-:W2:Y:S04]  /*6fb10*/  LDL.LU R15, [R1+0x38c] ;  /* 0x00038c00010f7983 */ /* 0x000ea80000300800 */
[----:B------:R-:W0:Y:S04]  /*6fb20*/  LDSM.16.M88.4 R8, [R25+0x6c080] ;  /* 0x06c080001908783b */ /* 0x000e280000000200 */
[----:B0-----:R0:W-:Y:S02]  /*6fb30*/  STL.64 [R1+0x1dd0], R10 ;  /* 0x001dd00a01007387 */ /* 0x0011e40000100a00 */
[----:B0-----:R-:W-:Y:S01]  /*6fb40*/  IMAD.MOV.U32 R10, RZ, RZ, R29 ;  /* 0x000000ffff0a7224 */ /* 0x001fe200078e001d */
[----:B------:R-:W-:Y:S01]  /*6fb50*/  MOV R11, R24 ;  /* 0x00000018000b7202 */ /* 0x000fe20000000f00 */
[----:B------:R-:W-:Y:S01]  /*6fb60*/  STL.64 [R1+0x1dc8], R8 ;  /* 0x001dc80801007387 */ /* 0x000fe20000100a00 */
[C---:B---3--:R-:W-:Y:S08]  /*6fb70*/  HMMA.16816.F32.BF16 R16, R4.reuse, R18, R20 ;  /* 0x000000120410723c */ /* 0x048ff00000041814 */
[C---:B--2---:R-:W-:Y:S11]  /*6fb80*/  HMMA.16816.F32.BF16 R12, R4.reuse, R10, R12 ;  /* 0x0000000a040c723c */ /* 0x044ff6000004180c */
[----:B------:R-:W-:Y:S11]  /*6fb90*/  @!UPT UIADD3 URZ, URZ, URZ, URZ ;  /* 0x0000003f3f3ff290 */ /* 0x000ff6000fffe03f */
[----:B------:R-:W-:Y:S01]  /*6fba0*/  @!UPT UIADD3 URZ, URZ, URZ, URZ ;  /* 0x0000003f3f3ff290 */ /* 0x000fe2000fffe03f */
[----:B------:R-:W-:Y:S01]  /*6fbb0*/  STL.64 [R1+0x640], R12 ;  /* 0x0006400c01007387 */ /* 0x000fe20000100a00 */
[----:B------:R-:W-:Y:S02]  /*6fbc0*/  STL [R1+0x648], R14 ;  /* 0x0006480e01007387 */ /* 0x000fe40000100800 */
[----:B------:R-:W-:Y:S02]  /*6fbd0*/  IMAD.MOV.U32 R28, RZ, RZ, R15 ;  /* 0x000000ffff1c7224 */ /* 0x000fe400078e000f */
[----:B------:R-:W0:Y:S04]  /*6fbe0*/  LDSM.16.M88.4 R12, [R25+0x6d080] ;  /* 0x06d08000190c783b */ /* 0x000e280000000200 */
[----:B------:R-:W-:Y:S04]  /*6fbf0*/  STL [R1+0x1aac], R28 ;  /* 0x001aac1c01007387 */ /* 0x000fe80000100800 */
[----:B0-----:R-:W-:Y:S01]  /*6fc00*/  STL.64 [R1+0x1da0], R14 ;  /* 0x001da00e01007387 */ /* 0x001fe20000100a00 */
[----:B------:R0:W-:Y:S03]  /*6fc10*/  STL.64 [R1+0x1d98], R12 ;  /* 0x001d980c01007387 */ /* 0x0001e60000100a00 */
[----:B0-----:R-:W2:Y:S01]  /*6fc20*/  LDL.LU R12, [R1+0x340] ;  /* 0x00034000010c7983 */ /* 0x001ea20000300800 */
[----:B------:R-:W2:Y:S02]  /*6fc30*/  LDL.LU R13, [R1+0x344] ;  /* 0x00034400010d7983 */ /* 0x000ea40000300800 */
[----:B------:R-:W2:Y:S02]  /*6fc40*/  LDL.LU R14, [R1+0x348] ;  /* 0x00034800010e7983 */ /* 0x000ea40000300800 */
[----:B------:R-:W2:Y:S01]  /*6fc50*/  LDL.LU R15, [R1+0x34c] ;  /* 0x00034c00010f7983 */ /* 0x000ea20000300800 */
[----:B------:R-:W3:Y:S01]  /*6fc60*/  LDL.LU.64 R22, [R1+0x1ea8] ;  /* 0x001ea80001167983 */ /* 0x000ee20000300a00 */
        /* <DEDUP_REMOVED lines=8> */
[----:B------:R0:W-:Y:S01]  /*6fcf0*/  STL [R1+0x628], R18 ;  /* 0x0006281201007387 */ /* 0x0001e20000100800 */
[----:B------:R-:W-:Y:S02]  /*6fd00*/  MOV R28, R19 ;  /* 0x00000013001c7202 */ /* 0x000fe40000000f00 */
[----:B0-----:R-:W2:Y:S01]  /*6fd10*/  LDL.LU.64 R18, [R1+0x1e90] ;  /* 0x001e900001127983 */ /* 0x001ea20000300a00 */
[----:B------:R-:W2:Y:S02]  /*6fd20*/  LDL.LU.64 R16, [R1+0x1e88] ;  /* 0x001e880001107983 */ /* 0x000ea40000300a00 */
[----:B------:R0:W-:Y:S02]  /*6fd30*/  STL.64 [R1+0x1e80], R22 ;  /* 0x001e801601007387 */ /* 0x0001e40000100a00 */
[----:B------:R-:W3:Y:S01]  /*6fd40*/  LDL.LU R20, [R1+0x350] ;  /* 0x0003500001147983 */ /* 0x000ee20000300800 */
[----:B------:R-:W3:Y:S04]  /*6fd50*/  LDL.LU R21, [R1+0x354] ;  /* 0x0003540001157983 */ /* 0x000ee80000300800 */
[----:B0-----:R-:W3:Y:S01]  /*6fd60*/  LDL.LU R22, [R1+0x358] ;  /* 0x0003580001167983 */ /* 0x001ee20000300800 */
[----:B------:R-:W3:Y:S02]  /*6fd70*/  LDL.LU R23, [R1+0x35c] ;  /* 0x00035c0001177983 */ /* 0x000ee40000300800 */
[----:B------:R-:W-:Y:S02]  /*6fd80*/  STL [R1+0x1ab0], R28 ;  /* 0x001ab01c01007387 */ /* 0x000fe40000100800 */
[----:B------:R-:W-:Y:S01]  /*6fd90*/  STL.64 [R1+0x1e78], R26 ;  /* 0x001e781a01007387 */ /* 0x000fe20000100a00 */
[----:B------:R-:W-:Y:S01]  /*6fda0*/  STL [R1+0x1e70], R25 ;  /* 0x001e701901007387 */ /* 0x000fe20000100800 */
[----:B---3--:R-:W-:Y:S11]  /*6fdb0*/  HMMA.16816.F32.BF16 R4, R4, R26, R20 ;  /* 0x0000001a0404723c */ /* 0x008ff60000041814 */
[----:B------:R-:W-:Y:S11]  /*6fdc0*/  @!UPT UIADD3 URZ, URZ, URZ, URZ ;  /* 0x0000003f3f3ff290 */ /* 0x000ff6000fffe03f */
[----:B------:R-:W-:Y:S01]  /*6fdd0*/  @!UPT UIADD3 URZ, URZ, URZ, URZ ;  /* 0x0000003f3f3ff290 */ /* 0x000fe2000fffe03f */
[----:B------:R0:W-:Y:S01]  /*6fde0*/  STL.64 [R1+0x5c0], R4 ;  /* 0x0005c00401007387 */ /* 0x0001e20000100a00 */
[----:B------:R1:W-:Y:S03]  /*6fdf0*/  STL.64 [R1+0x5c8], R6 ;  /* 0x0005c80601007387 */ /* 0x0003e60000100a00 */
[----:B0-----:R-:W3:Y:S01]  /*6fe00*/  LDL.LU R4, [R1+0x50] ;  /* 0x0000500001047983 */ /* 0x001ee20000300800 */
[----:B------:R-:W3:Y:S02]  /*6fe10*/  LDL.LU R5, [R1+0x54] ;  /* 0x0000540001057983 */ /* 0x000ee40000300800 */
[----:B-1----:R-:W4:Y:S02]  /*6fe20*/  LDL.LU R6, [R1+0x58] ;  /* 0x0000580001067983 */ /* 0x002f240000300800 */
[----:B------:R-:W4:Y:S01]  /*6fe30*/  LDL.LU R7, [R1+0x5c] ;  /* 0x00005c0001077983 */ /* 0x000f220000300800 */
[C---:B--2---:R-:W-:Y:S01]  /*6fe40*/  HMMA.16816.F32.BF16 R8, R16.reuse, R10, R12 ;  /* 0x0000000a1008723c */ /* 0x044fe2000004180c */
[----:B----4-:R-:W-:Y:S01]  /*6fe50*/  STL.64 [R1+0x1e18], R6 ;  /* 0x001e180601007387 */ /* 0x010fe20000100a00 */
[----:B---3--:R0:W-:Y:S03]  /*6fe60*/  STL.64 [R1+0x1e10], R4 ;  /* 0x001e100401007387 */ /* 0x0081e60000100a00 */
[----:B0-----:R-:W2:Y:S01]  /*6fe70*/  LDL.LU R4, [R1+0x2a0] ;  /* 0x0002a00001047983 */ /* 0x001ea20000300800 */
[----:B------:R-:W2:Y:S02]  /*6fe80*/  LDL.LU R5, [R1+0x2a4] ;  /* 0x0002a40001057983 */ /* 0x000ea40000300800 */
[----:B------:R-:W3:Y:S02]  /*6fe90*/  LDL.LU R6, [R1+0x2a8] ;  /* 0x0002a80001067983 */ /* 0x000ee40000300800 */
[----:B------:R-:W3:Y:S11]  /*6fea0*/  LDL.LU R7, [R1+0x2ac] ;  /* 0x0002ac0001077983 */ /* 0x000ef60000300800 */
[----:B------:R-:W-:Y:S03]  /*6feb0*/  @!UPT UIADD3 URZ, URZ, URZ, URZ ;  /* 0x0000003f3f3ff290 */ /* 0x000fe6000fffe03f */
[----:B------:R-:W-:Y:S01]  /*6fec0*/  IMAD.MOV.U32 R28, RZ, RZ, R11 ;  /* 0x000000ffff1c7224 */ /* 0x000fe200078e000b */
[----:B---3--:R0:W-:Y:S01]  /*6fed0*/  STL.64 [R1+0x1e28], R6 ;  /* 0x001e280601007387 */ /* 0x0081e20000100a00 */
[----:B--2---:R-:W-:Y:S03]  /*6fee0*/  STL.64 [R1+0x1e20], R4 ;  /* 0x001e200401007387 */ /* 0x004fe60000100a00 */
[----:B0-----:R-:W2:Y:S01]  /*6fef0*/  LDL.64 R6, [R1+0x8] ;  /* 0x0000080001067983 */ /* 0x001ea20000100a00 */
[----:B------:R0:W-:Y:S02]  /*6ff00*/  STL.64 [R1+0x5b0], R8 ;  /* 0x0005b00801007387 */ /* 0x0001e40000100a00 */
[----:B------:R1:W-:Y:S01]  /*6ff10*/  STL [R1+0x5b8], R10 ;  /* 0x0005b80a01007387 */ /* 0x0003e20000100800 */
[----:B0-----:R-:W3:Y:S01]  /*6ff20*/  LDL.LU R8, [R1+0x110] ;  /* 0x0001100001087983 */ /* 0x001ee20000300800 */
[----:B------:R-:W3:Y:S02]  /*6ff30*/  LDL.LU R9, [R1+0x114] ;  /* 0x0001140001097983 */ /* 0x000ee40000300800 */
[----:B-1----:R-:W4:Y:S02]  /*6ff40*/  LDL.LU R10, [R1+0x118] ;  /* 0x00011800010a7983 */ /* 0x002f240000300800 */
[----:B------:R-:W4:Y:S01]  /*6ff50*/  LDL.LU R11, [R1+0x11c] ;  /* 0x00011c00010b7983 */ /* 0x000f220000300800 */
        /* <DEDUP_REMOVED lines=26> */
[----:B------:R-:W4:Y:S01]  /*70100*/  LDL.LU R12, [R1+0xf0] ;  /* 0x0000f000010c7983 */ /* 0x000f220000300800 */
[----:B------:R-:W4:Y:S02]  /*70110*/  LDL.LU R13, [R1+0xf4] ;  /* 0x0000f400010d7983 */ /* 0x000f240000300800 */
[----:B------:R-:W3:Y:S02]  /*70120*/  LDL.LU R14, [R1+0xf8] ;  /* 0x0000f800010e7983 */ /* 0x000ee40000300800 */
[----:B------:R-:W3:Y:S01]  /*70130*/  LDL.LU R15, [R1+0xfc] ;  /* 0x0000fc00010f7983 */ /* 0x000ee20000300800 */
[----:B--2---:R-:W-:Y:S01]  /*70140*/  HMMA.16816.F32.BF16 R20, R16, R6, R20 ;  /* 0x000000061014723c */ /* 0x004fe20000041814 */
[----:B---3--:R-:W-:Y:S01]  /*70150*/  STL.64 [R1+0x1de8], R14 ;  /* 0x001de80e01007387 */ /* 0x008fe20000100a00 */
[----:B----4-:R0:W-:Y:S03]  /*70160*/  STL.64 [R1+0x1de0], R12 ;  /* 0x001de00c01007387 */ /* 0x0101e60000100a00 */
[----:B0-----:R-:W2:Y:S01]  /*70170*/  LDL.LU R12, [R1+0x100] ;  /* 0x00010000010c7983 */ /* 0x001ea20000300800 */
[----:B------:R-:W2:Y:S02]  /*70180*/  LDL.LU R13, [R1+0x104] ;  /* 0x00010400010d7983 */ /* 0x000ea40000300800 */
[----:B------:R-:W3:Y:S01]  /*70190*/  LDL.LU R14, [R1+0x108] ;  /* 0x00010800010e7983 */ /* 0x000ee20000300800 */
[----:B------:R-:W-:-:S05]  /*701a0*/  MOV R15, R0 ;  /* 0x00000000000f7202 */ /* 0x000fca0000000f00 */
[----:B---3--:R0:W-:Y:S01]  /*701b0*/  STL.64 [R1+0x1df8], R14 ;  /* 0x001df80e01007387 */ /* 0x0081e20000100a00 */
[----:B--2---:R-:W-:Y:S03]  /*701c0*/  STL.64 [R1+0x1df0], R12 ;  /* 0x001df00c01007387 */ /* 0x004fe60000100a00 */
[----:B0-----:R-:W2:Y:S01]  /*701d0*/  LDL.64 R14, [R1+0x18] ;  /* 0x00001800010e7983 */ /* 0x001ea20000100a00 */
[----:B------:R-:W-:Y:S04]  /*701e0*/  STL [R1+0x1ab4], R28 ;  /* 0x001ab41c01007387 */ /* 0x000fe80000100800 */
[----:B------:R-:W-:Y:S02]  /*701f0*/  STL.64 [R1+0x5a0], R20 ;  /* 0x0005a01401007387 */ /* 0x000fe40000100a00 */
[----:B------:R0:W-:Y:S02]  /*70200*/  STL.64 [R1+0x5a8], R22 ;  /* 0x0005a81601007387 */ /* 0x0001e40000100a00 */
[----:B0-----:R-:W3:Y:S02]  /*70210*/  LDL.LU.64 R22, [R1+0x1e80] ;  /* 0x001e800001167983 */ /* 0x001ee40000300a00 */
[C---:B---3--:R-:W-:Y:S11]  /*70220*/  HMMA.16816.F32.BF16 R24, R16.reuse, R22, R24 ;  /* 0x000000161018723c */ /* 0x048ff60000041818 */
[----:B------:R-:W-:Y:S11]  /*70230*/  @!UPT UIADD3 URZ, URZ, URZ, URZ ;  /* 0x0000003f3f3ff290 */ /* 0x000ff6000fffe03f */
[----:B------:R-:W-:Y:S01]  /*70240*/  @!UPT UIADD3 URZ, URZ, URZ, URZ ;  /* 0x0000003f3f3ff290 */ /* 0x000fe2000fffe03f */
[----:B------:R-:W-:Y:S01]  /*70250*/  STL.64 [R1+0x590], R24 ;  /* 0x0005901801007387 */ /* 0x000fe20000100a00 */
[----:B------:R0:W-:Y:S02]  /*70260*/  STL [R1+0x598], R26 ;  /* 0x0005981a01007387 */ /* 0x0001e40000100800 */
[----:B------:R-:W-:Y:S02]  /*70270*/  IMAD.MOV.U32 R28, RZ, RZ, R27 ;  /* 0x000000ffff1c7224 */ /* 0x000fe400078e001b */
[----:B0-----:R-:W3:Y:S01]  /*70280*/  LDL.LU.64 R26, [R1+0x1e78] ;  /* 0x001e7800011a7983 */ /* 0x001ee20000300a00 */
[----:B------:R-:W4:Y:S02]  /*70290*/  LDL.LU R25, [R1+0x1e70] ;  /* 0x001e700001197983 */ /* 0x000f240000300800 */
[----:B------:R-:W-:Y:S01]  /*702a0*/  STL [R1+0x1ab8], R28 ;  /* 0x001ab81c01007387 */ /* 0x000fe20000100800 */
[----:B---3--:R-:W-:Y:S01]  /*702b0*/  HMMA.16816.F32.BF16 R16, R16, R26, R8 ;  /* 0x0000001a1010723c */ /* 0x008fe20000041808 */
[----:B------:R-:W2:Y:S01]  /*702c0*/  LDL.LU.64 R10, [R1+0x1e68] ;  /* 0x001e6800010a7983 */ /* 0x000ea20000300a00 */
[----:B------:R-:W2:Y:S11]  /*702d0*/  LDL.LU.64 R8, [R1+0x1e60] ;  /* 0x001e600001087983 */ /* 0x000eb60000300a00 */
        /* <DEDUP_REMOVED lines=31> */
[----:B------:R-:W3:Y:S11]  /*704d0*/  LDL R19, [R1+0x1348] ;  /* 0x0013480001137983 */ /* 0x000ef60000100800 */
[----:B------:R-:W-:Y:S11]  /*704e0*/  @!UPT UIADD3 URZ, URZ, URZ, URZ ;  /* 0x0000003f3f3ff290 */ /* 0x000ff6000fffe03f */
[----:B------:R-:W-:Y:S01]  /*704f0*/  STL.64 [R1+0x4e0], R4 ;  /* 0x0004e00401007387 */ /* 0x000fe20000100a00 */
[----:B------:R-:W-:Y:S02]  /*70500*/  STL.64 [R1+0x4e8], R6 ;  /* 0x0004e80601007387 */ /* 0x000fe40000100a00 */
[----:B----4-:R-:W0:Y:S02]  /*70510*/  LDSM.16.M88.4 R4, [R25+0x6e080] ;  /* 0x06e080001904783b */ /* 0x010e240000000200 */
[----:B0-----:R-:W-:Y:S02]  /*70520*/  MOV R16, R6 ;  /* 0x0000000600107202 */ /* 0x001fe40000000f00 */
[----:B------:R-:W-:Y:S01]  /*70530*/  IMAD.MOV.U32 R0, RZ, RZ, R7 ;  /* 0x000000ffff007224 */ /* 0x000fe200078e0007 */
[----:B------:R-:W-:Y:S01]  /*70540*/  MOV R18, R4 ;  /* 0x0000000400127202 */ /* 0x000fe20000000f00 */
[----:B------:R-:W-:Y:S01]  /*70550*/  IMAD.MOV.U32 R17, RZ, RZ, R5 ;  /* 0x000000ffff117224 */ /* 0x000fe200078e0005 */
[----:B------:R-:W2:Y:S01]  /*70560*/  LDL.LU.64 R6, [R1+0x1e08] ;  /* 0x001e080001067983 */ /* 0x000ea20000300a00 */
[----:B------:R-:W2:Y:S03]  /*70570*/  LDL.LU.64 R4, [R1+0x1e00] ;  /* 0x001e000001047983 */ /* 0x000ea60000300a00 */
[----:B---3--:R0:W-:Y:S01]  /*70580*/  STL.64 [R1+0x1d68], R18 ;  /* 0x001d681201007387 */ /* 0x0081e20000100a00 */
[----:B------:R-:W-:Y:S01]  /*70590*/  STL.64 [R1+0x1d60], R16 ;  /* 0x001d601001007387 */ /* 0x000fe20000100a00 */
[----:B0-----:R-:W-:Y:S01]  /*705a0*/  MOV R18, R13 ;  /* 0x0000000d00127202 */ /* 0x001fe20000000f00 */
[----:B------:R-:W-:Y:S01]  /*705b0*/  IMAD.MOV.U32 R19, RZ, RZ, R12 ;  /* 0x000000ffff137224 */ /* 0x000fe200078e000c */
[C---:B--2---:R-:W-:Y:S11]  /*705c0*/  HMMA.16816.F32.BF16 R8, R4.reuse, R14, R8 ;  /* 0x0000000e0408723c */ /* 0x044ff60000041808 */
[----:B------:R-:W-:Y:S11]  /*705d0*/  @!UPT UIADD3 URZ, URZ, URZ, URZ ;  /* 0x0000003f3f3ff290 */ /* 0x000ff6000fffe03f */
[----:B------:R-:W-:Y:S01]  /*705e0*/  @!UPT UIADD3 URZ, URZ, URZ, URZ ;  /* 0x0000003f3f3ff290 */ /* 0x000fe2000fffe03f */
[----:B------:R0:W-:Y:S01]  /*705f0*/  STL.64 [R1+0x4d0], R8 ;  /* 0x0004d00801007387 */ /* 0x0001e20000100a00 */
[----:B------:R-:W-:Y:S01]  /*70600*/  STL.64 [R1+0x4d8], R10 ;  /* 0x0004d80a01007387 */ /* 0x000fe20000100a00 */
[----:B0-----:R-:W-:Y:S01]  /*70610*/  MOV R9, R14 ;  /* 0x0000000e00097202 */ /* 0x001fe20000000f00 */
[----:B------:R-:W-:Y:S02]  /*70620*/  IMAD.MOV.U32 R8, RZ, RZ, R15 ;  /* 0x000000ffff087224 */ /* 0x000fe400078e000f */
[----:B------:R-:W2:Y:S01]  /*70630*/  LDL.LU.64 R14, [R1+0x1df8] ;  /* 0x001df800010e7983 */ /* 0x000ea20000300a00 */
        /* <DEDUP_REMOVED lines=13> */
[----:B------:R-:W-:Y:S02]  /*70710*/  STL.64 [R1+0x1dc0], R18 ;  /* 0x001dc01201007387 */ /* 0x000fe40000100a00 */
[----:B------:R0:W-:Y:S01]  /*70720*/  STL.64 [R1+0x1db8], R22 ;  /* 0x001db81601007387 */ /* 0x0001e20000100a00 */
[----:B------:R-:W4:Y:S01]  /*70730*/  LDL.LU R20, [R1+0xd0] ;  /* 0x0000d00001147983 */ /* 0x000f220000300800 */
[C---:B--2---:R-:W-:Y:S11]  /*70740*/  HMMA.16816.F32.BF16 R12, R4.reuse, R22, R12 ;  /* 0x00000016040c723c */ /* 0x044ff6000004180c */
[----:B------:R-:W-:Y:S11]  /*70750*/  @!UPT UIADD3 URZ, URZ, URZ, URZ ;  /* 0x0000003f3f3ff290 */ /* 0x000ff6000fffe03f */
[----:B------:R-:W-:Y:S01]  /*70760*/  @!UPT UIADD3 URZ, URZ, URZ, URZ ;  /* 0x0000003f3f3ff290 */ /* 0x000fe2000fffe03f */
[----:B------:R1:W-:Y:S01]  /*70770*/  STL.64 [R1+0x4b0], R12 ;  /* 0x0004b00c01007387 */ /* 0x0003e20000100a00 */
[----:B------:R2:W-:Y:S02]  /*70780*/  STL.64 [R1+0x4b8], R14 ;  /* 0x0004b80e01007387 */ /* 0x0005e40000100a00 */
[----:B------:R-:W4:Y:S02]  /*70790*/  LDL.LU R21, [R1+0xd4] ;  /* 0x0000d40001157983 */ /* 0x000f240000300800 */
[----:B0-----:R-:W4:Y:S01]  /*707a0*/  LDL.LU R22, [R1+0xd8] ;  /* 0x0000d80001167983 */ /* 0x001f220000300800 */
[----:B------:R-:W4:Y:S01]  /*707b0*/  LDL.LU R23, [R1+0xdc] ;  /* 0x0000dc0001177983 */ /* 0x000f220000300800 */
[----:B------:R-:W4:Y:S02]  /*707c0*/  LDL.LU R16, [R1+0xe0] ;  /* 0x0000e00001107983 */ /* 0x000f240000300800 */
[----:B------:R-:W4:Y:S02]  /*707d0*/  LDL.LU R17, [R1+0xe4] ;  /* 0x0000e40001117983 */ /* 0x000f240000300800 */
[----:B------:R-:W4:Y:S01]  /*707e0*/  LDL.LU R18, [R1+0xe8] ;  /* 0x0000e80001127983 */ /* 0x000f220000300800 */
[----:B------:R-:W4:Y:S04]  /*707f0*/  LDL.LU R19, [R1+0xec] ;  /* 0x0000ec0001137983 */ /* 0x000f280000300800 */
[----:B-1----:R-:W4:Y:S01]  /*70800*/  LDL.LU R12, [R1+0x80] ;  /* 0x00008000010c7983 */ /* 0x002f220000300800 */
[----:B------:R-:W4:Y:S02]  /*70810*/  LDL.LU R13, [R1+0x84] ;  /* 0x00008400010d7983 */ /* 0x000f240000300800 */
[----:B--2---:R-:W2:Y:S02]  /*70820*/  LDL.LU R14, [R1+0x88] ;  /* 0x00008800010e7983 */ /* 0x004ea40000300800 */
[----:B------:R-:W2:Y:S01]  /*70830*/  LDL.LU R15, [R1+0x8c] ;  /* 0x00008c00010f7983 */ /* 0x000ea20000300800 */
[----:B---3--:R-:W-:Y:S01]  /*70840*/  HMMA.16816.F32.BF16 R4, R4, R26, R8 ;  /* 0x0000001a0404723c */ /* 0x008fe20000041808 */
[----:B--2---:R-:W-:Y:S01]  /*70850*/  STL.64 [R1+0x1db0], R14 ;  /* 0x001db00e01007387 */ /* 0x004fe20000100a00 */
[----:B----4-:R0:W-:Y:S03]  /*70860*/  STL.64 [R1+0x1da8], R12 ;  /* 0x001da80c01007387 */ /* 0x0101e60000100a00 */
[----:B0-----:R-:W2:Y:S01]  /*70870*/  LDL.LU R12, [R1+0xc0] ;  /* 0x0000c000010c7983 */ /* 0x001ea20000300800 */
[----:B------:R-:W2:Y:S02]  /*70880*/  LDL.LU R13, [R1+0xc4] ;  /* 0x0000c400010d7983 */ /* 0x000ea40000300800 */
[----:B------:R-:W2:Y:S02]  /*70890*/  LDL.LU R14, [R1+0xc8] ;  /* 0x0000c800010e7983 */ /* 0x000ea40000300800 */
[----:B------:R-:W2:Y:S01]  /*708a0*/  LDL.LU R15, [R1+0xcc] ;  /* 0x0000cc00010f7983 */ /* 0x000ea20000300800 */
[----:B------:R-:W3:Y:S11]  /*708b0*/  LDL.LU.64 R8, [R1+0x1dd8] ;  /* 0x001dd80001087983 */ /* 0x000ef60000300a00 */
[----:B------:R-:W-:Y:S01]  /*708c0*/  @!UPT UIADD3 URZ, URZ, URZ, URZ ;  /* 0x0000003f3f3ff290 */ /* 0x000fe2000fffe03f */
[----:B------:R0:W-:Y:S02]  /*708d0*/  STL.64 [R1+0x490], R4 ;  /* 0x0004900401007387 */ /* 0x0001e40000100a00 */
[----:B------:R1:W-:Y:S01]  /*708e0*/  STL.64 [R1+0x498], R6 ;  /* 0x0004980601007387 */ /* 0x0003e20000100a00 */
[----:B0-----:R-:W4:Y:S01]  /*708f0*/  LDL.LU R4, [R1+0xb0] ;  /* 0x0000b00001047983 */ /* 0x001f220000300800 */
[----:B------:R-:W4:Y:S02]  /*70900*/  LDL.LU R5, [R1+0xb4] ;  /* 0x0000b40001057983 */ /* 0x000f240000300800 */
[----:B-1----:R-:W2:Y:S02]  /*70910*/  LDL.LU R6, [R1+0xb8] ;  /* 0x0000b80001067983 */ /* 0x002ea40000300800 */
[----:B------:R-:W2:Y:S02]  /*70920*/  LDL.LU R7, [R1+0xbc] ;  /* 0x0000bc0001077983 */ /* 0x000ea40000300800 */
[----:B--2---:R-:W-:Y:S01]  /*70930*/  STL.64 [R1+0x1d78], R6 ;  /* 0x001d780601007387 */ /* 0x004fe20000100a00 */
[----:B----4-:R0:W-:Y:S03]  /*70940*/  STL.64 [R1+0x1d70], R4 ;  /* 0x001d700401007387 */ /* 0x0101e60000100a00 */
[----:B0-----:R-:W2:Y:S01]  /*70950*/  LDL.LU R4, [R1+0x60] ;  /* 0x0000600001047983 */ /* 0x001ea20000300800 */
[----:B------:R-:W2:Y:S02]  /*70960*/  LDL.LU R5, [R1+0x64] ;  /* 0x0000640001057983 */ /* 0x000ea40000300800 */
[----:B------:R-:W4:Y:S02]  /*70970*/  LDL.LU R6, [R1+0x68] ;  /* 0x0000680001067983 */ /* 0x000f240000300800 */
[----:B------:R-:W4:Y:S02]  /*70980*/  LDL.LU R7, [R1+0x6c] ;  /* 0x00006c0001077983 */ /* 0x000f240000300800 */
[----:B----4-:R3:W-:Y:S02]  /*70990*/  STL.64 [R1+0x1d88], R6 ;  /* 0x001d880601007387 */ /* 0x0107e40000100a00 */
[----:B---3--:R-:W-:Y:S01]  /*709a0*/  MOV R6, R9 ;  /* 0x0000000900067202 */ /* 0x008fe20000000f00 */
[----:B------:R-:W-:-:S02]  /*709b0*/  IMAD.MOV.U32 R7, RZ, RZ, R8 ;  /* 0x000000ffff077224 */ /* 0x000fc400078e0008 */
[----:B------:R-:W0:Y:S04]  /*709c0*/  LDSM.16.M88.4 R8, [R25+0x6f080] ;  /* 0x06f080001908783b */ /* 0x000e280000000200 */
[----:B--2---:R-:W-:Y:S01]  /*709d0*/  STL.64 [R1+0x1d80], R4 ;  /* 0x001d800401007387 */ /* 0x004fe20000100a00 */
[----:B0-----:R-:W-:Y:S01]  /*709e0*/  MOV R25, R10 ;  /* 0x0000000a00197202 */ /* 0x001fe20000000f00 */
[----:B------:R-:W-:Y:S01]  /*709f0*/  IMAD.MOV.U32 R24, RZ, RZ, R11 ;  /* 0x000000ffff187224 */ /* 0x000fe200078e000b */
[----:B------:R-:W-:Y:S01]  /*70a00*/  MOV R29, R8 ;  /* 0x00000008001d7202 */ /* 0x000fe20000000f00 */
[----:B------:R-:W-:Y:S01]  /*70a10*/  IMAD.MOV.U32 R28, RZ, RZ, R9 ;  /* 0x000000ffff1c7224 */ /* 0x000fe200078e0009 */
[----:B------:R-:W2:Y:S01]  /*70a20*/  LDL.LU.64 R10, [R1+0x1dd0] ;  /* 0x001dd000010a7983 */ /* 0x000ea20000300a00 */
[----:B------:R-:W2:Y:S02]  /*70a30*/  LDL.LU.64 R8, [R1+0x1dc8] ;  /* 0x001dc80001087983 */ /* 0x000ea40000300a00 */
[C---:B--2---:R-:W-:Y:S11]  /*70a40*/  HMMA.16816.F32.BF16 R16, R8.reuse, R6, R16 ;  /* 0x000000060810723c */ /* 0x044ff60000041810 */
[----:B------:R-:W-:Y:S11]  /*70a50*/  @!UPT UIADD3 URZ, URZ, URZ, URZ ;  /* 0x0000003f3f3ff290 */ /* 0x000ff6000fffe03f */
[----:B------:R-:W-:Y:S01]  /*70a60*/  @!UPT UIADD3 URZ, URZ, URZ, URZ ;  /* 0x0000003f3f3ff290 */ /* 0x000fe2000fffe03f */
[----:B------:R-:W-:Y:S01]  /*70a70*/  STL.64 [R1+0x100], R16 ;  /* 0x0001001001007387 */ /* 0x000fe20000100a00 */
[----:B------:R0:W-:Y:S03]  /*70a80*/  STL.64 [R1+0x108], R18 ;  /* 0x0001081201007387 */ /* 0x0001e60000100a00 */
[----:B0-----:R-:W2:Y:S02]  /*70a90*/  LDL.LU.64 R18, [R1+0x1dc0] ;  /* 0x001dc00001127983 */ /* 0x001ea40000300a00 */
[C---:B--2---:R-:W-:Y:S11]  /*70aa0*/  HMMA.16816.F32.BF16 R20, R8.reuse, R18, R20 ;  /* 0x000000120814723c */ /* 0x044ff60000041814 */
[----:B------:R-:W-:Y:S11]  /*70ab0*/  @!UPT UIADD3 URZ, URZ, URZ, URZ ;  /* 0x0000003f3f3ff290 */ /* 0x000ff6000fffe03f */
[----:B------:R-:W-:Y:S01]  /*70ac0*/  @!UPT UIADD3 URZ, URZ, URZ, URZ ;  /* 0x0000003f3f3ff290 */ /* 0x000fe2000fffe03f */
[----:B------:R-:W-:Y:S01]  /*70ad0*/  STL.64 [R1+0xf0], R20 ;  /* 0x0000f01401007387 */ /* 0x000fe20000100a00 */
[----:B------:R0:W-:Y:S03]  /*70ae0*/  STL.64 [R1+0xf8], R22 ;  /* 0x0000f81601007387 */ /* 0x0001e60000100a00 */
[----:B0-----:R-:W2:Y:S01]  /*70af0*/  LDL.LU.64 R22, [R1+0x1db8] ;  /* 0x001db80001167983 */ /* 0x001ea20000300a00 */
[----:B------:R0:W-:Y:S02]  /*70b00*/  STL.64 [R1+0x1d90], R18 ;  /* 0x001d901201007387 */ /* 0x0001e40000100a00 */
[----:B------:R-:W3:Y:S02]  /*70b10*/  LDL.LU R16, [R1+0x70] ;  /* 0x0000700001107983 */ /* 0x000ee40000300800 */
[----:B------:R-:W3:Y:S01]  /*70b20*/  LDL.LU R17, [R1+0x74] ;  /* 0x0000740001117983 */ /* 0x000ee20000300800 */
        /* <DEDUP_REMOVED lines=8> */
[----:B------:R-:W2:Y:S03]  /*70bb0*/  LDL.LU.64 R12, [R1+0x1da8] ;  /* 0x001da800010c7983 */ /* 0x000ea60000300a00 */
[----:B------:R-:W0:Y:S04]  /*70bc0*/  S2R R20, SR_TID.X ;  /* 0x0000000000147919 */ /* 0x000e280000002100 */
[----:B------:R-:W1:Y:S01]  /*70bd0*/  S2R R21, SR_TID.X ;  /* 0x0000000000157919 */ /* 0x000e620000002100 */
[----:B--2---:R-:W-:Y:S03]  /*70be0*/  HMMA.16816.F32.BF16 R8, R8, R26, R12 ;  /* 0x0000001a0808723c */ /* 0x004fe6000004180c */
[----:B------:R-:W3:Y:S01]  /*70bf0*/  LDL.LU.64 R14, [R1+0x1da0] ;  /* 0x001da000010e7983 */ /* 0x000ee20000300a00 */
[----:B------:R-:W3:Y:S01]  /*70c00*/  LDL.LU.64 R12, [R1+0x1d98] ;  /* 0x001d9800010c7983 */ /* 0x000ee20000300a00 */
[----:B0-----:R-:W-:Y:S01]  /*70c10*/  LOP3.LUT R20, R20, 0x7, RZ, 0xc0, !PT ;  /* 0x0000000714147812 */ /* 0x001fe200078ec0ff */
[----:B-1----:R-:W-:-:S03]  /*70c20*/  IMAD.SHL.U32 R5, R21, 0x100, RZ ;  /* 0x0000010015057824 */ /* 0x002fc600078e00ff */
[----:B------:R-:W-:-:S04]  /*70c30*/  SHF.L.U32 R20, R20, 0x4, RZ ;  /* 0x0000000414147819 */ /* 0x000fc800000006ff */
[----:B------:R-:W-:-:S10]  /*70c40*/  LOP3.LUT R20, R20, 0xf00, R5, 0xf8, !PT ;  /* 0x00000f0014147812 */ /* 0x000fd400078ef805 */
[----:B------:R0:W-:Y:S01]  /*70c50*/  STL.64 [R1+0x90], R8 ;  /* 0x0000900801007387 */ /* 0x0001e20000100a00 */
[----:B------:R1:W-:Y:S03]  /*70c60*/  STL.64 [R1+0x98], R10 ;  /* 0x0000980a01007387 */ /* 0x0003e60000100a00 */
[----:B0-----:R-:W2:Y:S01]  /*70c70*/  LDL.LU R8, [R1+0xa0] ;  /* 0x0000a00001087983 */ /* 0x001ea20000300800 */
[----:B------:R-:W2:Y:S02]  /*70c80*/  LDL.LU R9, [R1+0xa4] ;  /* 0x0000a40001097983 */ /* 0x000ea40000300800 */
[----:B-1----:R-:W2:Y:S02]  /*70c90*/  LDL.LU R10, [R1+0xa8] ;  /* 0x0000a800010a7983 */ /* 0x002ea40000300800 */
[----:B------:R-:W2:Y:S01]  /*70ca0*/  LDL.LU R11, [R1+0xac] ;  /* 0x0000ac00010b7983 */ /* 0x000ea20000300800 */
[----:B---3--:R-:W-:Y:S01]  /*70cb0*/  HMMA.16816.F32.BF16 R4, R12, R6, R16 ;  /* 0x000000060c04723c */ /* 0x008fe20000041810 */
[----:B------:R-:W3:Y:S11]  /*70cc0*/  LDL.LU.64 R18, [R1+0x1d90] ;  /* 0x001d900001127983 */ /* 0x000ef60000300a00 */
[----:B------:R-:W-:Y:S11]  /*70cd0*/  @!UPT UIADD3 URZ, URZ, URZ, URZ ;  /* 0x0000003f3f3ff290 */ /* 0x000ff6000fffe03f */
[----:B------:R-:W-:Y:S01]  /*70ce0*/  STL.64 [R1+0xd0], R4 ;  /* 0x0000d00401007387 */ /* 0x000fe20000100a00 */
[----:B------:R0:W-:Y:S03]  /*70cf0*/  STL.64 [R1+0xd8], R6 ;  /* 0x0000d80601007387 */ /* 0x0001e60000100a00 */
[----:B0-----:R-:W3:Y:S01]  /*70d00*/  LDL.LU.64 R6, [R1+0x1d88] ;  /* 0x001d880001067983 */ /* 0x001ee20000300a00 */
[----:B------:R-:W3:Y:S01]  /*70d10*/  LDL.LU.64 R4, [R1+0x1d80] ;  /* 0x001d800001047983 */ /* 0x000ee20000300a00 */
[----:B------:R-:W-:-:S04]  /*70d20*/  LOP3.LUT R20, R20, 0x10, R21, 0x78, !PT ;  /* 0x0000001014147812 */ /* 0x000fc800078e7815 */
[----:B------:R-:W-:Y:S01]  /*70d30*/  LOP3.LUT R20, R20, 0x40, RZ, 0x3c, !PT ;  /* 0x0000004014147812 */ /* 0x000fe200078e3cff */
[C---:B---3--:R-:W-:Y:S01]  /*70d40*/  HMMA.16816.F32.BF16 R16, R12.reuse, R18, R4 ;  /* 0x000000120c10723c */ /* 0x048fe20000041804 */
[----:B------:R-:W3:Y:S01]  /*70d50*/  LDL.LU.64 R6, [R1+0x1d78] ;  /* 0x001d780001067983 */ /* 0x000ee20000300a00 */
[----:B------:R-:W3:Y:S11]  /*70d60*/  LDL.LU.64 R4, [R1+0x1d70] ;  /* 0x001d700001047983 */ /* 0x000ef60000300a00 */
[----:B------:R-:W-:Y:S10]  /*70d70*/  @!UPT UIADD3 URZ, URZ, URZ, URZ ;  /* 0x0000003f3f3ff290 */ /* 0x000ff4000fffe03f */
[----:B------:R-:W-:Y:S01]  /*70d80*/  STL.64 [R1+0xc0], R16 ;  /* 0x0000c01001007387 */ /* 0x000fe20000100a00 */
[----:B------:R-:W-:Y:S02]  /*70d90*/  STL.64 [R1+0xc8], R18 ;  /* 0x0000c81201007387 */ /* 0x000fe40000100a00 */
[----:B------:R-:W0:Y:S02]  /*70da0*/  LDSM.16.M88.4 R16, [R20+0x60080] ;  /* 0x060080001410783b */ /* 0x000e240000000200 */
[----:B0-----:R-:W-:Y:S01]  /*70db0*/  MOV R20, R18 ;  /* 0x0000001200147202 */ /* 0x001fe20000000f00 */
[----:B------:R0:W-:Y:S01]  /*70dc0*/  STL.64 [R1+0x60], R16 ;  /* 0x0000601001007387 */ /* 0x0001e20000100a00 */
[----:B------:R-:W-:Y:S02]  /*70dd0*/  IMAD.MOV.U32 R21, RZ, RZ, R19 ;  /* 0x000000ffff157224 */ /* 0x000fe400078e0013 */
[----:B------:R-:W4:Y:S01]  /*70de0*/  LDL.LU.64 R18, [R1+0x1d68] ;  /* 0x001d680001127983 */ /* 0x000f220000300a00 */
[----:B0-----:R-:W5:Y:S01]  /*70df0*/  LDL.LU.64 R16, [R1+0x1d60] ;  /* 0x001d600001107983 */ /* 0x001f620000300a00 */
[----:B------:R-:W-:Y:S02]  /*70e00*/  STL.64 [R1+0x1d30], R22 ;  /* 0x001d301601007387 */ /* 0x000fe40000100a00 */
[----:B------:R-:W-:Y:S01]  /*70e10*/  STL.64 [R1+0x1d28], R20 ;  /* 0x001d281401007387 */ /* 0x000fe20000100a00 */
[C---:B--2---:R-:W-:Y:S08]  /*70e20*/  HMMA.16816.F32.BF16 R8, R12.reuse, R26, R8 ;  /* 0x0000001a0c08723c */ /* 0x044ff00000041808 */
[----:B---3--:R-:W-:Y:S11]  /*70e30*/  HMMA.16816.F32.BF16 R4, R12, R22, R4 ;  /* 0x000000160c04723c */ /* 0x008ff60000041804 */
[----:B------:R-:W-:Y:S11]  /*70e40*/  @!UPT UIADD3 URZ, URZ, URZ, URZ ;  /* 0x0000003f3f3ff290 */ /* 0x000ff6000fffe03f */
[----:B------:R-:W-:Y:S01]  /*70e50*/  @!UPT UIADD3 URZ, URZ, URZ, URZ ;  /* 0x0000003f3f3ff290 */ /* 0x000fe2000fffe03f */
[----:B------:R-:W-:Y:S01]  /*70e60*/  STL.64 [R1+0xb0], R4 ;  /* 0x0000b00401007387 */ /* 0x000fe20000100a00 */
[----:B------:R-:W-:Y:S03]  /*70e70*/  STL.64 [R1+0xb8], R6 ;  /* 0x0000b80601007387 */ /* 0x000fe60000100a00 */
[----:B----4-:R-:W0:Y:S04]  /*70e80*/  LDSM.16.M88.4 R4, [R19+0x40080] ;  /* 0x040080001304783b */ /* 0x010e280000000200 */
[----:B------:R-:W-:Y:S04]  /*70e90*/  LDSM.16.M88.4 R12, [R19+0x50080] ;  /* 0x05008000130c783b */ /* 0x000fe80000000200 */
[----:B0-----:R0:W-:Y:S01]  /*70ea0*/  STL [R1+0x17fc], R6 ;  /* 0x0017fc0601007387 */ /* 0x0011e20000100800 */
[----:B------:R1:W-:Y:S02]  /*70eb0*/  STL [R1+0x17f8], R7 ;  /* 0x0017f80701007387 */ /* 0x0003e40000100800 */
[----:B------:R2:W-:Y:S01]  /*70ec0*/  STL.64 [R1+0x1ca8], R4 ;  /* 0x001ca80401007387 */ /* 0x0005e20000100a00 */
[----:B0-----:R-:W-:Y:S01]  /*70ed0*/  MOV R6, R25 ;  /* 0x0000001900067202 */ /* 0x001fe20000000f00 */
[----:B-1----:R-:W-:Y:S01]  /*70ee0*/  IMAD.MOV.U32 R7, RZ, RZ, R24 ;  /* 0x000000ffff077224 */ /* 0x002fe200078e0018 */
[----:B--2---:R-:W-:Y:S01]  /*70ef0*/  MOV R4, R29 ;  /* 0x0000001d00047202 */ /* 0x004fe20000000f00 */
[----:B------:R-:W-:Y:S01]  /*70f00*/  IMAD.MOV.U32 R5, RZ, RZ, R28 ;  /* 0x000000ffff057224 */ /* 0x000fe200078e001c */
[----:B------:R-:W2:Y:S02]  /*70f10*/  LDL.LU R29, [R1+0x1d58] ;  /* 0x001d5800011d7983 */ /* 0x000ea40000300800 */
[----:B------:R0:W-:Y:S02]  /*70f20*/  STL.64 [R1+0x1d00], R6 ;  /* 0x001d000601007387 */ /* 0x0001e40000100a00 */
[----:B------:R1:W-:Y:S01]  /*70f30*/  STL.64 [R1+0x1cf8], R4 ;  /* 0x001cf80401007387 */ /* 0x0003e20000100a00 */
[----:B------:R-:W-:Y:S02]  /*70f40*/  STL.64 [R1+0x80], R8 ;  /* 0x0000800801007387 */ /* 0x000fe40000100a00 */
[----:B------:R-:W-:Y:S02]  /*70f50*/  STL [R1+0x88], R10 ;  /* 0x0000880a01007387 */ /* 0x000fe40000100800 */
[----:B0-----:R-:W-:Y:S01]  /*70f60*/  IMAD.MOV.U32 R7, RZ, RZ, R0 ;  /* 0x000000ffff077224 */ /* 0x001fe200078e0000 */
[----:B------:R-:W-:-:S02]  /*70f70*/  MOV R0, R11 ;  /* 0x0000000b00007202 */ /* 0x000fc40000000f00 */
[----:B------:R-:W0:Y:S01]  /*70f80*/  LDSM.16.M88.4 R8, [R19+0x48080] ;  /* 0x048080001308783b */ /* 0x000e220000000200 */
[----:B-1----:R-:W-:Y:S01]  /*70f90*/  MOV R4, R18 ;  /* 0x0000001200047202 */ /* 0x002fe20000000f00 */
[----:B-----5:R-:W-:Y:S01]  /*70fa0*/  IMAD.MOV.U32 R5, RZ, RZ, R17 ;  /* 0x000000ffff057224 */ /* 0x020fe200078e0011 */
[----:B------:R-:W-:Y:S02]  /*70fb0*/  MOV R6, R16 ;  /* 0x0000001000067202 */ /* 0x000fe40000000f00 */
[----:B------:R-:W1:Y:S04]  /*70fc0*/  LDSM.16.M88.4 R16, [R19+0x58080] ;  /* 0x058080001310783b */ /* 0x000e680000000200 */
[----:B------:R-:W3:Y:S04]  /*70fd0*/  S2R R25, SR_TID.X ;  /* 0x0000000000197919 */ /* 0x000ee80000002100 */
[----:B------:R-:W-:Y:S01]  /*70fe0*/  STL [R1+0x18ec], R0 ;  /* 0x0018ec0001007387 */ /* 0x000fe20000100800 */
[----:B---3--:R-:W-:-:S02]  /*70ff0*/  LOP3.LUT R24, R25, 0x7, RZ, 0xc0, !PT ;  /* 0x0000000719187812 */ /* 0x008fc400078ec0ff */
[----:B------:R-:W-:-:S03]  /*71000*/  SHF.L.U32 R28, R25, 0x8, RZ ;  /* 0x00000008191c7819 */ /* 0x000fc600000006ff */
[----:B------:R-:W-:Y:S01]  /*71010*/  IMAD.SHL.U32 R24, R24, 0x10, RZ ;  /* 0x0000001018187824 */ /* 0x000fe200078e00ff */
[----:B0-----:R-:W-:Y:S01]  /*71020*/  STL [R1+0x18a4], R10 ;  /* 0x0018a40a01007387 */ /* 0x001fe20000100800 */
[----:B------:R-:W-:Y:S02]  /*71030*/  STL [R1+0x18a0], R11 ;  /* 0x0018a00b01007387 */ /* 0x000fe40000100800 */
[----:B------:R-:W-:Y:S02]  /*71040*/  STL [R1+0x187c], R14 ;  /* 0x00187c0e01007387 */ /* 0x000fe40000100800 */
[----:B------:R-:W-:Y:S01]  /*71050*/  STL [R1+0x1878], R15 ;  /* 0x0018780f01007387 */ /* 0x000fe20000100800 */
[----:B------:R0:W-:Y:S04]  /*71060*/  STL.64 [R1+0x1cf0], R12 ;  /* 0x001cf00c01007387 */ /* 0x0001e80000100a00 */
[----:B0-----:R-:W3:Y:S01]  /*71070*/  LDL.LU R12, [R1+0x220] ;  /* 0x00022000010c7983 */ /* 0x001ee20000300800 */
[----:B------:R-:W3:Y:S02]  /*71080*/  LDL.LU R13, [R1+0x224] ;  /* 0x00022400010d7983 */ /* 0x000ee40000300800 */
[----:B------:R-:W3:Y:S02]  /*71090*/  LDL.LU R14, [R1+0x228] ;  /* 0x00022800010e7983 */ /* 0x000ee40000300800 */
[----:B------:R-:W3:Y:S01]  /*710a0*/  LDL.LU R15, [R1+0x22c] ;  /* 0x00022c00010f7983 */ /* 0x000ee20000300800 */
[----:B-1----:R0:W-:Y:S02]  /*710b0*/  STL [R1+0x1874], R18 ;  /* 0x0018741201007387 */ /* 0x0021e40000100800 */
[----:B0-----:R-:W-:-:S04]  /*710c0*/  LOP3.LUT R18, R24, 0xf00, R28, 0xf8, !PT ;  /* 0x00000f0018127812 */ /* 0x001fc800078ef81c */
[----:B------:R-:W-:-:S04]  /*710d0*/  LOP3.LUT R18, R18, 0x10, R25, 0x78, !PT ;  /* 0x0000001012127812 */ /* 0x000fc800078e7819 */
[----:B------:R-:W-:-:S05]  /*710e0*/  LOP3.LUT R18, R18, 0x40, RZ, 0x3c, !PT ;  /* 0x0000004012127812 */ /* 0x000fca00078e3cff */
[----:B------:R-:W0:Y:S04]  /*710f0*/  LDSM.16.M88.4 R20, [R18+0x61080] ;  /* 0x061080001214783b */ /* 0x000e280000000200 */
[----:B------:R-:W-:Y:S04]  /*71100*/  STL [R1+0x1870], R19 ;  /* 0x0018701301007387 */ /* 0x000fe80000100800 */
[----:B0-----:R0:W-:Y:S01]  /*71110*/  STL.64 [R1+0x30], R20 ;  /* 0x0000301401007387 */ /* 0x0011e20000100a00 */
[----:B------:R1:W-:Y:S03]  /*71120*/  STL.64 [R1+0x38], R22 ;  /* 0x0000381601007387 */ /* 0x0003e60000100a00 */
[----:B0-----:R-:W4:Y:S01]  /*71130*/  LDL.LU R20, [R1+0x280] ;  /* 0x0002800001147983 */ /* 0x001f220000300800 */
[----:B------:R-:W4:Y:S02]  /*71140*/  LDL.LU R21, [R1+0x284] ;  /* 0x0002840001157983 */ /* 0x000f240000300800 */
[----:B-1----:R-:W5:Y:S02]  /*71150*/  LDL.LU R22, [R1+0x288] ;  /* 0x0002880001167983 */ /* 0x002f640000300800 */
[----:B------:R-:W5:Y:S02]  /*71160*/  LDL.LU R23, [R1+0x28c] ;  /* 0x00028c0001177983 */ /* 0x000f640000300800 */
[----:B-----5:R0:W-:Y:S01]  /*71170*/  STL.64 [R1+0x1d50], R22 ;  /* 0x001d501601007387 */ /* 0x0201e20000100a00 */
[----:B----4-:R-:W-:Y:S03]  /*71180*/  STL.64 [R1+0x1d48], R20 ;  /* 0x001d481401007387 */ /* 0x010fe60000100a00 */
[----:B0-----:R-:W3:Y:S02]  /*71190*/  LDL.LU.64 R22, [R1+0x18] ;  /* 0x0000180001167983 */ /* 0x001ee40000300a00 */
[----:B---3--:R-:W-:Y:S01]  /*711a0*/  HMMA.16816.F32.BF16 R12, R4, R22, R12 ;  /* 0x00000016040c723c */ /* 0x008fe2000004180c */
[----:B------:R-:W-:Y:S11]  /*711b0*/  IMAD.MOV.U32 R24, RZ, RZ, R22 ;  /* 0x000000ffff187224 */ /* 0x000ff600078e0016 */
[----:B------:R-:W-:Y:S11]  /*711c0*/  @!UPT UIADD3 URZ, URZ, URZ, URZ ;  /* 0x0000003f3f3ff290 */ /* 0x000ff6000fffe03f */
[----:B------:R-:W-:Y:S01]  /*711d0*/  STL.64 [R1+0x70], R12 ;  /* 0x0000700c01007387 */ /* 0x000fe20000100a00 */
[----:B------:R-:W-:Y:S02]  /*711e0*/  STL [R1+0x7c], R15 ;  /* 0x00007c0f01007387 */ /* 0x000fe40000100800 */
[----:B------:R-:W-:Y:S02]  /*711f0*/  STL.64 [R1+0x1d20], R26 ;  /* 0x001d201a01007387 */ /* 0x000fe40000100a00 */
[----:B------:R0:W-:Y:S02]  /*71200*/  STL [R1+0x1d18], R24 ;  /* 0x001d181801007387 */ /* 0x0001e40000100800 */
[----:B0-----:R-:W3:Y:S01]  /*71210*/  LDL.LU R24, [R1+0x270] ;  /* 0x0002700001187983 */ /* 0x001ee20000300800 */
[----:B------:R-:W3:Y:S02]  /*71220*/  LDL.LU R25, [R1+0x274] ;  /* 0x0002740001197983 */ /* 0x000ee40000300800 */
[----:B------:R-:W4:Y:S02]  /*71230*/  LDL.LU R26, [R1+0x278] ;  /* 0x00027800011a7983 */ /* 0x000f240000300800 */
[----:B------:R-:W4:Y:S02]  /*71240*/  LDL.LU R27, [R1+0x27c] ;  /* 0x00027c00011b7983 */ /* 0x000f240000300800 */
[----:B------:R-:W-:Y:S01]  /*71250*/  IMAD.MOV.U32 R0, RZ, RZ, R14 ;  /* 0x000000ffff007224 */ /* 0x000fe200078e000e */
[----:B------:R-:W-:-:S02]  /*71260*/  MOV R19, R23 ;  /* 0x0000001700137202 */ /* 0x000fc40000000f00 */
[----:B------:R-:W0:Y:S04]  /*71270*/  LDSM.16.M88.4 R20, [R18+0x62080] ;  /* 0x062080001214783b */ /* 0x000e280000000200 */
[----:B----4-:R1:W-:Y:S01]  /*71280*/  STL.64 [R1+0x1d40], R26 ;  /* 0x001d401a01007387 */ /* 0x0103e20000100a00 */
[----:B---3--:R-:W-:Y:S03]  /*71290*/  STL.64 [R1+0x1d38], R24 ;  /* 0x001d381801007387 */ /* 0x008fe60000100a00 */
[----:B-1----:R-:W3:Y:S01]  /*712a0*/  LDL.LU.64 R26, [R1+0x8] ;  /* 0x00000800011a7983 */ /* 0x002ee20000300a00 */
[----:B------:R-:W4:Y:S02]  /*712b0*/  LDL.LU R12, [R1+0x200] ;  /* 0x00020000010c7983 */ /* 0x000f240000300800 */
[----:B------:R-:W4:Y:S02]  /*712c0*/  LDL.LU R13, [R1+0x204] ;  /* 0x00020400010d7983 */ /* 0x000f240000300800 */
[----:B------:R-:W5:Y:S01]  /*712d0*/  LDL.LU R14, [R1+0x208] ;  /* 0x00020800010e7983 */ /* 0x000f620000300800 */
[----:B------:R-:W5:Y:S01]  /*712e0*/  LDL.LU R15, [R1+0x20c] ;  /* 0x00020c00010f7983 */ /* 0x000f620000300800 */
[----:B0-----:R-:W-:Y:S01]  /*712f0*/  IMAD.MOV.U32 R11, RZ, RZ, R22 ;  /* 0x000000ffff0b7224 */ /* 0x001fe200078e0016 */
[----:B------:R-:W-:-:S02]  /*71300*/  MOV R10, R23 ;  /* 0x00000017000a7202 */ /* 0x000fc40000000f00 */
[----:B------:R-:W-:Y:S01]  /*71310*/  MOV R28, R21 ;  /* 0x00000015001c7202 */ /* 0x000fe20000000f00 */
[----:B-----5:R-:W-:Y:S01]  /*71320*/  STL.64 [R1+0x1d10], R14 ;  /* 0x001d100e01007387 */ /* 0x020fe20000100a00 */
[----:B----4-:R0:W-:Y:S03]  /*71330*/  STL.64 [R1+0x1d08], R12 ;  /* 0x001d080c01007387 */ /* 0x0101e60000100a00 */
[----:B0-----:R-:W4:Y:S01]  /*71340*/  LDL.LU R12, [R1+0x210] ;  /* 0x00021000010c7983 */ /* 0x001f220000300800 */
[----:B------:R-:W4:Y:S02]  /*71350*/  LDL.LU R13, [R1+0x214] ;  /* 0x00021400010d7983 */ /* 0x000f240000300800 */
[----:B------:R-:W4:Y:S02]  /*71360*/  LDL.LU R14, [R1+0x218] ;  /* 0x00021800010e7983 */ /* 0x000f240000300800 */
[----:B------:R-:W4:Y:S01]  /*71370*/  LDL.LU R15, [R1+0x21c] ;  /* 0x00021c00010f7983 */ /* 0x000f220000300800 */
[----:B------:R-:W-:Y:S01]  /*71380*/  STL [R1+0x18f0], R0 ;  /* 0x0018f00001007387 */ /* 0x000fe20000100800 */
[----:B------:R0:W-:Y:S02]  /*71390*/  STL [R1+0x20], R20 ;  /* 0x0000201401007387 */ /* 0x0001e40000100800 */
[----:B------:R-:W5:Y:S01]  /*713a0*/  LDL.LU.64 R22, [R1+0x1d50] ;  /* 0x001d500001167983 */ /* 0x000f620000300a00 */
[----:B0-----:R-:W5:Y:S01]  /*713b0*/  LDL.LU.64 R20, [R1+0x1d48] ;  /* 0x001d480001147983 */ /* 0x001f620000300a00 */
[----:B------:R3:W-:Y:S02]  /*713c0*/  STL [R1+0x1c40], R10 ;  /* 0x001c400a01007387 */ /* 0x0007e40000100800 */
[----:B------:R0:W-:Y:S02]  /*713d0*/  STL [R1+0x1c3c], R11 ;  /* 0x001c3c0b01007387 */ /* 0x0001e40000100800 */
[----:B------:R-:W-:Y:S01]  /*713e0*/  STL [R1+0x1c38], R28 ;  /* 0x001c381c01007387 */ /* 0x000fe20000100800 */
[----:B---3--:R-:W-:Y:S01]  /*713f0*/  MOV R10, R27 ;  /* 0x0000001b000a7202 */ /* 0x008fe20000000f00 */
[----:B0-----:R-:W-:Y:S01]  /*71400*/  IMAD.MOV.U32 R11, RZ, RZ, R26 ;  /* 0x000000ffff0b7224 */ /* 0x001fe200078e001a */
[C---:B-----5:R-:W-:Y:S01]  /*71410*/  HMMA.16816.F32.BF16 R20, R4.reuse, R26, R20 ;  /* 0x0000001a0414723c */ /* 0x060fe20000041814 */
[----:B------:R-:W3:Y:S01]  /*71420*/  LDL.LU.64 R26, [R1+0x1d40] ;  /* 0x001d4000011a7983 */ /* 0x000ee20000300a00 */
[----:B------:R-:W3:Y:S11]  /*71430*/  LDL.LU.64 R24, [R1+0x1d38] ;  /* 0x001d380001187983 */ /* 0x000ef60000300a00 */
[----:B------:R-:W-:Y:S10]  /*71440*/  @!UPT UIADD3 URZ, URZ, URZ, URZ ;  /* 0x0000003f3f3ff290 */ /* 0x000ff4000fffe03f */
[----:B------:R-:W-:Y:S01]  /*71450*/  STL [R1+0xa0], R20 ;  /* 0x0000a01401007387 */ /* 0x000fe20000100800 */
[----:B------:R0:W-:Y:S03]  /*71460*/  STL.64 [R1+0xa8], R22 ;  /* 0x0000a81601007387 */ /* 0x0001e60000100a00 */
[----:B0-----:R-:W3:Y:S01]  /*71470*/  LDL.LU.64 R22, [R1+0x1d30] ;  /* 0x001d300001167983 */ /* 0x001ee20000300a00 */
[----:B------:R-:W-:Y:S02]  /*71480*/  IMAD.MOV.U32 R0, RZ, RZ, R21 ;  /* 0x000000ffff007224 */ /* 0x000fe400078e0015 */
[----:B------:R-:W5:Y:S03]  /*71490*/  LDL.LU.64 R20, [R1+0x1d28] ;  /* 0x001d280001147983 */ /* 0x000f660000300a00 */
[----:B------:R-:W-:Y:S01]  /*714a0*/  STL [R1+0x1abc], R0 ;  /* 0x001abc0001007387 */ /* 0x000fe20000100800 */
[----:B---3--:R-:W-:Y:S11]  /*714b0*/  HMMA.16816.F32.BF16 R24, R4, R22, R24 ;  /* 0x000000160418723c */ /* 0x008ff60000041818 */
[----:B------:R-:W-:Y:S11]  /*714c0*/  @!UPT UIADD3 URZ, URZ, URZ, URZ ;  /* 0x0000003f3f3ff290 */ /* 0x000ff6000fffe03f */
[----:B------:R-:W-:Y:S01]  /*714d0*/  @!UPT UIADD3 URZ, URZ, URZ, URZ ;  /* 0x0000003f3f3ff290 */ /* 0x000fe2000fffe03f */
[----:B------:R-:W-:Y:S01]  /*714e0*/  STL.64 [R1+0x500], R24 ;  /* 0x0005001801007387 */ /* 0x000fe20000100a00 */
[----:B------:R0:W-:Y:S03]  /*714f0*/  STL.64 [R1+0x508], R26 ;  /* 0x0005081a01007387 */ /* 0x0001e60000100a00 */
[----:B0-----:R-:W4:Y:S01]  /*71500*/  LDL.LU.64 R26, [R1+0x1d20] ;  /* 0x001d2000011a7983 */ /* 0x001f220000300a00 */
[----:B------:R-:W3:Y:S02]  /*71510*/  LDL.LU R24, [R1+0x1d18] ;  /* 0x001d180001187983 */ /* 0x000ee40000300800 */
[----:B------:R0:W-:Y:S02]  /*71520*/  STL.64 [R1+0x1cd0], R22 ;  /* 0x001cd01601007387 */ /* 0x0001e40000100a00 */
[----:B-----5:R-:W-:Y:S01]  /*71530*/  STL.64 [R1+0x1cc8], R20 ;  /* 0x001cc81401007387 */ /* 0x020fe20000100a00 */
[----:B0-----:R-:W-:Y:S01]  /*71540*/  MOV R22, R11 ;  /* 0x0000000b00167202 */ /* 0x001fe20000000f00 */
[----:B------:R-:W-:-:S05]  /*71550*/  IMAD.MOV.U32 R23, RZ, RZ, R10 ;  /* 0x000000ffff177224 */ /* 0x000fca00078e000a */
[----:B------:R3:W-:Y:S01]  /*71560*/  STL.64 [R1+0x1ce8], R22 ;  /* 0x001ce81601007387 */ /* 0x0007e20000100a00 */
[----:B----4-:R-:W-:Y:S03]  /*71570*/  HMMA.16816.F32.BF16 R4, R4, R26, R12 ;  /* 0x0000001a0404723c */ /* 0x010fe6000004180c */
[----:B------:R-:W4:Y:S01]  /*71580*/  LDL.LU.64 R14, [R1+0x1d10] ;  /* 0x001d1000010e7983 */ /* 0x000f220000300a00 */
[----:B------:R-:W4:Y:S01]  /*71590*/  LDL.LU.64 R12, [R1+0x1d08] ;  /* 0x001d0800010c7983 */ /* 0x000f220000300a00 */
[----:B---3--:R-:W-:Y:S11]  /*715a0*/  MOV R22, R24 ;  /* 0x0000001800167202 */ /* 0x008ff60000000f00 */
[----:B------:R-:W-:Y:S07]  /*715b0*/  @!UPT UIADD3 URZ, URZ, URZ, URZ ;  /* 0x0000003f3f3ff290 */ /* 0x000fee000fffe03f */
[----:B------:R-:W-:Y:S01]  /*715c0*/  STL.64 [R1+0x580], R4 ;  /* 0x0005800401007387 */ /* 0x000fe20000100a00 */
[----:B------:R0:W-:Y:S03]  /*715d0*/  STL.64 [R1+0x588], R6 ;  /* 0x0005880601007387 */ /* 0x0001e60000100a00 */
[----:B0-----:R-:W4:Y:S01]  /*715e0*/  LDL.LU.64 R6, [R1+0x1d00] ;  /* 0x001d000001067983 */ /* 0x001f220000300a00 */
[----:B------:R-:W4:Y:S02]  /*715f0*/  LDL.LU.64 R4, [R1+0x1cf8] ;  /* 0x001cf80001047983 */ /* 0x000f240000300a00 */
[----:B------:R0:W-:Y:S02]  /*71600*/  STL.64 [R1+0x1cc0], R26 ;  /* 0x001cc01a01007387 */ /* 0x0001e40000100a00 */
[----:B------:R-:W3:Y:S01]  /*71610*/  LDL.LU R24, [R1+0x250] ;  /* 0x0002500001187983 */ /* 0x000ee20000300800 */
[----:B------:R-:W3:Y:S04]  /*71620*/  LDL.LU R25, [R1+0x254] ;  /* 0x0002540001197983 */ /* 0x000ee80000300800 */
[----:B0-----:R-:W5:Y:S01]  /*71630*/  LDL.LU R26, [R1+0x258] ;  /* 0x00025800011a7983 */ /* 0x001f620000300800 */
[----:B------:R-:W5:Y:S02]  /*71640*/  LDL.LU R27, [R1+0x25c] ;  /* 0x00025c00011b7983 */ /* 0x000f640000300800 */
[----:B------:R-:W-:-:S07]  /*71650*/  IMAD.MOV.U32 R23, RZ, RZ, R19 ;  /* 0x000000ffff177224 */ /* 0x000fce00078e0013 */
[----:B----4-:R-:W-:Y:S01]  /*71660*/  HMMA.16816.F32.BF16 R20, R4, R22, R12 ;  /* 0x000000160414723c */ /* 0x010fe2000004180c */
[----:B-----5:R-:W-:Y:S01]  /*71670*/  STL.64 [R1+0x1ce0], R26 ;  /* 0x001ce01a01007387 */ /* 0x020fe20000100a00 */
[----:B---3--:R0:W-:Y:S03]  /*71680*/  STL.64 [R1+0x1cd8], R24 ;  /* 0x001cd81801007387 */ /* 0x0081e60000100a00 */
[----:B0-----:R-:W3:Y:S01]  /*71690*/  LDL.LU R24, [R1+0x260] ;  /* 0x0002600001187983 */ /* 0x001ee20000300800 */
[----:B------:R-:W3:Y:S02]  /*716a0*/  LDL.LU R25, [R1+0x264] ;  /* 0x0002640001197983 */ /* 0x000ee40000300800 */
[----:B------:R-:W3:Y:S02]  /*716b0*/  LDL.LU R26, [R1+0x268] ;  /* 0x00026800011a7983 */ /* 0x000ee40000300800 */
[----:B------:R-:W3:Y:S01]  /*716c0*/  LDL.LU R27, [R1+0x26c] ;  /* 0x00026c00011b7983 */ /* 0x000ee20000300800 */
[----:B------:R-:W4:Y:S11]  /*716d0*/  LDL.LU.64 R12, [R1+0x1cf0] ;  /* 0x001cf000010c7983 */ /* 0x000f360000300a00 */
[----:B------:R-:W-:Y:S02]  /*716e0*/  @!UPT UIADD3 URZ, URZ, URZ, URZ ;  /* 0x0000003f3f3ff290 */ /* 0x000fe4000fffe03f */
[----:B------:R-:W-:Y:S01]  /*716f0*/  MOV R14, R22 ;  /* 0x00000016000e7202 */ /* 0x000fe20000000f00 */
[----:B------:R-:W-:Y:S02]  /*71700*/  IMAD.MOV.U32 R15, RZ, RZ, R23 ;  /* 0x000000ffff0f7224 */ /* 0x000fe400078e0017 */
[----:B------:R-:W-:Y:S02]  /*71710*/  STL.64 [R1+0x570], R20 ;  /* 0x0005701401007387 */ /* 0x000fe40000100a00 */
[----:B------:R-:W0:Y:S04]  /*71720*/  LDSM.16.M88.4 R20, [R18+0x63080] ;  /* 0x063080001214783b */ /* 0x000e280000000200 */
[----:B------:R-:W-:Y:S04]  /*71730*/  STL.64 [R1+0x1c98], R14 ;  /* 0x001c980e01007387 */ /* 0x000fe80000100a00 */
[----:B----4-:R1:W-:Y:S04]  /*71740*/  STL.64 [R1+0x1c90], R12 ;  /* 0x001c900c01007387 */ /* 0x0103e80000100a00 */
[----:B-1----:R-:W4:Y:S01]  /*71750*/  LDL.LU R12, [R1+0x240] ;  /* 0x00024000010c7983 */ /* 0x002f220000300800 */
[----:B------:R-:W4:Y:S02]  /*71760*/  LDL.LU R13, [R1+0x244] ;  /* 0x00024400010d7983 */ /* 0x000f240000300800 */
[----:B------:R-:W5:Y:S02]  /*71770*/  LDL.LU R14, [R1+0x248] ;  /* 0x00024800010e7983 */ /* 0x000f640000300800 */
[----:B------:R-:W5:Y:S01]  /*71780*/  LDL.LU R15, [R1+0x24c] ;  /* 0x00024c00010f7983 */ /* 0x000f620000300800 */
[----:B0-----:R-:W-:Y:S01]  /*71790*/  MOV R11, R22 ;  /* 0x00000016000b7202 */ /* 0x001fe20000000f00 */
[----:B------:R-:W-:Y:S01]  /*717a0*/  IMAD.MOV.U32 R28, RZ, RZ, R23 ;  /* 0x000000ffff1c7224 */ /* 0x000fe200078e0017 */
[----:B-----5:R-:W-:Y:S01]  /*717b0*/  STL.64 [R1+0x1cb8], R14 ;  /* 0x001cb80e01007387 */ /* 0x020fe20000100a00 */
[----:B----4-:R0:W-:Y:S03]  /*717c0*/  STL.64 [R1+0x1cb0], R12 ;  /* 0x001cb00c01007387 */ /* 0x0101e60000100a00 */
[----:B0-----:R-:W4:Y:S01]  /*717d0*/  LDL.LU R12, [R1+0x1f0] ;  /* 0x0001f000010c7983 */ /* 0x001f220000300800 */
[----:B------:R3:W-:Y:S02]  /*717e0*/  STL [R1+0x10], R20 ;  /* 0x0000101401007387 */ /* 0x0007e40000100800 */
[----:B------:R-:W3:Y:S02]  /*717f0*/  LDL.LU.64 R22, [R1+0x1ce8] ;  /* 0x001ce80001167983 */ /* 0x000ee40000300a00 */
[----:B------:R-:W-:-:S02]  /*71800*/  IMAD.MOV.U32 R10, RZ, RZ, R21 ;  /* 0x000000ffff0a7224 */ /* 0x000fc400078e0015 */
[C---:B---3--:R-:W-:Y:S01]  /*71810*/  HMMA.16816.F32.BF16 R20, R4.reuse, R22, R24 ;  /* 0x000000160414723c */ /* 0x048fe20000041818 */
[----:B------:R-:W3:Y:S01]  /*71820*/  LDL.LU.64 R26, [R1+0x1ce0] ;  /* 0x001ce000011a7983 */ /* 0x000ee20000300a00 */
[----:B------:R-:W3:Y:S11]  /*71830*/  LDL.LU.64 R24, [R1+0x1cd8] ;  /* 0x001cd80001187983 */ /* 0x000ef60000300a00 */
[----:B------:R-:W-:Y:S10]  /*71840*/  @!UPT UIADD3 URZ, URZ, URZ, URZ ;  /* 0x0000003f3f3ff290 */ /* 0x000ff4000fffe03f */
[----:B------:R-:W-:Y:S01]  /*71850*/  STL.64 [R1+0x4f0], R20 ;  /* 0x0004f01401007387 */ /* 0x000fe20000100a00 */
[----:B------:R0:W-:Y:S03]  /*71860*/  STL.64 [R1+0x4f8], R22 ;  /* 0x0004f81601007387 */ /* 0x0001e60000100a00 */
[----:B0-----:R-:W3:Y:S01]  /*71870*/  LDL.LU.64 R22, [R1+0x1cd0] ;  /* 0x001cd00001167983 */ /* 0x001ee20000300a00 */
[----:B------:R-:W5:Y:S01]  /*71880*/  LDL.LU.64 R20, [R1+0x1cc8] ;  /* 0x001cc80001147983 */ /* 0x000f620000300a00 */
[----:B---3--:R-:W-:Y:S11]  /*71890*/  HMMA.16816.F32.BF16 R24, R4, R22, R24 ;  /* 0x000000160418723c */ /* 0x008ff60000041818 */
[----:B------:R-:W-:Y:S11]  /*718a0*/  @!UPT UIADD3 URZ, URZ, URZ, URZ ;  /* 0x0000003f3f3ff290 */ /* 0x000ff6000fffe03f */
[----:B------:R-:W-:Y:S01]  /*718b0*/  @!UPT UIADD3 URZ, URZ, URZ, URZ ;  /* 0x0000003f3f3ff290 */ /* 0x000fe2000fffe03f */
[----:B------:R-:W-:Y:S01]  /*718c0*/  STL.64 [R1+0x4a0], R24 ;  /* 0x0004a01801007387 */ /* 0x000fe20000100a00 */
[----:B------:R0:W-:Y:S03]  /*718d0*/  STL.64 [R1+0x4a8], R26 ;  /* 0x0004a81a01007387 */ /* 0x0001e60000100a00 */
[----:B0-----:R-:W4:Y:S01]  /*718e0*/  LDL.LU.64 R26, [R1+0x1cc0] ;  /* 0x001cc000011a7983 */ /* 0x001f220000300a00 */
[----:B--2---:R-:W-:Y:S01]  /*718f0*/  MOV R13, R29 ;  /* 0x0000001d000d7202 */ /* 0x004fe20000000f00 */
[----:B------:R-:W-:Y:S01]  /*71900*/  IMAD.MOV.U32 R14, RZ, RZ, R3 ;  /* 0x000000ffff0e7224 */ /* 0x000fe200078e0003 */
[----:B------:R-:W-:-:S07]  /*71910*/  MOV R15, R2 ;  /* 0x00000002000f7202 */ /* 0x000fce0000000f00 */
[----:B----4-:R-:W-:Y:S01]  /*71920*/  HMMA.16816.F32.BF16 R24, R4, R26, R12 ;  /* 0x0000001a0418723c */ /* 0x010fe2000004180c */
[----:B------:R-:W2:Y:S01]  /*71930*/  LDL.LU.64 R14, [R1+0x1cb8] ;  /* 0x001cb800010e7983 */ /* 0x000ea20000300a00 */
[----:B------:R-:W2:Y:S02]  /*71940*/  LDL.LU.64 R12, [R1+0x1cb0] ;  /* 0x001cb000010c7983 */ /* 0x000ea40000300a00 */
[----:B------:R-:W2:Y:S11]  /*71950*/  LDL.LU.64 R4, [R1+0x1ca8] ;  /* 0x001ca80001047983 */ /* 0x000eb60000300a00 */
[----:B------:R-:W-:Y:S08]  /*71960*/  @!UPT UIADD3 URZ, URZ, URZ, URZ ;  /* 0x0000003f3f3ff290 */ /* 0x000ff0000fffe03f */
[----:B------:R-:W-:Y:S01]  /*71970*/  STL [R1+0x480], R24 ;  /* 0x0004801801007387 */ /* 0x000fe20000100800 */
[----:B------:R-:W-:Y:S01]  /*71980*/  MOV R29, R25 ;  /* 0x00000019001d7202 */ /* 0x000fe20000000f00 */
[----:B------:R-:W-:Y:S01]  /*71990*/  IMAD.MOV.U32 R3, RZ, RZ, R26 ;  /* 0x000000ffff037224 */ /* 0x000fe200078e001a */
[----:B------:R-:W-:Y:S02]  /*719a0*/  MOV R2, R27 ;  /* 0x0000001b00027202 */ /* 0x000fe40000000f00 */
[----:B------:R-:W0:Y:S04]  /*719b0*/  LDSM.16.M88.4 R24, [R18+0x64080] ;  /* 0x064080001218783b */ /* 0x000e280000000200 */
[----:B------:R-:W-:Y:S01]  /*719c0*/  STL [R1+0x1ac0], R2 ;  /* 0x001ac00201007387 */ /* 0x000fe20000100800 */
[----:B------:R-:W-:Y:S02]  /*719d0*/  STL [R1+0x186c], R3 ;  /* 0x00186c0301007387 */ /* 0x000fe40000100800 */
[----:B------:R-:W-:Y:S01]  /*719e0*/  STL [R1+0x1868], R29 ;  /* 0x0018681d01007387 */ /* 0x000fe20000100800 */
[----:B0-----:R-:W-:Y:S01]  /*719f0*/  STL.64 [R1+0x1b88], R26 ;  /* 0x001b881a01007387 */ /* 0x001fe20000100a00 */
[----:B------:R0:W-:Y:S03]  /*71a00*/  STL.64 [R1+0x1b80], R24 ;  /* 0x001b801801007387 */ /* 0x0001e60000100a00 */
[----:B0-----:R-:W3:Y:S01]  /*71a10*/  LDL.LU.64 R24, [R1+0x30] ;  /* 0x0000300001187983 */ /* 0x001ee20000300a00 */
[----:B------:R-:W4:Y:S03]  /*71a20*/  LDL.LU.64 R26, [R1+0x38] ;  /* 0x00003800011a7983 */ /* 0x000f260000300a00 */
[----:B----4-:R-:W-:Y:S01]  /*71a30*/  STL.64 [R1+0x1c70], R26 ;  /* 0x001c701a01007387 */ /* 0x010fe20000100a00 */
[----:B---3--:R0:W-:Y:S03]  /*71a40*/  STL.64 [R1+0x1c68], R24 ;  /* 0x001c681801007387 */ /* 0x0081e60000100a00 */
[----:B0-----:R-:W2:Y:S01]  /*71a50*/  LDL.LU R24, [R1+0x60] ;  /* 0x0000600001187983 */ /* 0x001ea20000300800 */
[----:B------:R-:W2:Y:S02]  /*71a60*/  LDL.LU R25, [R1+0x64] ;  /* 0x0000640001197983 */ /* 0x000ea40000300800 */
[----:B-----5:R-:W-:Y:S01]  /*71a70*/  IMAD.MOV.U32 R26, RZ, RZ, R20 ;  /* 0x000000ffff1a7224 */ /* 0x020fe200078e0014 */
[----:B------:R-:W-:Y:S01]  /*71a80*/  MOV R27, R21 ;  /* 0x00000015001b7202 */ /* 0x000fe20000000f00 */
[----:B------:R-:W3:Y:S01]  /*71a90*/  LDL.LU R20, [R1+0x1ca4] ;  /* 0x001ca40001147983 */ /* 0x000ee20000300800 */
[----:B------:R-:W4:Y:S05]  /*71aa0*/  LDL.LU R21, [R1+0x1ca0] ;  /* 0x001ca00001157983 */ /* 0x000f2a0000300800 */
[----:B--2---:R-:W-:Y:S11]  /*71ab0*/  HMMA.16816.F32.BF16 R12, R24, R4, R12 ;  /* 0x00000004180c723c */ /* 0x004ff6000004180c */
[----:B------:R-:W-:Y:S11]  /*71ac0*/  @!UPT UIADD3 URZ, URZ, URZ, URZ ;  /* 0x0000003f3f3ff290 */ /* 0x000ff6000fffe03f */
[----:B------:R-:W-:Y:S01]  /*71ad0*/  @!UPT UIADD3 URZ, URZ, URZ, URZ ;  /* 0x0000003f3f3ff290 */ /* 0x000fe2000fffe03f */
[----:B------:R0:W-:Y:S01]  /*71ae0*/  STL.64 [R1+0x470], R12 ;  /* 0x0004700c01007387 */ /* 0x0001e20000100a00 */
[----:B------:R1:W-:Y:S03]  /*71af0*/  STL.64 [R1+0x478], R14 ;  /* 0x0004780e01007387 */ /* 0x0003e60000100a00 */
[----:B0-----:R-:W2:Y:S01]  /*71b00*/  LDL.LU R12, [R1+0x610] ;  /* 0x00061000010c7983 */ /* 0x001ea20000300800 */
[----:B------:R-:W2:Y:S02]  /*71b10*/  LDL.LU R13, [R1+0x614] ;  /* 0x00061400010d7983 */ /* 0x000ea40000300800 */
[----:B-1----:R-:W2:Y:S02]  /*71b20*/  LDL.LU R14, [R1+0x618] ;  /* 0x00061800010e7983 */ /* 0x002ea40000300800 */
[----:B------:R-:W2:Y:S01]  /*71b30*/  LDL.LU R15, [R1+0x61c] ;  /* 0x00061c00010f7983 */ /* 0x000ea20000300800 */
[----:B------:R0:W-:Y:S04]  /*71b40*/  STL.64 [R1+0x1c78], R4 ;  /* 0x001c780401007387 */ /* 0x0001e80000100a00 */
[----:B0-----:R-:W5:Y:S01]  /*71b50*/  LDL.LU R4, [R1+0x560] ;  /* 0x0005600001047983 */ /* 0x001f620000300800 */
[----:B------:R-:W5:Y:S02]  /*71b60*/  LDL.LU R5, [R1+0x564] ;  /* 0x0005640001057983 */ /* 0x000f640000300800 */
[----:B------:R-:W2:Y:S02]  /*71b70*/  LDL.LU R6, [R1+0x568] ;  /* 0x0005680001067983 */ /* 0x000ea40000300800 */
[----:B------:R-:W2:Y:S02]  /*71b80*/  LDL.LU R7, [R1+0x56c] ;  /* 0x00056c0001077983 */ /* 0x000ea40000300800 */
[----:B--2---:R4:W-:Y:S02]  /*71b90*/  STL.64 [R1+0x1c88], R6 ;  /* 0x001c880601007387 */ /* 0x0049e40000100a00 */
[----:B----4-:R-:W-:Y:S01]  /*71ba0*/  IMAD.MOV.U32 R6, RZ, RZ, R21 ;  /* 0x000000ffff067224 */ /* 0x010fe200078e0015 */
[----:B---3--:R-:W-:-:S02]  /*71bb0*/  MOV R7, R20 ;  /* 0x0000001400077202 */ /* 0x008fc40000000f00 */
[----:B------:R-:W0:Y:S04]  /*71bc0*/  LDSM.16.M88.4 R20, [R18+0x65080] ;  /* 0x065080001214783b */ /* 0x000e280000000200 */
[----:B-----5:R1:W-:Y:S04]  /*71bd0*/  STL.64 [R1+0x1c80], R4 ;  /* 0x001c800401007387 */ /* 0x0203e80000100a00 */
[----:B-1----:R-:W2:Y:S01]  /*71be0*/  LDL.LU R4, [R1+0x600] ;  /* 0x0006000001047983 */ /* 0x002ea20000300800 */
[----:B------:R-:W2:Y:S03]  /*71bf0*/  LDL.LU R5, [R1+0x604] ;  /* 0x0006040001057983 */ /* 0x000ea60000300800 */
[----:B0-----:R-:W-:Y:S01]  /*71c00*/  STL.64 [R1+0x1b48], R22 ;  /* 0x001b481601007387 */ /* 0x001fe20000100a00 */
[----:B------:R0:W-:Y:S03]  /*71c10*/  STL.64 [R1+0x1b40], R20 ;  /* 0x001b401401007387 */ /* 0x0001e60000100a00 */
[----:B0-----:R-:W3:Y:S01]  /*71c20*/  LDL.LU R20, [R1+0x300] ;  /* 0x0003000001147983 */ /* 0x001ee20000300800 */
[----:B------:R-:W3:Y:S02]  /*71c30*/  LDL.LU R21, [R1+0x304] ;  /* 0x0003040001157983 */ /* 0x000ee40000300800 */
[----:B------:R-:W4:Y:S02]  /*71c40*/  LDL.LU R22, [R1+0x308] ;  /* 0x0003080001167983 */ /* 0x000f240000300800 */
[----:B------:R-:W4:Y:S01]  /*71c50*/  LDL.LU R23, [R1+0x30c] ;  /* 0x00030c0001177983 */ /* 0x000f220000300800 */
[C---:B------:R-:W-:Y:S01]  /*71c60*/  HMMA.16816.F32.BF16 R12, R24.reuse, R8, R12 ;  /* 0x00000008180c723c */ /* 0x040fe2000004180c */
        /* <DEDUP_REMOVED lines=11> */
[----:B------:R-:W3:Y:S02]  /*71d20*/  LDL.LU R23, [R1+0x55c] ;  /* 0x00055c0001177983 */ /* 0x000ee40000300800 */
[----:B------:R-:W-:Y:S01]  /*71d30*/  STL.64 [R1+0x460], R12 ;  /* 0x0004600c01007387 */ /* 0x000fe20000100a00 */
[----:B------:R0:W-:Y:S03]  /*71d40*/  STL.64 [R1+0x468], R14 ;  /* 0x0004680e01007387 */ /* 0x0001e60000100a00 */
[----:B0-----:R-:W4:Y:S01]  /*71d50*/  LDL.LU.64 R14, [R1+0x1c98] ;  /* 0x001c9800010e7983 */ /* 0x001f220000300a00 */
        /* <DEDUP_REMOVED lines=9> */
[----:B------:R-:W3:Y:S11]  /*71df0*/  LDL.LU.64 R4, [R1+0x1c78] ;  /* 0x001c780001047983 */ /* 0x000ef60000300a00 */
[----:B------:R-:W-:Y:S11]  /*71e00*/  @!UPT UIADD3 URZ, URZ, URZ, URZ ;  /* 0x0000003f3f3ff290 */ /* 0x000ff6000fffe03f */
[----:B------:R-:W-:Y:S01]  /*71e10*/  STL.64 [R1+0x440], R24 ;  /* 0x0004401801007387 */ /* 0x000fe20000100a00 */
[----:B------:R0:W-:Y:S03]  /*71e20*/  STL.64 [R1+0x448], R26 ;  /* 0x0004481a01007387 */ /* 0x0001e60000100a00 */
[----:B0-----:R-:W3:Y:S01]  /*71e30*/  LDL.LU.64 R26, [R1+0x1c70] ;  /* 0x001c7000011a7983 */ /* 0x001ee20000300a00 */
[----:B------:R-:W3:Y:S02]  /*71e40*/  LDL.LU.64 R24, [R1+0x1c68] ;  /* 0x001c680001187983 */ /* 0x000ee40000300a00 */
[C---:B---3--:R-:W-:Y:S11]  /*71e50*/  HMMA.16816.F32.BF16 R20, R24.reuse, R4, R20 ;  /* 0x000000041814723c */ /* 0x048ff60000041814 */
[----:B------:R-:W-:Y:S11]  /*71e60*/  @!UPT UIADD3 URZ, URZ, URZ, URZ ;  /* 0x0000003f3f3ff290 */ /* 0x000ff6000fffe03f */
[----:B------:R-:W-:Y:S01]  /*71e70*/  @!UPT UIADD3 URZ, URZ, URZ, URZ ;  /* 0x0000003f3f3ff290 */ /* 0x000fe2000fffe03f */
[----:B------:R0:W-:Y:S01]  /*71e80*/  STL.64 [R1+0x430], R20 ;  /* 0x0004301401007387 */ /* 0x0001e20000100a00 */
[----:B------:R-:W-:Y:S01]  /*71e90*/  IMAD.MOV.U32 R6, RZ, RZ, R22 ;  /* 0x000000ffff067224 */ /* 0x000fe200078e0016 */
[----:B------:R-:W-:Y:S02]  /*71ea0*/  MOV R7, R23 ;  /* 0x0000001700077202 */ /* 0x000fe40000000f00 */
[----:B------:R-:W2:Y:S04]  /*71eb0*/  LDL.LU.64 R22, [R1+0x1c60] ;  /* 0x001c600001167983 */ /* 0x000ea80000300a00 */
[----:B0-----:R-:W2:Y:S01]  /*71ec0*/  LDL.LU.64 R20, [R1+0x1c58] ;  /* 0x001c580001147983 */ /* 0x001ea20000300a00 */
[----:B------:R-:W-:Y:S02]  /*71ed0*/  STL [R1+0x1804], R7 ;  /* 0x0018040701007387 */ /* 0x000fe40000100800 */
[----:B------:R-:W-:Y:S01]  /*71ee0*/  STL [R1+0x1800], R6 ;  /* 0x0018000601007387 */ /* 0x000fe20000100800 */
        /* <DEDUP_REMOVED lines=8> */
[----:B------:R-:W-:Y:S01]  /*71f70*/  IMAD.MOV.U32 R19, RZ, RZ, R24 ;  /* 0x000000ffff137224 */ /* 0x000fe200078e0018 */
[----:B--2---:R-:W-:Y:S11]  /*71f80*/  HMMA.16816.F32.BF16 R20, R24, R12, R20 ;  /* 0x0000000c1814723c */ /* 0x004ff60000041814 */
[----:B------:R-:W-:Y:S11]  /*71f90*/  @!UPT UIADD3 URZ, URZ, URZ, URZ ;  /* 0x0000003f3f3ff290 */ /* 0x000ff6000fffe03f */
[----:B------:R-:W-:Y:S01]  /*71fa0*/  @!UPT UIADD3 URZ, URZ, URZ, URZ ;  /* 0x0000003f3f3ff290 */ /* 0x000fe2000fffe03f */
[----:B------:R0:W-:Y:S01]  /*71fb0*/  STL.64 [R1+0x410], R20 ;  /* 0x0004101401007387 */ /* 0x0001e20000100a00 */
[----:B----4-:R-:W-:Y:S02]  /*71fc0*/  STL.64 [R1+0x1c08], R14 ;  /* 0x001c080e01007387 */ /* 0x010fe40000100a00 */
[----:B------:R-:W-:Y:S02]  /*71fd0*/  STL.64 [R1+0x1c00], R12 ;  /* 0x001c000c01007387 */ /* 0x000fe40000100a00 */
[----:B------:R-:W-:Y:S01]  /*71fe0*/  IMAD.MOV.U32 R7, RZ, RZ, R22 ;  /* 0x000000ffff077224 */ /* 0x000fe200078e0016 */
[----:B------:R-:W-:Y:S01]  /*71ff0*/  MOV R6, R23 ;  /* 0x0000001700067202 */ /* 0x000fe20000000f00 */
[----:B0-----:R-:W2:Y:S01]  /*72000*/  LDL.LU R20, [R1+0x120] ;  /* 0x0001200001147983 */ /* 0x001ea20000300800 */
[----:B------:R-:W2:Y:S02]  /*72010*/  LDL.LU R21, [R1+0x124] ;  /* 0x0001240001157983 */ /* 0x000ea40000300800 */
[----:B------:R-:W3:Y:S02]  /*72020*/  LDL.LU R22, [R1+0x128] ;  /* 0x0001280001167983 */ /* 0x000ee40000300800 */
[----:B------:R-:W3:Y:S01]  /*72030*/  LDL.LU R23, [R1+0x12c] ;  /* 0x00012c0001177983 */ /* 0x000ee20000300800 */
[----:B------:R-:W4:Y:S01]  /*72040*/  LDL.LU R24, [R1+0x10] ;  /* 0x0000100001187983 */ /* 0x000f220000300800 */
[----:B------:R-:W-:Y:S01]  /*72050*/  IMAD.MOV.U32 R2, RZ, RZ, R26 ;  /* 0x000000ffff027224 */ /* 0x000fe200078e001a */
[----:B------:R-:W-:-:S02]  /*72060*/  MOV R0, R27 ;  /* 0x0000001b00007202 */ /* 0x000fc40000000f00 */
[----:B------:R-:W-:Y:S02]  /*72070*/  MOV R3, R25 ;  /* 0x0000001900037202 */ /* 0x000fe40000000f00 */
[----:B------:R-:W-:Y:S01]  /*72080*/  MOV R26, R11 ;  /* 0x0000000b001a7202 */ /* 0x000fe20000000f00 */
[----:B------:R-:W-:Y:S02]  /*72090*/  IMAD.MOV.U32 R27, RZ, RZ, R28 ;  /* 0x000000ffff1b7224 */ /* 0x000fe400078e001c */
[----:B------:R-:W-:Y:S02]  /*720a0*/  IMAD.MOV.U32 R25, RZ, RZ, R10 ;  /* 0x000000ffff197224 */ /* 0x000fe400078e000a */
[----:B------:R-:W5:Y:S01]  /*720b0*/  LDL.LU R10, [R1+0x1c40] ;  /* 0x001c4000010a7983 */ /* 0x000f620000300800 */
[----:B------:R-:W5:Y:S02]  /*720c0*/  LDL.LU R11, [R1+0x1c3c] ;  /* 0x001c3c00010b7983 */ /* 0x000f640000300800 */
[----:B------:R-:W5:Y:S02]  /*720d0*/  LDL.LU R28, [R1+0x1c38] ;  /* 0x001c3800011c7983 */ /* 0x000f640000300800 */
[----:B------:R-:W-:Y:S01]  /*720e0*/  STL.64 [R1+0x1bd8], R26 ;  /* 0x001bd81a01007387 */ /* 0x000fe20000100a00 */
[----:B----4-:R-:W-:Y:S01]  /*720f0*/  STL.64 [R1+0x1bd0], R24 ;  /* 0x001bd01801007387 */ /* 0x010fe20000100a00 */
[----:B---3--:R-:W-:Y:S02]  /*72100*/  STL.64 [R1+0x1b58], R22 ;  /* 0x001b581601007387 */ /* 0x008fe40000100a00 */
[----:B--2---:R0:W-:Y:S02]  /*72110*/  STL.64 [R1+0x1b50], R20 ;  /* 0x001b501401007387 */ /* 0x0041e40000100a00 */
        /* <DEDUP_REMOVED lines=9> */
[----:B------:R-:W3:Y:S01]  /*721b0*/  LDL.LU R23, [R1+0x16c] ;  /* 0x00016c0001177983 */ /* 0x000ee20000300800 */
[----:B------:R-:W4:Y:S01]  /*721c0*/  LDL.LU R24, [R1+0x20] ;  /* 0x0000200001187983 */ /* 0x000f220000300800 */
[----:B-----5:R-:W-:Y:S01]  /*721d0*/  IMAD.MOV.U32 R26, RZ, RZ, R11 ;  /* 0x000000ffff1a7224 */ /* 0x020fe200078e000b */
[----:B------:R-:W-:-:S02]  /*721e0*/  MOV R27, R10 ;  /* 0x0000000a001b7202 */ /* 0x000fc40000000f00 */
[----:B------:R-:W-:-:S03]  /*721f0*/  MOV R25, R28 ;  /* 0x0000001c00197202 */ /* 0x000fc60000000f00 */
[----:B------:R-:W-:Y:S04]  /*72200*/  STL.64 [R1+0x1c20], R26 ;  /* 0x001c201a01007387 */ /* 0x000fe80000100a00 */
        /* <DEDUP_REMOVED lines=20> */
[----:B------:R-:W4:Y:S02]  /*72350*/  LDL.LU R9, [R1+0x1d4] ;  /* 0x0001d40001097983 */ /* 0x000f240000300800 */
[----:B------:R-:W5:Y:S02]  /*72360*/  LDL.LU R10, [R1+0x1d8] ;  /* 0x0001d800010a7983 */ /* 0x000f640000300800 */
[----:B------:R-:W5:Y:S02]  /*72370*/  LDL.LU R11, [R1+0x1dc] ;  /* 0x0001dc00010b7983 */ /* 0x000f640000300800 */
[----:B-----5:R-:W-:Y:S01]  /*72380*/  STL.64 [R1+0x1c30], R10 ;  /* 0x001c300a01007387 */ /* 0x020fe20000100a00 */
[----:B----4-:R0:W-:Y:S03]  /*72390*/  STL.64 [R1+0x1c28], R8 ;  /* 0x001c280801007387 */ /* 0x0101e60000100a00 */
[----:B0-----:R-:W4:Y:S01]  /*723a0*/  LDL.LU R8, [R1+0x1e0] ;  /* 0x0001e00001087983 */ /* 0x001f220000300800 */
[----:B------:R-:W4:Y:S02]  /*723b0*/  LDL.LU R9, [R1+0x1e4] ;  /* 0x0001e40001097983 */ /* 0x000f240000300800 */
[----:B------:R-:W4:Y:S02]  /*723c0*/  LDL.LU R10, [R1+0x1e8] ;  /* 0x0001e800010a7983 */ /* 0x000f240000300800 */
[----:B------:R-:W4:Y:S01]  /*723d0*/  LDL.LU R11, [R1+0x1ec] ;  /* 0x0001ec00010b7983 */ /* 0x000f220000300800 */
[----:B------:R-:W5:Y:S01]  /*723e0*/  LDL.LU R12, [R1+0x1c0] ;  /* 0x0001c000010c7983 */ /* 0x000f620000300800 */
[----:B------:R-:W5:Y:S02]  /*723f0*/  LDL.LU R13, [R1+0x1c4] ;  /* 0x0001c400010d7983 */ /* 0x000f640000300800 */
[----:B------:R-:W5:Y:S02]  /*72400*/  LDL.LU R14, [R1+0x1c8] ;  /* 0x0001c800010e7983 */ /* 0x000f640000300800 */
[----:B------:R-:W5:Y:S01]  /*72410*/  LDL.LU R15, [R1+0x1cc] ;  /* 0x0001cc00010f7983 */ /* 0x000f620000300800 */
        /* <DEDUP_REMOVED lines=12> */
[----:B------:R-:W-:Y:S01]  /*724e0*/  IMAD.MOV.U32 R24, RZ, RZ, R19 ;  /* 0x000000ffff187224 */ /* 0x000fe200078e0013 */
[----:B------:R-:W-:Y:S01]  /*724f0*/  MOV R25, R3 ;  /* 0x0000000300197202 */ /* 0x000fe20000000f00 */
[----:B------:R-:W-:Y:S01]  /*72500*/  IMAD.MOV.U32 R26, RZ, RZ, R2 ;  /* 0x000000ffff1a7224 */ /* 0x000fe200078e0002 */
[----:B------:R-:W-:Y:S01]  /*72510*/  MOV R27, R0 ;  /* 0x00000000001b7202 */ /* 0x000fe20000000f00 */
[----:B---3--:R-:W-:Y:S01]  /*72520*/  STL.64 [R1+0x1be8], R22 ;  /* 0x001be81601007387 */ /* 0x008fe20000100a00 */
[----:B--2---:R0:W-:Y:S03]  /*72530*/  STL.64 [R1+0x1be0], R20 ;  /* 0x001be01401007387 */ /* 0x0041e60000100a00 */
[----:B0-----:R-:W2:Y:S01]  /*72540*/  LDL.LU R20, [R1+0x140] ;  /* 0x0001400001147983 */ /* 0x001ea20000300800 */
[----:B------:R-:W2:Y:S02]  /*72550*/  LDL.LU R21, [R1+0x144] ;  /* 0x0001440001157983 */ /* 0x000ea40000300800 */
[----:B------:R-:W3:Y:S02]  /*72560*/  LDL.LU R22, [R1+0x148] ;  /* 0x0001480001167983 */ /* 0x000ee40000300800 */
[----:B------:R-:W3:Y:S01]  /*72570*/  LDL.LU R23, [R1+0x14c] ;  /* 0x00014c0001177983 */ /* 0x000ee20000300800 */
[----:B----4-:R-:W-:Y:S01]  /*72580*/  HMMA.16816.F32.BF16 R24, R24, R16, R8 ;  /* 0x000000101818723c */ /* 0x010fe20000041808 */
[----:B---3--:R-:W-:Y:S01]  /*72590*/  STL.64 [R1+0x1bf8], R22 ;  /* 0x001bf81601007387 */ /* 0x008fe20000100a00 */
[----:B--2---:R0:W-:Y:S03]  /*725a0*/  STL.64 [R1+0x1bf0], R20 ;  /* 0x001bf01401007387 */ /* 0x0041e60000100a00 */
[----:B0-----:R-:W2:Y:S01]  /*725b0*/  LDL.LU R20, [R1+0x1b0] ;  /* 0x0001b00001147983 */ /* 0x001ea20000300800 */
[----:B------:R-:W2:Y:S02]  /*725c0*/  LDL.LU R21, [R1+0x1b4] ;  /* 0x0001b40001157983 */ /* 0x000ea40000300800 */
[----:B------:R-:W2:Y:S02]  /*725d0*/  LDL.LU R22, [R1+0x1b8] ;  /* 0x0001b80001167983 */ /* 0x000ea40000300800 */
[----:B------:R-:W2:Y:S01]  /*725e0*/  LDL.LU R23, [R1+0x1bc] ;  /* 0x0001bc0001177983 */ /* 0x000ea20000300800 */
[----:B------:R-:W-:Y:S01]  /*725f0*/  STL [R1+0x180c], R6 ;  /* 0x00180c0601007387 */ /* 0x000fe20000100800 */
[----:B------:R-:W-:Y:S02]  /*72600*/  STL [R1+0x1808], R7 ;  /* 0x0018080701007387 */ /* 0x000fe40000100800 */
[----:B------:R-:W3:Y:S02]  /*72610*/  LDL.LU.64 R10, [R1+0x1c30] ;  /* 0x001c3000010a7983 */ /* 0x000ee40000300a00 */
[----:B------:R-:W3:Y:S07]  /*72620*/  LDL.LU.64 R8, [R1+0x1c28] ;  /* 0x001c280001087983 */ /* 0x000eee0000300a00 */
[----:B------:R-:W-:Y:S01]  /*72630*/  STL.64 [R1+0x400], R24 ;  /* 0x0004001801007387 */ /* 0x000fe20000100a00 */
[----:B------:R0:W-:Y:S03]  /*72640*/  STL.64 [R1+0x408], R26 ;  /* 0x0004081a01007387 */ /* 0x0001e60000100a00 */
[----:B0-----:R-:W3:Y:S01]  /*72650*/  LDL.LU.64 R26, [R1+0x1c20] ;  /* 0x001c2000011a7983 */ /* 0x001ee20000300a00 */
[----:B------:R-:W3:Y:S02]  /*72660*/  LDL.LU.64 R24, [R1+0x1c18] ;  /* 0x001c180001187983 */ /* 0x000ee40000300a00 */
[----:B---3--:R-:W-:Y:S11]  /*72670*/  HMMA.16816.F32.BF16 R8, R24, R4, R8 ;  /* 0x000000041808723c */ /* 0x008ff60000041808 */
[----:B------:R-:W-:Y:S11]  /*72680*/  @!UPT UIADD3 URZ, URZ, URZ, URZ ;  /* 0x0000003f3f3ff290 */ /* 0x000ff6000fffe03f */
[----:B------:R-:W-:Y:S01]  /*72690*/  @!UPT UIADD3 URZ, URZ, URZ, URZ ;  /* 0x0000003f3f3ff290 */ /* 0x000fe2000fffe03f */
[----:B------:R0:W-:Y:S04]  /*726a0*/  STL.64 [R1+0x3f0], R8 ;  /* 0x0003f00801007387 */ /* 0x0001e80000100a00 */
[----:B0-----:R-:W5:Y:S01]  /*726b0*/  LDL.LU.64 R8, [R1+0x1c10] ;  /* 0x001c100001087983 */ /* 0x001f620000300a00 */
[----:B------:R-:W-:Y:S01]  /*726c0*/  IMAD.MOV.U32 R6, RZ, RZ, R10 ;  /* 0x000000ffff067224 */ /* 0x000fe200078e000a */
[----:B------:R-:W-:-:S04]  /*726d0*/  MOV R7, R11 ;  /* 0x0000000b00077202 */ /* 0x000fc80000000f00 */
[----:B------:R-:W-:Y:S01]  /*726e0*/  STL [R1+0x1814], R6 ;  /* 0x0018140601007387 */ /* 0x000fe20000100800 */
[----:B------:R-:W-:Y:S01]  /*726f0*/  STL [R1+0x1810], R7 ;  /* 0x0018100701007387 */ /* 0x000fe20000100800 */
[C---:B-----5:R-:W-:Y:S11]  /*72700*/  HMMA.16816.F32.BF16 R12, R24.reuse, R8, R12 ;  /* 0x00000008180c723c */ /* 0x060ff6000004180c */
[----:B------:R-:W-:Y:S11]  /*72710*/  @!UPT UIADD3 URZ, URZ, URZ, URZ ;  /* 0x0000003f3f3ff290 */ /* 0x000ff6000fffe03f */
[----:B------:R-:W-:Y:S01]  /*72720*/  @!UPT UIADD3 URZ, URZ, URZ, URZ ;  /* 0x0000003f3f3ff290 */ /* 0x000fe2000fffe03f */
[----:B------:R-:W-:Y:S01]  /*72730*/  STL.64 [R1+0x3e0], R12 ;  /* 0x0003e00c01007387 */ /* 0x000fe20000100a00 */
[----:B------:R0:W-:Y:S03]  /*72740*/  STL.64 [R1+0x3e8], R14 ;  /* 0x0003e80e01007387 */ /* 0x0001e60000100a00 */
[----:B0-----:R-:W3:Y:S01]  /*72750*/  LDL.LU.64 R14, [R1+0x1c08] ;  /* 0x001c0800010e7983 */ /* 0x001ee20000300a00 */
        /* <DEDUP_REMOVED lines=13> */
[----:B------:R-:W-:Y:S02]  /*72830*/  STL.64 [R1+0x3b8], R26 ;  /* 0x0003b81a01007387 */ /* 0x000fe40000100a00 */
[----:B------:R-:W0:Y:S04]  /*72840*/  LDSM.16.M88.4 R24, [R18+0x66080] ;  /* 0x066080001218783b */ /* 0x000e280000000200 */
[----:B0-----:R-:W-:Y:S01]  /*72850*/  IMAD.MOV.U32 R2, RZ, RZ, R26 ;  /* 0x000000ffff027224 */ /* 0x001fe200078e001a */
[----:B------:R-:W-:Y:S01]  /*72860*/  MOV R0, R27 ;  /* 0x0000001b00007202 */ /* 0x000fe20000000f00 */
[----:B------:R-:W-:Y:S01]  /*72870*/  IMAD.MOV.U32 R10, RZ, RZ, R24 ;  /* 0x000000ffff0a7224 */ /* 0x000fe200078e0018 */
[----:B------:R-:W-:Y:S01]  /*72880*/  MOV R3, R25 ;  /* 0x0000001900037202 */ /* 0x000fe20000000f00 */
[----:B------:R-:W2:Y:S01]  /*72890*/  LDL.LU.64 R26, [R1+0x1bd8] ;  /* 0x001bd800011a7983 */ /* 0x000ea20000300a00 */
        /* <DEDUP_REMOVED lines=47> */
[----:B------:R-:W-:Y:S02]  /*72b90*/  STL [R1+0x1b38], R10 ;  /* 0x001b380a01007387 */ /* 0x000fe40000100800 */
[----:B------:R0:W-:Y:S02]  /*72ba0*/  STL.64 [R1+0x1b30], R8 ;  /* 0x001b300801007387 */ /* 0x0001e40000100a00 */
[----:B0-----:R-:W4:Y:S01]  /*72bb0*/  LDL.LU R8, [R1+0x230] ;  /* 0x0002300001087983 */ /* 0x001f220000300800 */
[----:B------:R-:W4:Y:S02]  /*72bc0*/  LDL.LU R9, [R1+0x234] ;  /* 0x0002340001097983 */ /* 0x000f240000300800 */
[----:B------:R-:W4:Y:S02]  /*72bd0*/  LDL.LU R10, [R1+0x238] ;  /* 0x00023800010a7983 */ /* 0x000f240000300800 */
        /* <DEDUP_REMOVED lines=9> */
[----:B------:R-:W4:Y:S01]  /*72c70*/  LDL.LU.64 R22, [R1+0x1b48] ;  /* 0x001b480001167983 */ /* 0x000f220000300a00 */
[----:B------:R-:W4:Y:S11]  /*72c80*/  LDL.LU.64 R20, [R1+0x1b40] ;  /* 0x001b400001147983 */ /* 0x000f360000300a00 */
[----:B------:R-:W-:Y:S10]  /*72c90*/  @!UPT UIADD3 URZ, URZ, URZ, URZ ;  /* 0x0000003f3f3ff290 */ /* 0x000ff4000fffe03f */
[----:B------:R0:W-:Y:S01]  /*72ca0*/  STL.64 [R1+0x140], R24 ;  /* 0x0001401801007387 */ /* 0x0001e20000100a00 */
[----:B------:R1:W-:Y:S03]  /*72cb0*/  STL.64 [R1+0x148], R26 ;  /* 0x0001481a01007387 */ /* 0x0003e60000100a00 */
[----:B0-----:R-:W2:Y:S01]  /*72cc0*/  LDL.LU R24, [R1+0x2b0] ;  /* 0x0002b00001187983 */ /* 0x001ea20000300800 */
[----:B------:R-:W2:Y:S02]  /*72cd0*/  LDL.LU R25, [R1+0x2b4] ;  /* 0x0002b40001197983 */ /* 0x000ea40000300800 */
[----:B-1----:R-:W2:Y:S02]  /*72ce0*/  LDL.LU R26, [R1+0x2b8] ;  /* 0x0002b800011a7983 */ /* 0x002ea40000300800 */
[----:B------:R-:W2:Y:S01]  /*72cf0*/  LDL.LU R27, [R1+0x2bc] ;  /* 0x0002bc00011b7983 */ /* 0x000ea20000300800 */
[C---:B----4-:R-:W-:Y:S11]  /*72d00*/  HMMA.16816.F32.BF16 R8, R20.reuse, R4, R8 ;  /* 0x000000041408723c */ /* 0x050ff60000041808 */
[----:B------:R-:W-:Y:S11]  /*72d10*/  @!UPT UIADD3 URZ, URZ, URZ, URZ ;  /* 0x0000003f3f3ff290 */ /* 0x000ff6000fffe03f */
[----:B------:R-:W-:Y:S01]  /*72d20*/  @!UPT UIADD3 URZ, URZ, URZ, URZ ;  /* 0x0000003f3f3ff290 */ /* 0x000fe2000fffe03f */
[----:B------:R-:W-:Y:S01]  /*72d30*/  STL.64 [R1+0x130], R8 ;  /* 0x0001300801007387 */ /* 0x000fe20000100a00 */
[----:B------:R0:W-:Y:S03]  /*72d40*/  STL.64 [R1+0x138], R10 ;  /* 0x0001380a01007387 */ /* 0x0001e60000100a00 */
[----:B0-----:R-:W4:Y:S01]  /*72d50*/  LDL.LU R10, [R1+0x1b38] ;  /* 0x001b3800010a7983 */ /* 0x001f220000300800 */
[----:B------:R-:W5:Y:S02]  /*72d60*/  LDL.LU.64 R8, [R1+0x1b30] ;  /* 0x001b300001087983 */ /* 0x000f640000300a00 */
[----:B------:R0:W-:Y:S02]  /*72d70*/  STL.64 [R1+0x1b18], R4 ;  /* 0x001b180401007387 */ /* 0x0001e40000100a00 */
[----:B0-----:R-:W5:Y:S01]  /*72d80*/  LDL.LU R4, [R1+0x290] ;  /* 0x0002900001047983 */ /* 0x001f620000300800 */
[----:B------:R-:W5:Y:S02]  /*72d90*/  LDL.LU R5, [R1+0x294] ;  /* 0x0002940001057983 */ /* 0x000f640000300800 */
[----:B------:R-:W5:Y:S02]  /*72da0*/  LDL.LU R6, [R1+0x298] ;  /* 0x0002980001067983 */ /* 0x000f640000300800 */
[----:B------:R-:W5:Y:S02]  /*72db0*/  LDL.LU R7, [R1+0x29c] ;  /* 0x00029c0001077983 */ /* 0x000f640000300800 */
[C---:B-----5:R-:W-:Y:S11]  /*72dc0*/  HMMA.16816.F32.BF16 R4, R20.reuse, R8, R4 ;  /* 0x000000081404723c */ /* 0x060ff60000041804 */
[----:B------:R-:W-:Y:S11]  /*72dd0*/  @!UPT UIADD3 URZ, URZ, URZ, URZ ;  /* 0x0000003f3f3ff290 */ /* 0x000ff6000fffe03f */
[----:B------:R-:W-:Y:S01]  /*72de0*/  @!UPT UIADD3 URZ, URZ, URZ, URZ ;  /* 0x0000003f3f3ff290 */ /* 0x000fe2000fffe03f */
[----:B------:R-:W-:Y:S01]  /*72df0*/  STL.64 [R1+0x120], R4 ;  /* 0x0001200401007387 */ /* 0x000fe20000100a00 */
[----:B------:R2:W-:Y:S02]  /*72e00*/  STL.64 [R1+0x128], R6 ;  /* 0x0001280601007387 */ /* 0x0005e40000100a00 */
[----:B--2---:R-:W-:Y:S01]  /*72e10*/  HMMA.16816.F32.BF16 R4, R20, R12, R24 ;  /* 0x0000000c1404723c */ /* 0x004fe20000041818 */
[----:B------:R-:W-:Y:S01]  /*72e20*/  STL.64 [R1+0x1b28], R22 ;  /* 0x001b281601007387 */ /* 0x000fe20000100a00 */
[----:B------:R-:W-:Y:S02]  /*72e30*/  STL.64 [R1+0x1b20], R20 ;  /* 0x001b201401007387 */ /* 0x000fe40000100a00 */
[----:B------:R-:W0:Y:S11]  /*72e40*/  LDSM.16.M88.4 R20, [R18+0x68080] ;  /* 0x068080001214783b */ /* 0x000e360000000200 */
[----:B------:R-:W-:Y:S08]  /*72e50*/  @!UPT UIADD3 URZ, URZ, URZ, URZ ;  /* 0x0000003f3f3ff290 */ /* 0x000ff0000fffe03f */
[----:B------:R1:W-:Y:S01]  /*72e60*/  STL.64 [R1+0x110], R4 ;  /* 0x0001100401007387 */ /* 0x0003e20000100a00 */
[----:B------:R2:W-:Y:S03]  /*72e70*/  STL.64 [R1+0x118], R6 ;  /* 0x0001180601007387 */ /* 0x0005e60000100a00 */
[----:B-1----:R-:W5:Y:S01]  /*72e80*/  LDL.LU R4, [R1+0x2f0] ;  /* 0x0002f00001047983 */ /* 0x002f620000300800 */
[----:B------:R-:W5:Y:S02]  /*72e90*/  LDL.LU R5, [R1+0x2f4] ;  /* 0x0002f40001057983 */ /* 0x000f640000300800 */
[----:B--2---:R-:W5:Y:S02]  /*72ea0*/  LDL.LU R6, [R1+0x2f8] ;  /* 0x0002f80001067983 */ /* 0x004f640000300800 */
[----:B------:R-:W5:Y:S01]  /*72eb0*/  LDL.LU R7, [R1+0x2fc] ;  /* 0x0002fc0001077983 */ /* 0x000f620000300800 */
[----:B---3--:R-:W-:Y:S01]  /*72ec0*/  STL.64 [R1+0x1b10], R14 ;  /* 0x001b100e01007387 */ /* 0x008fe20000100a00 */
[----:B------:R1:W-:Y:S02]  /*72ed0*/  STL.64 [R1+0x1b08], R12 ;  /* 0x001b080c01007387 */ /* 0x0003e40000100a00 */
[----:B------:R-:W2:Y:S02]  /*72ee0*/  LDL.LU R24, [R1+0x5d0] ;  /* 0x0005d00001187983 */ /* 0x000ea40000300800 */
[----:B------:R-:W2:Y:S01]  /*72ef0*/  LDL.LU R25, [R1+0x5d4] ;  /* 0x0005d40001197983 */ /* 0x000ea20000300800 */
[----:B------:R-:W3:Y:S01]  /*72f00*/  LDL.LU R26, [R1+0x5d8] ;  /* 0x0005d800011a7983 */ /* 0x000ee20000300800 */
[----:B------:R-:W3:Y:S02]  /*72f10*/  LDL.LU R27, [R1+0x5dc] ;  /* 0x0005dc00011b7983 */ /* 0x000ee40000300800 */
[----:B0-----:R-:W-:Y:S01]  /*72f20*/  IMAD.MOV.U32 R28, RZ, RZ, R20 ;  /* 0x000000ffff1c7224 */ /* 0x001fe200078e0014 */
[----:B------:R-:W-:Y:S01]  /*72f30*/  MOV R29, R21 ;  /* 0x00000015001d7202 */ /* 0x000fe20000000f00 */
[----:B------:R-:W-:Y:S01]  /*72f40*/  IMAD.MOV.U32 R19, RZ, RZ, R22 ;  /* 0x000000ffff137224 */ /* 0x000fe200078e0016 */
[----:B------:R-:W-:-:S02]  /*72f50*/  MOV R11, R23 ;  /* 0x00000017000b7202 */ /* 0x000fc40000000f00 */
[----:B------:R-:W0:Y:S04]  /*72f60*/  LDSM.16.M88.4 R20, [R18+0x69080] ;  /* 0x069080001214783b */ /* 0x000e280000000200 */
[----:B---3--:R3:W-:Y:S01]  /*72f70*/  STL.64 [R1+0x1ae8], R26 ;  /* 0x001ae81a01007387 */ /* 0x0087e20000100a00 */
[----:B--2---:R-:W-:Y:S02]  /*72f80*/  STL.64 [R1+0x1ae0], R24 ;  /* 0x001ae01801007387 */ /* 0x004fe40000100a00 */
[----:B-1----:R-:W2:Y:S02]  /*72f90*/  LDL.LU R12, [R1+0x680] ;  /* 0x00068000010c7983 */ /* 0x002ea40000300800 */
[----:B------:R-:W2:Y:S01]  /*72fa0*/  LDL.LU R13, [R1+0x684] ;  /* 0x00068400010d7983 */ /* 0x000ea20000300800 */
[----:B------:R-:W2:Y:S01]  /*72fb0*/  LDL.LU R14, [R1+0x688] ;  /* 0x00068800010e7983 */ /* 0x000ea20000300800 */
[----:B------:R-:W2:Y:S02]  /*72fc0*/  LDL.LU R15, [R1+0x68c] ;  /* 0x00068c00010f7983 */ /* 0x000ea40000300800 */
[----:B------:R-:W-:Y:S02]  /*72fd0*/  STL [R1+0x1ad0], R11 ;  /* 0x001ad00b01007387 */ /* 0x000fe40000100800 */
[----:B------:R-:W-:Y:S01]  /*72fe0*/  STL [R1+0x1acc], R19 ;  /* 0x001acc1301007387 */ /* 0x000fe20000100800 */
[----:B------:R-:W-:Y:S01]  /*72ff0*/  STL [R1+0x1ac8], R29 ;  /* 0x001ac81d01007387 */ /* 0x000fe20000100800 */
[----:B------:R-:W-:Y:S02]  /*73000*/  STL [R1+0x1ac4], R28 ;  /* 0x001ac41c01007387 */ /* 0x000fe40000100800 */
[----:B0-----:R0:W-:Y:S02]  /*73010*/  STL.64 [R1+0x20], R20 ;  /* 0x0000201401007387 */ /* 0x0011e40000100a00 */
[----:B---3--:R-:W-:Y:S01]  /*73020*/  IMAD.MOV.U32 R26, RZ, RZ, R2 ;  /* 0x000000ffff1a7224 */ /* 0x008fe200078e0002 */
[----:B------:R-:W-:Y:S01]  /*73030*/  MOV R27, R0 ;  /* 0x00000000001b7202 */ /* 0x000fe20000000f00 */
[----:B------:R-:W-:Y:S01]  /*73040*/  IMAD.MOV.U32 R2, RZ, RZ, R22 ;  /* 0x000000ffff027224 */ /* 0x000fe200078e0016 */
[----:B------:R-:W-:-:S02]  /*73050*/  MOV R0, R23 ;  /* 0x0000001700007202 */ /* 0x000fc40000000f00 */
[----:B------:R-:W5:Y:S04]  /*73060*/  LDL.LU.64 R22, [R1+0x1b28] ;  /* 0x001b280001167983 */ /* 0x000f680000300a00 */
[----:B0-----:R-:W5:Y:S01]  /*73070*/  LDL.LU.64 R20, [R1+0x1b20] ;  /* 0x001b200001147983 */ /* 0x001f620000300a00 */
[----:B------:R-:W-:Y:S02]  /*73080*/  STL [R1+0x1ad8], R0 ;  /* 0x001ad80001007387 */ /* 0x000fe40000100800 */
[----:B------:R-:W-:Y:S01]  /*73090*/  STL [R1+0x1ad4], R2 ;  /* 0x001ad40201007387 */ /* 0x000fe20000100800 */
[----:B-----5:R-:W-:Y:S01]  /*730a0*/  HMMA.16816.F32.BF16 R4, R20, R16, R4 ;  /* 0x000000101404723c */ /* 0x020fe20000041804 */
[----:B------:R-:W3:Y:S11]  /*730b0*/  LDL.LU R20, [R1+0x5f0] ;  /* 0x0005f00001147983 */ /* 0x000ef60000300800 */
[----:B------:R-:W-:Y:S11]  /*730c0*/  @!UPT UIADD3 URZ, URZ, URZ, URZ ;  /* 0x0000003f3f3ff290 */ /* 0x000ff6000fffe03f */
[----:B------:R-:W-:Y:S01]  /*730d0*/  STL.64 [R1+0x60], R4 ;  /* 0x0000600401007387 */ /* 0x000fe20000100a00 */
[----:B------:R-:W-:Y:S02]  /*730e0*/  STL.64 [R1+0x68], R6 ;  /* 0x0000680601007387 */ /* 0x000fe40000100a00 */
[----:B------:R-:W0:Y:S04]  /*730f0*/  LDSM.16.M88.4 R4, [R18+0x6a080] ;  /* 0x06a080001204783b */ /* 0x000e280000000200 */
[----:B------:R-:W3:Y:S01]  /*73100*/  LDL.LU R21, [R1+0x5f4] ;  /* 0x0005f40001157983 */ /* 0x000ee20000300800 */
[----:B------:R-:W3:Y:S01]  /*73110*/  LDL.LU R22, [R1+0x5f8] ;  /* 0x0005f80001167983 */ /* 0x000ee20000300800 */
[----:B------:R-:W3:Y:S02]  /*73120*/  LDL.LU R23, [R1+0x5fc] ;  /* 0x0005fc0001177983 */ /* 0x000ee40000300800 */
[----:B0-----:R-:W-:Y:S01]  /*73130*/  IMAD.MOV.U32 R11, RZ, RZ, R4 ;  /* 0x000000ffff0b7224 */ /* 0x001fe200078e0004 */
[----:B------:R-:W-:Y:S01]  /*73140*/  MOV R19, R5 ;  /* 0x0000000500137202 */ /* 0x000fe20000000f00 */
[----:B------:R-:W-:Y:S01]  /*73150*/  IMAD.MOV.U32 R29, RZ, RZ, R6 ;  /* 0x000000ffff1d7224 */ /* 0x000fe200078e0006 */
[----:B------:R-:W-:-:S02]  /*73160*/  MOV R28, R7 ;  /* 0x00000007001c7202 */ /* 0x000fc40000000f00 */
[----:B------:R-:W0:Y:S04]  /*73170*/  LDSM.16.M88.4 R4, [R18+0x6b080] ;  /* 0x06b080001204783b */ /* 0x000e280000000200 */
[----:B0-----:R0:W-:Y:S04]  /*73180*/  STL.64 [R1], R4 ;  /* 0x0000000401007387 */ /* 0x0011e80000100a00 */
[----:B0-----:R-:W3:Y:S01]  /*73190*/  LDL.LU.64 R4, [R1+0x1b18] ;  /* 0x001b180001047983 */ /* 0x001ee20000300a00 */
[----:B----4-:R-:W-:Y:S01]  /*731a0*/  IMAD.MOV.U32 R24, RZ, RZ, R10 ;  /* 0x000000ffff187224 */ /* 0x010fe200078e000a */
[----:B------:R-:W-:Y:S01]  /*731b0*/  MOV R25, R3 ;  /* 0x0000000300197202 */ /* 0x000fe20000000f00 */
[----:B------:R-:W-:Y:S01]  /*731c0*/  IMAD.MOV.U32 R0, RZ, RZ, R6 ;  /* 0x000000ffff007224 */ /* 0x000fe200078e0006 */
[----:B------:R-:W-:-:S05]  /*731d0*/  MOV R2, R7 ;  /* 0x0000000700027202 */ /* 0x000fca0000000f00 */
[C---:B---3--:R-:W-:Y:S01]  /*731e0*/  HMMA.16816.F32.BF16 R20, R24.reuse, R4, R20 ;  /* 0x000000041814723c */ /* 0x048fe20000041814 */
[----:B------:R0:W-:Y:S04]  /*731f0*/  STL.64 [R1+0x1af0], R4 ;  /* 0x001af00401007387 */ /* 0x0001e80000100a00 */
[----:B0-----:R-:W3:Y:S11]  /*73200*/  LDL.LU R4, [R1+0x5e0] ;  /* 0x0005e00001047983 */ /* 0x001ef60000300800 */
[----:B------:R-:W-:Y:S07]  /*73210*/  @!UPT UIADD3 URZ, URZ, URZ, URZ ;  /* 0x0000003f3f3ff290 */ /* 0x000fee000fffe03f */
[----:B------:R-:W-:Y:S01]  /*73220*/  STL.64 [R1+0x190], R20 ;  /* 0x0001901401007387 */ /* 0x000fe20000100a00 */
[----:B------:R-:W-:Y:S02]  /*73230*/  STL.64 [R1+0x198], R22 ;  /* 0x0001981601007387 */ /* 0x000fe40000100a00 */
[----:B------:R-:W3:Y:S02]  /*73240*/  LDL.LU R5, [R1+0x5e4] ;  /* 0x0005e40001057983 */ /* 0x000ee40000300800 */
[----:B------:R-:W4:Y:S01]  /*73250*/  LDL.LU R6, [R1+0x5e8] ;  /* 0x0005e80001067983 */ /* 0x000f220000300800 */
[----:B------:R-:W4:Y:S04]  /*73260*/  LDL.LU R7, [R1+0x5ec] ;  /* 0x0005ec0001077983 */ /* 0x000f280000300800 */
[----:B------:R-:W0:Y:S01]  /*73270*/  LDSM.16.M88.4 R20, [R18+0x6c080] ;  /* 0x06c080001214783b */ /* 0x000e220000000200 */
[C---:B--2---:R-:W-:Y:S03]  /*73280*/  HMMA.16816.F32.BF16 R12, R24.reuse, R8, R12 ;  /* 0x00000008180c723c */ /* 0x044fe6000004180c */
[----:B----4-:R-:W-:Y:S01]  /*73290*/  STL.64 [R1+0x1b00], R6 ;  /* 0x001b000601007387 */ /* 0x010fe20000100a00 */
[----:B---3--:R1:W-:Y:S03]  /*732a0*/  STL.64 [R1+0x1af8], R4 ;  /* 0x001af80401007387 */ /* 0x0083e60000100a00 */
[----:B-1----:R-:W2:Y:S01]  /*732b0*/  LDL.LU R4, [R1+0x670] ;  /* 0x0006700001047983 */ /* 0x002ea20000300800 */
[----:B------:R-:W2:Y:S02]  /*732c0*/  LDL.LU R5, [R1+0x674] ;  /* 0x0006740001057983 */ /* 0x000ea40000300800 */
[----:B------:R-:W2:Y:S02]  /*732d0*/  LDL.LU R6, [R1+0x678] ;  /* 0x0006780001067983 */ /* 0x000ea40000300800 */
[----:B------:R-:W2:Y:S01]  /*732e0*/  LDL.LU R7, [R1+0x67c] ;  /* 0x00067c0001077983 */ /* 0x000ea20000300800 */
[----:B0-----:R-:W-:Y:S01]  /*732f0*/  STL.64 [R1+0x1930], R22 ;  /* 0x0019301601007387 */ /* 0x001fe20000100a00 */
[----:B------:R0:W-:Y:S03]  /*73300*/  STL.64 [R1+0x1928], R20 ;  /* 0x0019281401007387 */ /* 0x0001e60000100a00 */
[----:B0-----:R-:W3:Y:S01]  /*73310*/  LDL.LU.64 R20, [R1+0x40] ;  /* 0x0000400001147983 */ /* 0x001ee20000300a00 */
[----:B------:R-:W3:Y:S05]  /*73320*/  LDL.LU.64 R22, [R1+0x48] ;  /* 0x0000480001167983 */ /* 0x000eea0000300a00 */
[----:B------:R-:W-:Y:S02]  /*73330*/  STL.64 [R1+0x230], R12 ;  /* 0x0002300c01007387 */ /* 0x000fe40000100a00 */
[----:B------:R0:W-:Y:S02]  /*73340*/  STL.64 [R1+0x238], R14 ;  /* 0x0002380e01007387 */ /* 0x0001e40000100a00 */
        /* <DEDUP_REMOVED lines=9> */
[----:B----4-:R-:W-:Y:S02]  /*733e0*/  STL.64 [R1+0x1aa0], R14 ;  /* 0x001aa00e01007387 */ /* 0x010fe40000100a00 */
[----:B------:R0:W-:Y:S02]  /*733f0*/  STL.64 [R1+0x1a98], R12 ;  /* 0x001a980c01007387 */ /* 0x0001e40000100a00 */
[----:B0-----:R-:W3:Y:S01]  /*73400*/  LDL.LU R12, [R1+0x660] ;  /* 0x00066000010c7983 */ /* 0x001ee20000300800 */
[----:B------:R-:W3:Y:S02]  /*73410*/  LDL.LU R13, [R1+0x664] ;  /* 0x00066400010d7983 */ /* 0x000ee40000300800 */
[----:B------:R-:W3:Y:S02]  /*73420*/  LDL.LU R14, [R1+0x668] ;  /* 0x00066800010e7983 */ /* 0x000ee40000300800 */
[----:B------:R-:W3:Y:S01]  /*73430*/  LDL.LU R15, [R1+0x66c] ;  /* 0x00066c00010f7983 */ /* 0x000ee20000300800 */
[----:B--2---:R-:W-:Y:S01]  /*73440*/  HMMA.16816.F32.BF16 R24, R24, R16, R4 ;  /* 0x000000101818723c */ /* 0x004fe20000041804 */
[----:B------:R-:W2:Y:S11]  /*73450*/  LDL.LU.64 R4, [R1+0x1af0] ;  /* 0x001af00001047983 */ /* 0x000eb60000300a00 */
[----:B------:R-:W-:Y:S11]  /*73460*/  @!UPT UIADD3 URZ, URZ, URZ, URZ ;  /* 0x0000003f3f3ff290 */ /* 0x000ff6000fffe03f */
[----:B------:R-:W-:Y:S01]  /*73470*/  STL.64 [R1+0x310], R24 ;  /* 0x0003101801007387 */ /* 0x000fe20000100a00 */
[----:B------:R0:W-:Y:S03]  /*73480*/  STL.64 [R1+0x318], R26 ;  /* 0x0003181a01007387 */ /* 0x0001e60000100a00 */
[----:B0-----:R-:W2:Y:S01]  /*73490*/  LDL.LU.64 R26, [R1+0x1ae8] ;  /* 0x001ae800011a7983 */ /* 0x001ea20000300a00 */
[----:B------:R-:W2:Y:S01]  /*734a0*/  LDL.LU.64 R24, [R1+0x1ae0] ;  /* 0x001ae00001187983 */ /* 0x000ea20000300a00 */
[----:B---3--:R-:W-:Y:S01]  /*734b0*/  HMMA.16816.F32.BF16 R12, R20, R8, R12 ;  /* 0x00000008140c723c */ /* 0x008fe2000004180c */
[----:B------:R-:W-:Y:S01]  /*734c0*/  IMAD.MOV.U32 R10, RZ, RZ, R20 ;  /* 0x000000ffff0a7224 */ /* 0x000fe200078e0014 */
[----:B------:R-:W-:-:S06]  /*734d0*/  MOV R7, R21 ;  /* 0x0000001500077202 */ /* 0x000fcc0000000f00 */
[----:B--2---:R-:W-:Y:S11]  /*734e0*/  HMMA.16816.F32.BF16 R24, R20, R4, R24 ;  /* 0x000000041418723c */ /* 0x004ff60000041818 */
[----:B------:R-:W-:Y:S11]  /*734f0*/  @!UPT UIADD3 URZ, URZ, URZ, URZ ;  /* 0x0000003f3f3ff290 */ /* 0x000ff6000fffe03f */
[----:B------:R-:W-:Y:S01]  /*73500*/  @!UPT UIADD3 URZ, URZ, URZ, URZ ;  /* 0x0000003f3f3ff290 */ /* 0x000fe2000fffe03f */
[----:B------:R-:W-:Y:S01]  /*73510*/  STL.64 [R1+0x350], R24 ;  /* 0x0003501801007387 */ /* 0x000fe20000100a00 */
[----:B------:R-:W-:Y:S02]  /*73520*/  STL.64 [R1+0x358], R26 ;  /* 0x0003581a01007387 */ /* 0x000fe40000100a00 */
[----:B------:R-:W0:Y:S02]  /*73530*/  LDSM.16.M88.4 R24, [R18+0x6d080] ;  /* 0x06d080001218783b */ /* 0x000e240000000200 */
[----:B0-----:R-:W-:Y:S02]  /*73540*/  STL.64 [R1+0x1900], R26 ;  /* 0x0019001a01007387 */ /* 0x001fe40000100a00 */
[----:B------:R0:W-:Y:S02]  /*73550*/  STL.64 [R1+0x18f8], R24 ;  /* 0x0018f81801007387 */ /* 0x0001e40000100a00 */
[----:B------:R-:W-:Y:S02]  /*73560*/  STL.64 [R1+0x340], R12 ;  /* 0x0003400c01007387 */ /* 0x000fe40000100a00 */
[----:B------:R-:W-:Y:S02]  /*73570*/  STL.64 [R1+0x348], R14 ;  /* 0x0003480e01007387 */ /* 0x000fe40000100a00 */
[----:B------:R-:W-:Y:S01]  /*73580*/  IMAD.MOV.U32 R6, RZ, RZ, R22 ;  /* 0x000000ffff067224 */ /* 0x000fe200078e0016 */
[----:B------:R-:W-:Y:S01]  /*73590*/  MOV R3, R23 ;  /* 0x0000001700037202 */ /* 0x000fe20000000f00 */
[----:B------:R-:W1:Y:S04]  /*735a0*/  LDSM.16.M88.4 R12, [R18+0x6e080] ;  /* 0x06e08000120c783b */ /* 0x000e680000000200 */
[----:B0-----:R-:W2:Y:S01]  /*735b0*/  LDL.LU R24, [R1+0xe0] ;  /* 0x0000e00001187983 */ /* 0x001ea20000300800 */
[----:B------:R-:W2:Y:S02]  /*735c0*/  LDL.LU R25, [R1+0xe4] ;  /* 0x0000e40001197983 */ /* 0x000ea40000300800 */
[----:B------:R-:W3:Y:S02]  /*735d0*/  LDL.LU R26, [R1+0xe8] ;  /* 0x0000e800011a7983 */ /* 0x000ee40000300800 */
[----:B------:R-:W3:Y:S01]  /*735e0*/  LDL.LU R27, [R1+0xec] ;  /* 0x0000ec00011b7983 */ /* 0x000ee20000300800 */
[----:B------:R-:W4:Y:S01]  /*735f0*/  LDL.LU R20, [R1] ;  /* 0x0000000001147983 */ /* 0x000f220000300800 */
[----:B------:R-:W4:Y:S02]  /*73600*/  LDL.LU R21, [R1+0x4] ;  /* 0x0000040001157983 */ /* 0x000f240000300800 */
[----:B------:R-:W-:Y:S01]  /*73610*/  IMAD.MOV.U32 R22, RZ, RZ, R0 ;  /* 0x000000ffff167224 */ /* 0x000fe200078e0000 */
[----:B------:R-:W-:Y:S01]  /*73620*/  MOV R23, R2 ;  /* 0x0000000200177202 */ /* 0x000fe20000000f00 */
[----:B------:R-:W5:Y:S01]  /*73630*/  LDL.LU R0, [R1+0x1ad8] ;  /* 0x001ad80001007983 */ /* 0x000f620000300800 */
[----:B------:R-:W5:Y:S03]  /*73640*/  LDL.LU R2, [R1+0x1ad4] ;  /* 0x001ad40001027983 */ /* 0x000f660000300800 */
        /* <DEDUP_REMOVED lines=14> */
[----:B------:R-:W-:-:S02]  /*73730*/  IMAD.MOV.U32 R20, RZ, RZ, R11 ;  /* 0x000000ffff147224 */ /* 0x000fc400078e000b */
[----:B------:R-:W-:Y:S01]  /*73740*/  IMAD.MOV.U32 R22, RZ, RZ, R29 ;  /* 0x000000ffff167224 */ /* 0x000fe200078e001d */
[----:B---3--:R-:W-:Y:S01]  /*73750*/  STL.64 [R1+0x1940], R26 ;  /* 0x0019401a01007387 */ /* 0x008fe20000100a00 */
[----:B--2---:R0:W-:Y:S03]  /*73760*/  STL.64 [R1+0x1938], R24 ;  /* 0x0019381801007387 */ /* 0x0041e60000100a00 */
[----:B0-----:R-:W2:Y:S01]  /*73770*/  LDL.LU R24, [R1+0x490] ;  /* 0x0004900001187983 */ /* 0x001ea20000300800 */
[----:B------:R-:W2:Y:S02]  /*73780*/  LDL.LU R25, [R1+0x494] ;  /* 0x0004940001197983 */ /* 0x000ea40000300800 */
[----:B------:R-:W3:Y:S02]  /*73790*/  LDL.LU R26, [R1+0x498] ;  /* 0x00049800011a7983 */ /* 0x000ee40000300800 */
[----:B------:R-:W3:Y:S01]  /*737a0*/  LDL.LU R27, [R1+0x49c] ;  /* 0x00049c00011b7983 */ /* 0x000ee20000300800 */
[----:B------:R-:W-:Y:S01]  /*737b0*/  MOV R23, R28 ;  /* 0x0000001c00177202 */ /* 0x000fe20000000f00 */
[----:B------:R-:W4:Y:S01]  /*737c0*/  LDL.LU R11, [R1+0x1ad0] ;  /* 0x001ad000010b7983 */ /* 0x000f220000300800 */
[----:B------:R-:W-:-:S02]  /*737d0*/  MOV R21, R19 ;  /* 0x0000001300157202 */ /* 0x000fc40000000f00 */
[----:B------:R-:W4:Y:S02]  /*737e0*/  LDL.LU R19, [R1+0x1acc] ;  /* 0x001acc0001137983 */ /* 0x000f240000300800 */
        /* <DEDUP_REMOVED lines=22> */
[----:B------:R-:W2:Y:S01]  /*73950*/  LDL.LU R20, [R1+0x20] ;  /* 0x0000200001147983 */ /* 0x000ea20000300800 */
[----:B------:R-:W2:Y:S02]  /*73960*/  LDL.LU R21, [R1+0x24] ;  /* 0x0000240001157983 */ /* 0x000ea40000300800 */
[----:B-----5:R-:W-:Y:S01]  /*73970*/  IMAD.MOV.U32 R22, RZ, RZ, R2 ;  /* 0x000000ffff167224 */ /* 0x020fe200078e0002 */
[----:B------:R-:W-:Y:S01]  /*73980*/  MOV R23, R0 ;  /* 0x0000000000177202 */ /* 0x000fe20000000f00 */
[----:B------:R-:W5:Y:S01]  /*73990*/  LDL.LU R2, [R1+0x1ac0] ;  /* 0x001ac00001027983 */ /* 0x000f620000300800 */
[----:B------:R-:W4:Y:S03]  /*739a0*/  LDL.LU R0, [R1+0x1abc] ;  /* 0x001abc0001007983 */ /* 0x000f260000300800 */
[----:B------:R-:W-:Y:S04]  /*739b0*/  STL.64 [R1+0x1a20], R22 ;  /* 0x001a201601007387 */ /* 0x000fe80000100a00 */
[----:B--2---:R-:W-:Y:S01]  /*739c0*/  STL.64 [R1+0x1a18], R20 ;  /* 0x001a181401007387 */ /* 0x004fe20000100a00 */
[----:B---3--:R-:W-:Y:S02]  /*739d0*/  STL.64 [R1+0x1990], R26 ;  /* 0x0019901a01007387 */ /* 0x008fe40000100a00 */
[----:B------:R0:W-:Y:S02]  /*739e0*/  STL.64 [R1+0x1988], R24 ;  /* 0x0019881801007387 */ /* 0x0001e40000100a00 */
        /* <DEDUP_REMOVED lines=16> */
[----:B----4-:R-:W-:Y:S01]  /*73af0*/  IMAD.MOV.U32 R22, RZ, RZ, R19 ;  /* 0x000000ffff167224 */ /* 0x010fe200078e0013 */
[----:B------:R-:W-:Y:S01]  /*73b00*/  MOV R23, R11 ;  /* 0x0000000b00177202 */ /* 0x000fe20000000f00 */
        /* <DEDUP_REMOVED lines=8> */
[----:B------:R-:W4:Y:S01]  /*73b90*/  LDL.LU R28, [R1+0x1ab8] ;  /* 0x001ab800011c7983 */ /* 0x000f220000300800 */
[----:B------:R-:W-:Y:S03]  /*73ba0*/  STL.64 [R1+0x1a70], R22 ;  /* 0x001a701601007387 */ /* 0x000fe60000100a00 */
[----:B------:R-:W-:Y:S04]  /*73bb0*/  STL.64 [R1+0x1a68], R20 ;  /* 0x001a681401007387 */ /* 0x000fe80000100a00 */
        /* <DEDUP_REMOVED lines=11> */
[----:B----4-:R-:W-:-:S02]  /*73c70*/  IMAD.MOV.U32 R27, RZ, RZ, R28 ;  /* 0x000000ffff1b7224 */ /* 0x010fc400078e001c */
[----:B------:R-:W4:Y:S04]  /*73c80*/  LDL.LU R28, [R1+0x1ab4] ;  /* 0x001ab400011c7983 */ /* 0x000f280000300800 */
        /* <DEDUP_REMOVED lines=10> */
[----:B------:R-:W3:Y:S01]  /*73d30*/  LDL.LU R26, [R1+0x5b8] ;  /* 0x0005b800011a7983 */ /* 0x000ee20000300800 */
[----:B----4-:R-:W-:-:S02]  /*73d40*/  MOV R27, R28 ;  /* 0x0000001c001b7202 */ /* 0x010fc40000000f00 */
        /* <DEDUP_REMOVED lines=33> */
[----:B------:R-:W-:Y:S01]  /*73f60*/  IMAD.MOV.U32 R21, RZ, RZ, R7 ;  /* 0x000000ffff157224 */ /* 0x000fe200078e0007 */
[----:B------:R-:W-:-:S02]  /*73f70*/  MOV R22, R6 ;  /* 0x0000000600167202 */ /* 0x000fc40000000f00 */
[----:B------:R-:W-:Y:S02]  /*73f80*/  MOV R20, R10 ;  /* 0x0000000a00147202 */ /* 0x000fe40000000f00 */
[----:B-1----:R-:W-:Y:S01]  /*73f90*/  MOV R7, R14 ;  /* 0x0000000e00077202 */ /* 0x002fe20000000f00 */
        /* <DEDUP_REMOVED lines=8> */
[----:B------:R-:W3:Y:S01]  /*74020*/  LDL.LU.64 R14, [R1+0x1aa0] ;  /* 0x001aa000010e7983 */ /* 0x000ee20000300a00 */
[----:B------:R-:W2:Y:S01]  /*74030*/  LDL.LU.64 R12, [R1+0x1a98] ;  /* 0x001a9800010c7983 */ /* 0x000ea20000300a00 */
[----:B------:R-:W-:-:S02]  /*74040*/  IMAD.MOV.U32 R23, RZ, RZ, R3 ;  /* 0x000000ffff177224 */ /* 0x000fc400078e0003 */
[----:B----4-:R-:W-:-:S07]  /*74050*/  IMAD.MOV.U32 R27, RZ, RZ, R28 ;  /* 0x000000ffff1b7224 */ /* 0x010fce00078e001c */
        /* <DEDUP_REMOVED lines=135> */
[----:B------:R0:W-:Y:S01]  /*748d0*/  STL [R1+0x1c8], R26 ;  /* 0x0001c81a01007387 */ /* 0x0001e20000100800 */
[----:B------:R-:W-:Y:S02]  /*748e0*/  MOV R28, R27 ;  /* 0x0000001b001c7202 */ /* 0x000fe40000000f00 */
[----:B0-----:R-:W2:Y:S01]  /*748f0*/  LDL.LU.64 R26, [R1+0x1920] ;  /* 0x00192000011a7983 */ /* 0x001ea20000300a00 */
[----:B------:R-:W2:Y:S02]  /*74900*/  LDL.LU.64 R24, [R1+0x1918] ;  /* 0x0019180001187983 */ /* 0x000ea40000300a00 */
        /* <DEDUP_REMOVED lines=18> */
[----:B------:R0:W-:Y:S02]  /*74a30*/  STL [R1+0x1a8], R26 ;  /* 0x0001a81a01007387 */ /* 0x0001e40000100800 */
[----:B------:R-:W-:Y:S02]  /*74a40*/  IMAD.MOV.U32 R28, RZ, RZ, R27 ;  /* 0x000000ffff1c7224 */ /* 0x000fe400078e001b */
[----:B0-----:R-:W2:Y:S01]  /*74a50*/  LDL.LU.64 R26, [R1+0x1900] ;  /* 0x00190000011a7983 */ /* 0x001ea20000300a00 */
[----:B------:R-:W2:Y:S02]  /*74a60*/  LDL.LU.64 R24, [R1+0x18f8] ;  /* 0x0018f80001187983 */ /* 0x000ea40000300a00 */
[----:B---3--:R-:W-:Y:S02]  /*74a70*/  STL.64 [R1+0x18d0], R14 ;  /* 0x0018d00e01007387 */ /* 0x008fe40000100a00 */
[----:B------:R4:W-:Y:S02]  /*74a80*/  STL.64 [R1+0x18c8], R12 ;  /* 0x0018c80c01007387 */ /* 0x0009e40000100a00 */
[----:B----4-:R-:W-:Y:S01]  /*74a90*/  HMMA.16816.F32.BF16 R12, R20, R16, R8 ;  /* 0x00000010140c723c */ /* 0x010fe20000041808 */
[----:B------:R-:W0:Y:S04]  /*74aa0*/  LDSM.16.M88.4 R8, [R18+0x6f080] ;  /* 0x06f080001208783b */ /* 0x000e280000000200 */
[----:B------:R-:W-:Y:S11]  /*74ab0*/  STL [R1+0x147c], R28 ;  /* 0x00147c1c01007387 */ /* 0x000ff60000100800 */
[----:B------:R-:W-:Y:S07]  /*74ac0*/  @!UPT UIADD3 URZ, URZ, URZ, URZ ;  /* 0x0000003f3f3ff290 */ /* 0x000fee000fffe03f */
[----:B------:R1:W-:Y:S01]  /*74ad0*/  STL.64 [R1+0x180], R12 ;  /* 0x0001800c01007387 */ /* 0x0003e20000100a00 */
[----:B------:R3:W-:Y:S01]  /*74ae0*/  STL.64 [R1+0x188], R14 ;  /* 0x0001880e01007387 */ /* 0x0007e20000100a00 */
[----:B0-----:R-:W-:Y:S01]  /*74af0*/  MOV R18, R8 ;  /* 0x0000000800127202 */ /* 0x001fe20000000f00 */
[----:B------:R-:W-:Y:S01]  /*74b00*/  IMAD.MOV.U32 R19, RZ, RZ, R9 ;  /* 0x000000ffff137224 */ /* 0x000fe200078e0009 */
[----:B------:R-:W2:Y:S01]  /*74b10*/  LDL.LU R8, [R1+0xd0] ;  /* 0x0000d00001087983 */ /* 0x000ea20000300800 */
[----:B------:R-:W-:Y:S01]  /*74b20*/  MOV R3, R10 ;  /* 0x0000000a00037202 */ /* 0x000fe20000000f00 */
[----:B------:R-:W2:Y:S02]  /*74b30*/  LDL.LU R9, [R1+0xd4] ;  /* 0x0000d40001097983 */ /* 0x000ea40000300800 */
[----:B------:R-:W-:Y:S01]  /*74b40*/  IMAD.MOV.U32 R29, RZ, RZ, R11 ;  /* 0x000000ffff1d7224 */ /* 0x000fe200078e000b */
[----:B------:R-:W2:Y:S01]  /*74b50*/  LDL.LU R10, [R1+0xd8] ;  /* 0x0000d800010a7983 */ /* 0x000ea20000300800 */
[----:B------:R-:W2:Y:S02]  /*74b60*/  LDL.LU R11, [R1+0xdc] ;  /* 0x0000dc00010b7983 */ /* 0x000ea40000300800 */
[----:B-1----:R-:W4:Y:S02]  /*74b70*/  LDL.LU R12, [R1+0xc0] ;  /* 0x0000c000010c7983 */ /* 0x002f240000300800 */
[----:B------:R-:W4:Y:S01]  /*74b80*/  LDL.LU R13, [R1+0xc4] ;  /* 0x0000c400010d7983 */ /* 0x000f220000300800 */
[----:B---3--:R-:W4:Y:S01]  /*74b90*/  LDL.LU R14, [R1+0xc8] ;  /* 0x0000c800010e7983 */ /* 0x008f220000300800 */
[----:B------:R-:W4:Y:S02]  /*74ba0*/  LDL.LU R15, [R1+0xcc] ;  /* 0x0000cc00010f7983 */ /* 0x000f240000300800 */
[----:B------:R-:W-:Y:S02]  /*74bb0*/  STL.64 [R1+0x18c0], R18 ;  /* 0x0018c01201007387 */ /* 0x000fe40000100a00 */
[----:B------:R0:W-:Y:S02]  /*74bc0*/  STL.64 [R1+0x18b8], R16 ;  /* 0x0018b81001007387 */ /* 0x0001e40000100a00 */
[----:B0-----:R-:W3:Y:S01]  /*74bd0*/  LDL.LU R16, [R1+0xb0] ;  /* 0x0000b00001107983 */ /* 0x001ee20000300800 */
        /* <DEDUP_REMOVED lines=9> */
[----:B0-----:R-:W2:Y:S01]  /*74c70*/  LDL.LU R20, [R1+0xa0] ;  /* 0x0000a00001147983 */ /* 0x001ea20000300800 */
[----:B------:R-:W-:-:S02]  /*74c80*/  MOV R21, R0 ;  /* 0x0000000000157202 */ /* 0x000fc40000000f00 */
[----:B------:R-:W2:Y:S02]  /*74c90*/  LDL.LU R0, [R1+0x18f0] ;  /* 0x0018f00001007983 */ /* 0x000ea40000300800 */
[----:B------:R-:W2:Y:S01]  /*74ca0*/  LDL.LU R22, [R1+0xa8] ;  /* 0x0000a80001167983 */ /* 0x000ea20000300800 */
[----:B------:R-:W2:Y:S01]  /*74cb0*/  LDL.LU R23, [R1+0xac] ;  /* 0x0000ac0001177983 */ /* 0x000ea20000300800 */
[C---:B------:R-:W-:Y:S03]  /*74cc0*/  HMMA.16816.F32.BF16 R8, R24.reuse, R4, R8 ;  /* 0x000000041808723c */ /* 0x040fe60000041808 */
[----:B--2---:R0:W-:Y:S01]  /*74cd0*/  STL.64 [R1+0x1898], R22 ;  /* 0x0018981601007387 */ /* 0x0041e20000100a00 */
[----:B------:R1:W-:Y:S02]  /*74ce0*/  STL.64 [R1+0x1890], R20 ;  /* 0x0018901401007387 */ /* 0x0003e40000100a00 */
[----:B0-----:R-:W-:Y:S01]  /*74cf0*/  IMAD.MOV.U32 R22, RZ, RZ, R0 ;  /* 0x000000ffff167224 */ /* 0x001fe200078e0000 */
[----:B-1----:R-:W2:Y:S01]  /*74d00*/  LDL.LU R20, [R1+0x70] ;  /* 0x0000700001147983 */ /* 0x002ea20000300800 */
[----:B------:R-:W2:Y:S02]  /*74d10*/  LDL.LU R21, [R1+0x74] ;  /* 0x0000740001157983 */ /* 0x000ea40000300800 */
[----:B------:R-:W2:Y:S02]  /*74d20*/  LDL.LU R0, [R1+0x18ec] ;  /* 0x0018ec0001007983 */ /* 0x000ea40000300800 */
[----:B------:R-:W2:Y:S11]  /*74d30*/  LDL.LU R23, [R1+0x7c] ;  /* 0x00007c0001177983 */ /* 0x000eb60000300800 */
[----:B------:R-:W-:Y:S01]  /*74d40*/  @!UPT UIADD3 URZ, URZ, URZ, URZ ;  /* 0x0000003f3f3ff290 */ /* 0x000fe2000fffe03f */
[----:B------:R-:W-:Y:S01]  /*74d50*/  IMAD.MOV.U32 R28, RZ, RZ, R11 ;  /* 0x000000ffff1c7224 */ /* 0x000fe200078e000b */
[----:B--2---:R-:W-:Y:S01]  /*74d60*/  STL.64 [R1+0x18b0], R22 ;  /* 0x0018b01601007387 */ /* 0x004fe20000100a00 */
[----:B------:R0:W-:Y:S03]  /*74d70*/  STL.64 [R1+0x18a8], R20 ;  /* 0x0018a81401007387 */ /* 0x0001e60000100a00 */
[----:B0-----:R-:W2:Y:S01]  /*74d80*/  LDL.LU R20, [R1+0x80] ;  /* 0x0000800001147983 */ /* 0x001ea20000300800 */
[----:B------:R-:W2:Y:S02]  /*74d90*/  LDL.LU R21, [R1+0x84] ;  /* 0x0000840001157983 */ /* 0x000ea40000300800 */
[----:B------:R-:W2:Y:S01]  /*74da0*/  LDL.LU R22, [R1+0x88] ;  /* 0x0000880001167983 */ /* 0x000ea20000300800 */
[----:B------:R-:W-:Y:S02]  /*74db0*/  MOV R23, R0 ;  /* 0x0000000000177202 */ /* 0x000fe40000000f00 */
[----:B------:R-:W2:Y:S01]  /*74dc0*/  LDL.LU R0, [R1+0x18e8] ;  /* 0x0018e80001007983 */ /* 0x000ea20000300800 */
[----:B------:R-:W-:Y:S02]  /*74dd0*/  STL.64 [R1+0x170], R8 ;  /* 0x0001700801007387 */ /* 0x000fe40000100a00 */
[----:B------:R0:W-:Y:S02]  /*74de0*/  STL [R1+0x178], R10 ;  /* 0x0001780a01007387 */ /* 0x0001e40000100800 */
[----:B0-----:R-:W2:Y:S01]  /*74df0*/  LDL.LU.64 R10, [R1+0x18e0] ;  /* 0x0018e000010a7983 */ /* 0x001ea20000300a00 */
[----:B------:R-:W4:Y:S02]  /*74e00*/  LDL.LU.64 R8, [R1+0x18d8] ;  /* 0x0018d80001087983 */ /* 0x000f240000300a00 */
[----:B------:R-:W-:Y:S01]  /*74e10*/  STL [R1+0x1480], R28 ;  /* 0x0014801c01007387 */ /* 0x000fe20000100800 */
[C---:B----4-:R-:W-:Y:S11]  /*74e20*/  HMMA.16816.F32.BF16 R12, R24.reuse, R8, R12 ;  /* 0x00000008180c723c */ /* 0x050ff6000004180c */
[----:B------:R-:W-:Y:S11]  /*74e30*/  @!UPT UIADD3 URZ, URZ, URZ, URZ ;  /* 0x0000003f3f3ff290 */ /* 0x000ff6000fffe03f */
[----:B------:R-:W-:Y:S01]  /*74e40*/  @!UPT UIADD3 URZ, URZ, URZ, URZ ;  /* 0x0000003f3f3ff290 */ /* 0x000fe2000fffe03f */
[----:B------:R-:W-:Y:S01]  /*74e50*/  STL.64 [R1+0x160], R12 ;  /* 0x0001600c01007387 */ /* 0x000fe20000100a00 */
[----:B------:R0:W-:Y:S03]  /*74e60*/  STL.64 [R1+0x168], R14 ;  /* 0x0001680e01007387 */ /* 0x0001e60000100a00 */
[----:B0-----:R-:W4:Y:S01]  /*74e70*/  LDL.LU.64 R14, [R1+0x18d0] ;  /* 0x0018d000010e7983 */ /* 0x001f220000300a00 */
[----:B------:R-:W3:Y:S02]  /*74e80*/  LDL.LU.64 R12, [R1+0x18c8] ;  /* 0x0018c800010c7983 */ /* 0x000ee40000300a00 */
[C---:B---3--:R-:W-:Y:S11]  /*74e90*/  HMMA.16816.F32.BF16 R16, R24.reuse, R12, R16 ;  /* 0x0000000c1810723c */ /* 0x048ff60000041810 */
[----:B------:R-:W-:Y:S11]  /*74ea0*/  @!UPT UIADD3 URZ, URZ, URZ, URZ ;  /* 0x0000003f3f3ff290 */ /* 0x000ff6000fffe03f */
[----:B------:R-:W-:Y:S01]  /*74eb0*/  @!UPT UIADD3 URZ, URZ, URZ, URZ ;  /* 0x0000003f3f3ff290 */ /* 0x000fe2000fffe03f */
[----:B------:R-:W-:Y:S01]  /*74ec0*/  STL.64 [R1+0x150], R16 ;  /* 0x0001501001007387 */ /* 0x000fe20000100a00 */
[----:B------:R0:W-:Y:S01]  /*74ed0*/  STL [R1+0x158], R18 ;  /* 0x0001581201007387 */ /* 0x0001e20000100800 */
[----:B------:R-:W-:Y:S02]  /*74ee0*/  MOV R28, R19 ;  /* 0x00000013001c7202 */ /* 0x000fe40000000f00 */
[----:B0-----:R-:W3:Y:S01]  /*74ef0*/  LDL.LU.64 R18, [R1+0x18c0] ;  /* 0x0018c00001127983 */ /* 0x001ee20000300a00 */
[----:B------:R-:W2:Y:S02]  /*74f00*/  LDL.LU.64 R16, [R1+0x18b8] ;  /* 0x0018b80001107983 */ /* 0x000ea40000300a00 */
[----:B------:R-:W-:Y:S01]  /*74f10*/  STL [R1+0x1484], R28 ;  /* 0x0014841c01007387 */ /* 0x000fe20000100800 */
[----:B--2---:R-:W-:Y:S01]  /*74f20*/  HMMA.16816.F32.BF16 R24, R24, R16, R20 ;  /* 0x000000101818723c */ /* 0x004fe20000041814 */
[----:B------:R-:W2:Y:S01]  /*74f30*/  LDL.LU.64 R22, [R1+0x18b0] ;  /* 0x0018b00001167983 */ /* 0x000ea20000300a00 */
[----:B------:R-:W2:Y:S11]  /*74f40*/  LDL.LU.64 R20, [R1+0x18a8] ;  /* 0x0018a80001147983 */ /* 0x000eb60000300a00 */
[----:B------:R-:W-:Y:S10]  /*74f50*/  @!UPT UIADD3 URZ, URZ, URZ, URZ ;  /* 0x0000003f3f3ff290 */ /* 0x000ff4000fffe03f */
[----:B------:R0:W-:Y:S01]  /*74f60*/  STL.64 [R1+0x100], R24 ;  /* 0x0001001801007387 */ /* 0x0001e20000100a00 */
[----:B------:R1:W-:Y:S02]  /*74f70*/  STL.64 [R1+0x108], R26 ;  /* 0x0001081a01007387 */ /* 0x0003e40000100a00 */
[----:B0-----:R-:W-:Y:S01]  /*74f80*/  IMAD.MOV.U32 R24, RZ, RZ, R10 ;  /* 0x000000ffff187224 */ /* 0x001fe200078e000a */
[----:B------:R-:W-:Y:S01]  /*74f90*/  MOV R25, R11 ;  /* 0x0000000b00197202 */ /* 0x000fe20000000f00 */
[----:B-1----:R-:W-:Y:S01]  /*74fa0*/  IMAD.MOV.U32 R26, RZ, RZ, R7 ;  /* 0x000000ffff1a7224 */ /* 0x002fe200078e0007 */
[----:B------:R-:W-:Y:S01]  /*74fb0*/  MOV R27, R6 ;  /* 0x00000006001b7202 */ /* 0x000fe20000000f00 */
[----:B------:R-:W3:Y:S01]  /*74fc0*/  LDL.LU R10, [R1+0x18a4] ;  /* 0x0018a400010a7983 */ /* 0x000ee20000300800 */
[----:B------:R-:W3:Y:S05]  /*74fd0*/  LDL.LU R11, [R1+0x18a0] ;  /* 0x0018a000010b7983 */ /* 0x000eea0000300800 */
        /* <DEDUP_REMOVED lines=8> */
[----:B0-----:R-:W-:Y:S01]  /*75060*/  STL [R1+0x30], R20 ;  /* 0x0000301401007387 */ /* 0x001fe20000100800 */
[----:B------:R0:W-:Y:S02]  /*75070*/  STL [R1+0x3c], R23 ;  /* 0x00003c1701007387 */ /* 0x0001e40000100800 */
[----:B------:R-:W-:Y:S01]  /*75080*/  IMAD.MOV.U32 R7, RZ, RZ, R22 ;  /* 0x000000ffff077224 */ /* 0x000fe200078e0016 */
[----:B------:R-:W-:Y:S01]  /*75090*/  MOV R6, R21 ;  /* 0x0000001500067202 */ /* 0x000fe20000000f00 */
[----:B0-----:R-:W2:Y:S01]  /*750a0*/  LDL.LU.64 R22, [R1+0x1898] ;  /* 0x0018980001167983 */ /* 0x001ea20000300a00 */
[----:B------:R-:W2:Y:S02]  /*750b0*/  LDL.LU.64 R20, [R1+0x1890] ;  /* 0x0018900001147983 */ /* 0x000ea40000300a00 */
[----:B------:R-:W-:Y:S02]  /*750c0*/  STL [R1+0x181c], R7 ;  /* 0x00181c0701007387 */ /* 0x000fe40000100800 */
[----:B------:R-:W-:Y:S01]  /*750d0*/  STL [R1+0x1818], R6 ;  /* 0x0018180601007387 */ /* 0x000fe20000100800 */
[----:B--2---:R-:W-:Y:S11]  /*750e0*/  HMMA.16816.F32.BF16 R20, R24, R8, R20 ;  /* 0x000000081814723c */ /* 0x004ff60000041814 */
[----:B------:R-:W-:Y:S11]  /*750f0*/  @!UPT UIADD3 URZ, URZ, URZ, URZ ;  /* 0x0000003f3f3ff290 */ /* 0x000ff6000fffe03f */
[----:B------:R-:W-:Y:S01]  /*75100*/  @!UPT UIADD3 URZ, URZ, URZ, URZ ;  /* 0x0000003f3f3ff290 */ /* 0x000fe2000fffe03f */
[----:B------:R-:W-:Y:S01]  /*75110*/  STL.64 [R1+0xe0], R20 ;  /* 0x0000e01401007387 */ /* 0x000fe20000100a00 */
[----:B------:R0:W-:Y:S01]  /*75120*/  STL [R1+0xec], R23 ;  /* 0x0000ec1701007387 */ /* 0x0001e20000100800 */
[----:B------:R-:W-:Y:S02]  /*75130*/  MOV R28, R22 ;  /* 0x00000016001c7202 */ /* 0x000fe40000000f00 */
[----:B0-----:R-:W2:Y:S01]  /*75140*/  LDL.LU.64 R22, [R1+0x1888] ;  /* 0x0018880001167983 */ /* 0x001ea20000300a00 */
[----:B------:R-:W2:Y:S02]  /*75150*/  LDL.LU.64 R20, [R1+0x1880] ;  /* 0x0018800001147983 */ /* 0x000ea40000300a00 */
[----:B---3--:R-:W-:Y:S02]  /*75160*/  STL.64 [R1+0x1850], R10 ;  /* 0x0018500a01007387 */ /* 0x008fe40000100a00 */
[----:B------:R-:W-:Y:S02]  /*75170*/  STL.64 [R1+0x1848], R8 ;  /* 0x0018480801007387 */ /* 0x000fe40000100a00 */
[----:B------:R-:W0:Y:S04]  /*75180*/  LDSM.16.M88.4 R8, [R0+0x61080] ;  /* 0x061080000008783b */ /* 0x000e280000000200 */
[----:B------:R-:W-:Y:S01]  /*75190*/  STL [R1+0x148c], R28 ;  /* 0x00148c1c01007387 */ /* 0x000fe20000100800 */
[----:B0-----:R-:W-:-:S03]  /*751a0*/  IMAD.MOV.U32 R7, RZ, RZ, R10 ;  /* 0x000000ffff077224 */ /* 0x001fc600078e000a */
[----:B------:R-:W-:Y:S01]  /*751b0*/  STL.64 [R1+0x20], R8 ;  /* 0x0000200801007387 */ /* 0x000fe20000100a00 */
[----:B------:R-:W-:Y:S02]  /*751c0*/  MOV R6, R11 ;  /* 0x0000000b00067202 */ /* 0x000fe40000000f00 */
[----:B------:R-:W0:Y:S03]  /*751d0*/  LDSM.16.M88.4 R8, [R0+0x62080] ;  /* 0x062080000008783b */ /* 0x000e260000000200 */
[----:B------:R-:W-:Y:S01]  /*751e0*/  STL [R1+0x1824], R6 ;  /* 0x0018240601007387 */ /* 0x000fe20000100800 */
[----:B------:R-:W-:Y:S03]  /*751f0*/  STL [R1+0x1820], R7 ;  /* 0x0018200701007387 */ /* 0x000fe60000100800 */
[----:B0-----:R-:W-:Y:S01]  /*75200*/  STL.64 [R1+0x10], R8 ;  /* 0x0000100801007387 */ /* 0x001fe20000100a00 */
[----:B------:R2:W-:Y:S02]  /*75210*/  STL.64 [R1+0x18], R10 ;  /* 0x0000180a01007387 */ /* 0x0005e40000100a00 */
[----:B--2---:R-:W-:Y:S01]  /*75220*/  HMMA.16816.F32.BF16 R8, R24, R12, R20 ;  /* 0x0000000c1808723c */ /* 0x004fe20000041814 */
[----:B------:R-:W0:Y:S11]  /*75230*/  LDSM.16.M88.4 R20, [R0+0x63080] ;  /* 0x063080000014783b */ /* 0x000e360000000200 */
[----:B------:R-:W-:Y:S11]  /*75240*/  @!UPT UIADD3 URZ, URZ, URZ, URZ ;  /* 0x0000003f3f3ff290 */ /* 0x000ff6000fffe03f */
[----:B------:R1:W-:Y:S01]  /*75250*/  STL [R1+0xd0], R8 ;  /* 0x0000d00801007387 */ /* 0x0003e20000100800 */
[----:B------:R4:W-:Y:S02]  /*75260*/  STL.64 [R1+0xd8], R10 ;  /* 0x0000d80a01007387 */ /* 0x0009e40000100a00 */
[----:B------:R-:W-:Y:S01]  /*75270*/  IMAD.MOV.U32 R28, RZ, RZ, R9 ;  /* 0x000000ffff1c7224 */ /* 0x000fe200078e0009 */
[----:B-1----:R-:W2:Y:S01]  /*75280*/  LDL.LU R8, [R1+0x570] ;  /* 0x0005700001087983 */ /* 0x002ea20000300800 */
[----:B------:R-:W2:Y:S01]  /*75290*/  LDL.LU R9, [R1+0x574] ;  /* 0x0005740001097983 */ /* 0x000ea20000300800 */
[----:B----4-:R-:W-:Y:S01]  /*752a0*/  MOV R10, R14 ;  /* 0x0000000e000a7202 */ /* 0x010fe20000000f00 */
[----:B------:R-:W-:Y:S01]  /*752b0*/  IMAD.MOV.U32 R11, RZ, RZ, R15 ;  /* 0x000000ffff0b7224 */ /* 0x000fe200078e000f */
[----:B------:R-:W3:Y:S01]  /*752c0*/  LDL.LU R14, [R1+0x187c] ;  /* 0x00187c00010e7983 */ /* 0x000ee20000300800 */
[----:B------:R-:W3:Y:S03]  /*752d0*/  LDL.LU R15, [R1+0x1878] ;  /* 0x00187800010f7983 */ /* 0x000ee60000300800 */
[----:B------:R-:W-:Y:S01]  /*752e0*/  STL.64 [R1+0x1860], R10 ;  /* 0x0018600a01007387 */ /* 0x000fe20000100a00 */
[----:B0-----:R-:W-:Y:S01]  /*752f0*/  MOV R6, R22 ;  /* 0x0000001600067202 */ /* 0x001fe20000000f00 */
[----:B------:R-:W-:-:S02]  /*75300*/  IMAD.MOV.U32 R7, RZ, RZ, R23 ;  /* 0x000000ffff077224 */ /* 0x000fc400078e0017 */
[----:B--2---:R0:W-:Y:S04]  /*75310*/  STL.64 [R1+0x1858], R8 ;  /* 0x0018580801007387 */ /* 0x0041e80000100a00 */
[----:B0-----:R-:W2:Y:S01]  /*75320*/  LDL.LU R8, [R1+0x580] ;  /* 0x0005800001087983 */ /* 0x001ea20000300800 */
[----:B------:R-:W2:Y:S02]  /*75330*/  LDL.LU R9, [R1+0x584] ;  /* 0x0005840001097983 */ /* 0x000ea40000300800 */
[----:B------:R-:W2:Y:S02]  /*75340*/  LDL.LU R10, [R1+0x588] ;  /* 0x00058800010a7983 */ /* 0x000ea40000300800 */
[----:B------:R-:W2:Y:S01]  /*75350*/  LDL.LU R11, [R1+0x58c] ;  /* 0x00058c00010b7983 */ /* 0x000ea20000300800 */
[----:B---3--:R-:W-:Y:S01]  /*75360*/  STL.64 [R1+0x1840], R14 ;  /* 0x0018400e01007387 */ /* 0x008fe20000100a00 */
[----:B------:R0:W-:Y:S03]  /*75370*/  STL.64 [R1+0x1838], R12 ;  /* 0x0018380c01007387 */ /* 0x0001e60000100a00 */
[----:B0-----:R-:W3:Y:S01]  /*75380*/  LDL.LU R12, [R1+0x4f0] ;  /* 0x0004f000010c7983 */ /* 0x001ee20000300800 */
[----:B------:R-:W3:Y:S02]  /*75390*/  LDL.LU R13, [R1+0x4f4] ;  /* 0x0004f400010d7983 */ /* 0x000ee40000300800 */
[----:B------:R-:W3:Y:S02]  /*753a0*/  LDL.LU R14, [R1+0x4f8] ;  /* 0x0004f800010e7983 */ /* 0x000ee40000300800 */
[----:B------:R-:W3:Y:S01]  /*753b0*/  LDL.LU R15, [R1+0x4fc] ;  /* 0x0004fc00010f7983 */ /* 0x000ee20000300800 */
[----:B------:R-:W-:Y:S01]  /*753c0*/  STL [R1+0x1490], R28 ;  /* 0x0014901c01007387 */ /* 0x000fe20000100800 */
[----:B------:R-:W-:Y:S02]  /*753d0*/  STL.64 [R1], R20 ;  /* 0x0000001401007387 */ /* 0x000fe40000100a00 */
[----:B------:R-:W0:Y:S02]  /*753e0*/  LDSM.16.M88.4 R20, [R0+0x64080] ;  /* 0x064080000014783b */ /* 0x000e240000000200 */
[----:B0-----:R-:W-:Y:S02]  /*753f0*/  STL.64 [R1+0x16d8], R22 ;  /* 0x0016d81601007387 */ /* 0x001fe40000100a00 */
[----:B------:R0:W-:Y:S02]  /*75400*/  STL.64 [R1+0x16d0], R20 ;  /* 0x0016d01401007387 */ /* 0x0001e40000100a00 */
[----:B0-----:R-:W-:Y:S01]  /*75410*/  MOV R20, R18 ;  /* 0x0000001200147202 */ /* 0x001fe20000000f00 */
[----:B------:R-:W-:Y:S01]  /*75420*/  IMAD.MOV.U32 R21, RZ, RZ, R19 ;  /* 0x000000ffff157224 */ /* 0x000fe200078e0013 */
[----:B------:R-:W4:Y:S01]  /*75430*/  LDL.LU R18, [R1+0x1874] ;  /* 0x0018740001127983 */ /* 0x000f220000300800 */
[----:B------:R-:W4:Y:S01]  /*75440*/  LDL.LU R19, [R1+0x1870] ;  /* 0x0018700001137983 */ /* 0x000f220000300800 */
[----:B------:R-:W-:Y:S01]  /*75450*/  MOV R22, R3 ;  /* 0x0000000300167202 */ /* 0x000fe20000000f00 */
[----:B------:R-:W-:Y:S01]  /*75460*/  IMAD.MOV.U32 R23, RZ, RZ, R29 ;  /* 0x000000ffff177224 */ /* 0x000fe200078e001d */
[----:B------:R-:W3:Y:S01]  /*75470*/  LDL.LU R3, [R1+0x186c] ;  /* 0x00186c0001037983 */ /* 0x000ee20000300800 */
[----:B------:R-:W3:Y:S01]  /*75480*/  LDL.LU R29, [R1+0x1868] ;  /* 0x00186800011d7983 */ /* 0x000ee20000300800 */
[----:B--2---:R-:W-:Y:S02]  /*75490*/  HMMA.16816.F32.BF16 R24, R24, R16, R8 ;  /* 0x000000101818723c */ /* 0x004fe40000041808 */
[----:B------:R-:W2:Y:S01]  /*754a0*/  LDL.LU.64 R10, [R1+0x1860] ;  /* 0x00186000010a7983 */ /* 0x000ea20000300a00 */
[----:B------:R-:W2:Y:S11]  /*754b0*/  LDL.LU.64 R8, [R1+0x1858] ;  /* 0x0018580001087983 */ /* 0x000eb60000300a00 */
[----:B------:R-:W-:Y:S09]  /*754c0*/  @!UPT UIADD3 URZ, URZ, URZ, URZ ;  /* 0x0000003f3f3ff290 */ /* 0x000ff2000fffe03f */
[----:B------:R-:W-:Y:S01]  /*754d0*/  STL [R1+0xc4], R25 ;  /* 0x0000c41901007387 */ /* 0x000fe20000100800 */
[----:B------:R-:W-:Y:S01]  /*754e0*/  STL.64 [R1+0xc8], R26 ;  /* 0x0000c81a01007387 */ /* 0x000fe20000100a00 */
[----:B------:R-:W-:Y:S02]  /*754f0*/  MOV R28, R24 ;  /* 0x00000018001c7202 */ /* 0x000fe40000000f00 */
[----:B------:R-:W0:Y:S04]  /*75500*/  LDSM.16.M88.4 R24, [R0+0x65080] ;  /* 0x065080000018783b */ /* 0x000e280000000200 */
[----:B----4-:R-:W-:Y:S01]  /*75510*/  STL.64 [R1+0x1830], R18 ;  /* 0x0018301201007387 */ /* 0x010fe20000100a00 */
[----:B------:R1:W-:Y:S03]  /*75520*/  STL.64 [R1+0x1828], R16 ;  /* 0x0018281001007387 */ /* 0x0003e60000100a00 */
[----:B-1----:R-:W4:Y:S01]  /*75530*/  LDL.LU R16, [R1+0x4a0] ;  /* 0x0004a00001107983 */ /* 0x002f220000300800 */
[----:B------:R-:W4:Y:S02]  /*75540*/  LDL.LU R17, [R1+0x4a4] ;  /* 0x0004a40001117983 */ /* 0x000f240000300800 */
[----:B------:R-:W4:Y:S02]  /*75550*/  LDL.LU R18, [R1+0x4a8] ;  /* 0x0004a80001127983 */ /* 0x000f240000300800 */
[----:B------:R-:W4:Y:S01]  /*75560*/  LDL.LU R19, [R1+0x4ac] ;  /* 0x0004ac0001137983 */ /* 0x000f220000300800 */
[----:B------:R-:W-:Y:S01]  /*75570*/  STL [R1+0x1610], R28 ;  /* 0x0016101c01007387 */ /* 0x000fe20000100800 */
[----:B0-----:R-:W-:Y:S02]  /*75580*/  STL.64 [R1+0x1698], R26 ;  /* 0x0016981a01007387 */ /* 0x001fe40000100a00 */
[----:B------:R0:W-:Y:S02]  /*75590*/  STL.64 [R1+0x1690], R24 ;  /* 0x0016901801007387 */ /* 0x0001e40000100a00 */
[----:B0-----:R-:W3:Y:S01]  /*755a0*/  LDL.LU R24, [R1+0x480] ;  /* 0x0004800001187983 */ /* 0x001ee20000300800 */
[C---:B--2---:R-:W-:Y:S11]  /*755b0*/  HMMA.16816.F32.BF16 R8, R20.reuse, R4, R8 ;  /* 0x000000041408723c */ /* 0x044ff60000041808 */
[----:B------:R-:W-:Y:S11]  /*755c0*/  @!UPT UIADD3 URZ, URZ, URZ, URZ ;  /* 0x0000003f3f3ff290 */ /* 0x000ff6000fffe03f */
[----:B------:R-:W-:Y:S01]  /*755d0*/  @!UPT UIADD3 URZ, URZ, URZ, URZ ;  /* 0x0000003f3f3ff290 */ /* 0x000fe2000fffe03f */
[----:B------:R-:W-:Y:S01]  /*755e0*/  STL.64 [R1+0xb0], R8 ;  /* 0x0000b00801007387 */ /* 0x000fe20000100a00 */
[----:B------:R0:W-:Y:S03]  /*755f0*/  STL.64 [R1+0xb8], R10 ;  /* 0x0000b80a01007387 */ /* 0x0001e60000100a00 */
[----:B0-----:R-:W2:Y:S01]  /*75600*/  LDL.LU.64 R10, [R1+0x1850] ;  /* 0x00185000010a7983 */ /* 0x001ea20000300a00 */
[----:B------:R-:W3:Y:S02]  /*75610*/  LDL.LU.64 R8, [R1+0x1848] ;  /* 0x0018480001087983 */ /* 0x000ee40000300a00 */
[C---:B---3--:R-:W-:Y:S11]  /*75620*/  HMMA.16816.F32.BF16 R12, R20.reuse, R8, R12 ;  /* 0x00000008140c723c */ /* 0x048ff6000004180c */
[----:B------:R-:W-:Y:S11]  /*75630*/  @!UPT UIADD3 URZ, URZ, URZ, URZ ;  /* 0x0000003f3f3ff290 */ /* 0x000ff6000fffe03f */
[----:B------:R-:W-:Y:S01]  /*75640*/  @!UPT UIADD3 URZ, URZ, URZ, URZ ;  /* 0x0000003f3f3ff290 */ /* 0x000fe2000fffe03f */
[----:B------:R-:W-:Y:S01]  /*75650*/  STL.64 [R1+0xa0], R12 ;  /* 0x0000a00c01007387 */ /* 0x000fe20000100a00 */
[----:B------:R0:W-:Y:S03]  /*75660*/  STL.64 [R1+0xa8], R14 ;  /* 0x0000a80e01007387 */ /* 0x0001e60000100a00 */
[----:B0-----:R-:W3:Y:S01]  /*75670*/  LDL.LU.64 R14, [R1+0x1840] ;  /* 0x00184000010e7983 */ /* 0x001ee20000300a00 */
[----:B------:R-:W4:Y:S01]  /*75680*/  LDL.LU.64 R12, [R1+0x1838] ;  /* 0x00183800010c7983 */ /* 0x000f220000300a00 */
[----:B------:R-:W-:Y:S01]  /*75690*/  MOV R26, R3 ;  /* 0x00000003001a7202 */ /* 0x000fe20000000f00 */
[----:B----4-:R-:W-:Y:S11]  /*756a0*/  HMMA.16816.F32.BF16 R16, R20, R12, R16 ;  /* 0x0000000c1410723c */ /* 0x010ff60000041810 */
[----:B------:R-:W-:Y:S11]  /*756b0*/  @!UPT UIADD3 URZ, URZ, URZ, URZ ;  /* 0x0000003f3f3ff290 */ /* 0x000ff6000fffe03f */
[----:B------:R-:W-:Y:S01]  /*756c0*/  @!UPT UIADD3 URZ, URZ, URZ, URZ ;  /* 0x0000003f3f3ff290 */ /* 0x000fe2000fffe03f */
[----:B------:R0:W-:Y:S01]  /*756d0*/  STL [R1+0x90], R16 ;  /* 0x0000901001007387 */ /* 0x0001e20000100800 */
[----:B------:R-:W-:Y:S01]  /*756e0*/  IMAD.MOV.U32 R4, RZ, RZ, R18 ;  /* 0x000000ffff047224 */ /* 0x000fe200078e0012 */
[----:B------:R-:W-:Y:S02]  /*756f0*/  MOV R3, R19 ;  /* 0x0000001300037202 */ /* 0x000fe40000000f00 */
[----:B------:R-:W-:Y:S01]  /*75700*/  MOV R8, R17 ;  /* 0x0000001100087202 */ /* 0x000fe20000000f00 */
[----:B------:R-:W4:Y:S04]  /*75710*/  LDL.LU.64 R18, [R1+0x1830] ;  /* 0x0018300001127983 */ /* 0x000f280000300a00 */
[----:B0-----:R-:W4:Y:S01]  /*75720*/  LDL.LU.64 R16, [R1+0x1828] ;  /* 0x0018280001107983 */ /* 0x001f220000300a00 */
[----:B---3--:R-:W-:Y:S02]  /*75730*/  STL.64 [R1+0x17e8], R14 ;  /* 0x0017e80e01007387 */ /* 0x008fe40000100a00 */
[----:B------:R-:W0:Y:S04]  /*75740*/  LDSM.16.M88.4 R12, [R0+0x66080] ;  /* 0x06608000000c783b */ /* 0x000e280000000200 */
[----:B------:R-:W-:-:S02]  /*75750*/  IMAD.MOV.U32 R25, RZ, RZ, R29 ;  /* 0x000000ffff197224 */ /* 0x000fc400078e001d */
[----:B-----5:R-:W-:Y:S01]  /*75760*/  IMAD.MOV.U32 R27, RZ, RZ, R2 ;  /* 0x000000ffff1b7224 */ /* 0x020fe200078e0002 */
[----:B------:R-:W-:Y:S01]  /*75770*/  STL [R1+0x1614], R3 ;  /* 0x0016140301007387 */ /* 0x000fe20000100800 */
[----:B------:R-:W-:Y:S02]  /*75780*/  STL [R1+0x1498], R4 ;  /* 0x0014980401007387 */ /* 0x000fe40000100800 */
[----:B------:R-:W-:Y:S02]  /*75790*/  STL [R1+0x1494], R8 ;  /* 0x0014940801007387 */ /* 0x000fe40000100800 */
[----:B--2---:R4:W-:Y:S01]  /*757a0*/  STL.64 [R1+0x17f0], R10 ;  /* 0x0017f00a01007387 */ /* 0x0049e20000100a00 */
[----:B0-----:R-:W-:Y:S01]  /*757b0*/  STL.64 [R1+0x70], R12 ;  /* 0x0000700c01007387 */ /* 0x001fe20000100a00 */
[----:B------:R-:W-:Y:S01]  /*757c0*/  STL.64 [R1+0x78], R14 ;  /* 0x0000780e01007387 */ /* 0x000fe20000100a00 */
[----:B----4-:R-:W-:Y:S11]  /*757d0*/  HMMA.16816.F32.BF16 R8, R20, R16, R24 ;  /* 0x000000101408723c */ /* 0x010ff60000041818 */
[----:B------:R-:W-:Y:S11]  /*757e0*/  @!UPT UIADD3 URZ, URZ, URZ, URZ ;  /* 0x0000003f3f3ff290 */ /* 0x000ff6000fffe03f */
[----:B------:R-:W-:Y:S01]  /*757f0*/  @!UPT UIADD3 URZ, URZ, URZ, URZ ;  /* 0x0000003f3f3ff290 */ /* 0x000fe2000fffe03f */
[----:B------:R-:W-:Y:S01]  /*75800*/  STL [R1+0x84], R9 ;  /* 0x0000840901007387 */ /* 0x000fe20000100800 */
[----:B------:R-:W-:Y:S02]  /*75810*/  STL.64 [R1+0x17e0], R18 ;  /* 0x0017e01201007387 */ /* 0x000fe40000100a00 */
[----:B------:R-:W2:Y:S02]  /*75820*/  LDL.LU R24, [R1+0x140] ;  /* 0x0001400001187983 */ /* 0x000ea40000300800 */
[----:B------:R-:W2:Y:S01]  /*75830*/  LDL.LU R25, [R1+0x144] ;  /* 0x0001440001197983 */ /* 0x000ea20000300800 */
[----:B------:R-:W3:Y:S01]  /*75840*/  LDL.LU R26, [R1+0x148] ;  /* 0x00014800011a7983 */ /* 0x000ee20000300800 */
[----:B------:R-:W3:Y:S02]  /*75850*/  LDL.LU R27, [R1+0x14c] ;  /* 0x00014c00011b7983 */ /* 0x000ee40000300800 */
[----:B------:R-:W4:Y:S02]  /*75860*/  LDL.LU R20, [R1] ;  /* 0x0000000001147983 */ /* 0x000f240000300800 */
[----:B------:R-:W4:Y:S01]  /*75870*/  LDL.LU R21, [R1+0x4] ;  /* 0x0000040001157983 */ /* 0x000f220000300800 */
[----:B------:R-:W-:Y:S01]  /*75880*/  MOV R22, R6 ;  /* 0x0000000600167202 */ /* 0x000fe20000000f00 */
[----:B------:R-:W-:Y:S01]  /*75890*/  IMAD.MOV.U32 R23, RZ, RZ, R7 ;  /* 0x000000ffff177224 */ /* 0x000fe200078e0007 */
        /* <DEDUP_REMOVED lines=24> */
[----:B------:R-:W2:Y:S02]  /*75a20*/  LDL.LU R22, [R1+0x18] ;  /* 0x0000180001167983 */ /* 0x000ea40000300800 */
[----:B------:R-:W2:Y:S02]  /*75a30*/  LDL.LU R23, [R1+0x1c] ;  /* 0x00001c0001177983 */ /* 0x000ea40000300800 */
[----:B--2---:R-:W-:Y:S01]  /*75a40*/  STL.64 [R1+0x1778], R22 ;  /* 0x0017781601007387 */ /* 0x004fe20000100a00 */
[----:B----4-:R-:W-:Y:S02]  /*75a50*/  STL.64 [R1+0x1770], R20 ;  /* 0x0017701401007387 */ /* 0x010fe40000100a00 */
        /* <DEDUP_REMOVED lines=25> */
[----:B------:R-:W4:Y:S01]  /*75bf0*/  LDL.LU R21, [R1+0x24] ;  /* 0x0000240001157983 */ /* 0x000f220000300800 */
[----:B-----5:R-:W-:Y:S01]  /*75c00*/  MOV R22, R7 ;  /* 0x0000000700167202 */ /* 0x020fe20000000f00 */
        /* <DEDUP_REMOVED lines=17> */
[----:B-----5:R-:W-:Y:S01]  /*75d20*/  MOV R21, R6 ;  /* 0x0000000600157202 */ /* 0x020fe20000000f00 */
[----:B------:R-:W-:Y:S01]  /*75d30*/  IMAD.MOV.U32 R22, RZ, RZ, R7 ;  /* 0x000000ffff167224 */ /* 0x000fe200078e0007 */
[----:B---3--:R-:W-:Y:S01]  /*75d40*/  STL.64 [R1+0x1758], R26 ;  /* 0x0017581a01007387 */ /* 0x008fe20000100a00 */
[----:B--2---:R0:W-:Y:S03]  /*75d50*/  STL.64 [R1+0x1750], R24 ;  /* 0x0017501801007387 */ /* 0x0041e60000100a00 */
[----:B0-----:R-:W2:Y:S01]  /*75d60*/  LDL.LU R24, [R1+0x3e0] ;  /* 0x0003e00001187983 */ /* 0x001ea20000300800 */
[----:B------:R-:W2:Y:S02]  /*75d70*/  LDL.LU R25, [R1+0x3e4] ;  /* 0x0003e40001197983 */ /* 0x000ea40000300800 */
[----:B------:R-:W3:Y:S02]  /*75d80*/  LDL.LU R26, [R1+0x3e8] ;  /* 0x0003e800011a7983 */ /* 0x000ee40000300800 */
[----:B------:R-:W3:Y:S01]  /*75d90*/  LDL.LU R27, [R1+0x3ec] ;  /* 0x0003ec00011b7983 */ /* 0x000ee20000300800 */
[----:B------:R-:W4:Y:S01]  /*75da0*/  LDL.LU R20, [R1+0x30] ;  /* 0x0000300001147983 */ /* 0x000f220000300800 */
[----:B------:R-:W5:Y:S02]  /*75db0*/  LDL.LU R6, [R1+0x1814] ;  /* 0x0018140001067983 */ /* 0x000f640000300800 */
[----:B------:R-:W4:Y:S02]  /*75dc0*/  LDL.LU R7, [R1+0x1810] ;  /* 0x0018100001077983 */ /* 0x000f240000300800 */
[----:B------:R-:W4:Y:S01]  /*75dd0*/  LDL.LU R23, [R1+0x3c] ;  /* 0x00003c0001177983 */ /* 0x000f220000300800 */
[----:B---3--:R-:W-:Y:S01]  /*75de0*/  STL.64 [R1+0x1768], R26 ;  /* 0x0017681a01007387 */ /* 0x008fe20000100a00 */
[----:B--2---:R0:W-:Y:S03]  /*75df0*/  STL.64 [R1+0x1760], R24 ;  /* 0x0017601801007387 */ /* 0x0041e60000100a00 */
[----:B0-----:R-:W2:Y:S01]  /*75e00*/  LDL.LU R24, [R1+0x3f0] ;  /* 0x0003f00001187983 */ /* 0x001ea20000300800 */
[----:B------:R-:W2:Y:S01]  /*75e10*/  LDL.LU R25, [R1+0x3f4] ;  /* 0x0003f40001197983 */ /* 0x000ea20000300800 */
[----:B-----5:R-:W-:Y:S01]  /*75e20*/  MOV R26, R6 ;  /* 0x00000006001a7202 */ /* 0x020fe20000000f00 */
[----:B----4-:R-:W-:Y:S01]  /*75e30*/  IMAD.MOV.U32 R27, RZ, RZ, R7 ;  /* 0x000000ffff1b7224 */ /* 0x010fe200078e0007 */
[----:B------:R-:W3:Y:S01]  /*75e40*/  LDL.LU R6, [R1+0x180c] ;  /* 0x00180c0001067983 */ /* 0x000ee20000300800 */
[----:B------:R-:W4:Y:S02]  /*75e50*/  LDL.LU R7, [R1+0x1808] ;  /* 0x0018080001077983 */ /* 0x000f240000300800 */
[----:B------:R-:W5:Y:S02]  /*75e60*/  LDL.LU R16, [R1+0x450] ;  /* 0x0004500001107983 */ /* 0x000f640000300800 */
[----:B------:R-:W5:Y:S01]  /*75e70*/  LDL.LU R17, [R1+0x454] ;  /* 0x0004540001117983 */ /* 0x000f620000300800 */
[----:B------:R-:W5:Y:S01]  /*75e80*/  LDL.LU R18, [R1+0x458] ;  /* 0x0004580001127983 */ /* 0x000f620000300800 */
[----:B------:R-:W5:Y:S02]  /*75e90*/  LDL.LU R19, [R1+0x45c] ;  /* 0x00045c0001137983 */ /* 0x000f640000300800 */
[----:B------:R-:W3:Y:S02]  /*75ea0*/  LDL.LU R12, [R1+0x460] ;  /* 0x00046000010c7983 */ /* 0x000ee40000300800 */
[----:B------:R-:W3:Y:S01]  /*75eb0*/  LDL.LU R13, [R1+0x464] ;  /* 0x00046400010d7983 */ /* 0x000ee20000300800 */
[----:B------:R-:W3:Y:S01]  /*75ec0*/  LDL.LU R14, [R1+0x468] ;  /* 0x00046800010e7983 */ /* 0x000ee20000300800 */
[----:B------:R-:W-:-:S02]  /*75ed0*/  IMAD.MOV.U32 R2, RZ, RZ, R8 ;  /* 0x000000ffff027224 */ /* 0x000fc400078e0008 */
[----:B------:R-:W3:Y:S02]  /*75ee0*/  LDL.LU R15, [R1+0x46c] ;  /* 0x00046c00010f7983 */ /* 0x000ee40000300800 */
[----:B------:R-:W3:Y:S01]  /*75ef0*/  LDL.LU R8, [R1+0x470] ;  /* 0x0004700001087983 */ /* 0x000ee20000300800 */
[----:B------:R-:W-:Y:S01]  /*75f00*/  MOV R29, R10 ;  /* 0x0000000a001d7202 */ /* 0x000fe20000000f00 */
[----:B------:R-:W3:Y:S01]  /*75f10*/  LDL.LU R9, [R1+0x474] ;  /* 0x0004740001097983 */ /* 0x000ee20000300800 */
[----:B------:R-:W-:Y:S02]  /*75f20*/  IMAD.MOV.U32 R0, RZ, RZ, R11 ;  /* 0x000000ffff007224 */ /* 0x000fe400078e000b */
[----:B------:R-:W3:Y:S02]  /*75f30*/  LDL.LU R10, [R1+0x478] ;  /* 0x00047800010a7983 */ /* 0x000ee40000300800 */
[----:B------:R-:W3:Y:S01]  /*75f40*/  LDL.LU R11, [R1+0x47c] ;  /* 0x00047c00010b7983 */ /* 0x000ee20000300800 */
[----:B------:R-:W-:Y:S04]  /*75f50*/  STL.64 [R1+0x1788], R26 ;  /* 0x0017881a01007387 */ /* 0x000fe80000100a00 */
[----:B--2---:R0:W-:Y:S04]  /*75f60*/  STL.64 [R1+0x1780], R24 ;  /* 0x0017801801007387 */ /* 0x0041e80000100a00 */
[----:B0-----:R-:W2:Y:S01]  /*75f70*/  LDL.LU R24, [R1+0x400] ;  /* 0x0004000001187983 */ /* 0x001ea20000300800 */
[----:B------:R-:W2:Y:S02]  /*75f80*/  LDL.LU R25, [R1+0x404] ;  /* 0x0004040001197983 */ /* 0x000ea40000300800 */
[----:B------:R-:W2:Y:S02]  /*75f90*/  LDL.LU R26, [R1+0x408] ;  /* 0x00040800011a7983 */ /* 0x000ea40000300800 */
[----:B------:R-:W2:Y:S02]  /*75fa0*/  LDL.LU R27, [R1+0x40c] ;  /* 0x00040c00011b7983 */ /* 0x000ea40000300800 */
[----:B--2---:R-:W-:Y:S01]  /*75fb0*/  STL.64 [R1+0x1798], R26 ;  /* 0x0017981a01007387 */ /* 0x004fe20000100a00 */
[----:B------:R0:W-:Y:S03]  /*75fc0*/  STL.64 [R1+0x1790], R24 ;  /* 0x0017901801007387 */ /* 0x0001e60000100a00 */
[----:B0-----:R-:W2:Y:S01]  /*75fd0*/  LDL.LU R24, [R1+0x410] ;  /* 0x0004100001187983 */ /* 0x001ea20000300800 */
[----:B------:R-:W2:Y:S01]  /*75fe0*/  LDL.LU R25, [R1+0x414] ;  /* 0x0004140001197983 */ /* 0x000ea20000300800 */
[----:B----4-:R-:W-:Y:S01]  /*75ff0*/  MOV R26, R7 ;  /* 0x00000007001a7202 */ /* 0x010fe20000000f00 */
[----:B---3--:R-:W-:Y:S01]  /*76000*/  IMAD.MOV.U32 R27, RZ, RZ, R6 ;  /* 0x000000ffff1b7224 */ /* 0x008fe200078e0006 */
[----:B------:R-:W3:Y:S01]  /*76010*/  LDL.LU R7, [R1+0x1804] ;  /* 0x0018040001077983 */ /* 0x000ee20000300800 */
[----:B------:R-:W4:Y:S03]  /*76020*/  LDL.LU R6, [R1+0x1800] ;  /* 0x0018000001067983 */ /* 0x000f260000300800 */
[----:B------:R-:W-:Y:S04]  /*76030*/  STL.64 [R1+0x17a8], R26 ;  /* 0x0017a81a01007387 */ /* 0x000fe80000100a00 */
[----:B--2---:R0:W-:Y:S04]  /*76040*/  STL.64 [R1+0x17a0], R24 ;  /* 0x0017a01801007387 */ /* 0x0041e80000100a00 */
[----:B0-----:R-:W2:Y:S01]  /*76050*/  LDL.LU R24, [R1+0x420] ;  /* 0x0004200001187983 */ /* 0x001ea20000300800 */
[----:B------:R-:W2:Y:S02]  /*76060*/  LDL.LU R25, [R1+0x424] ;  /* 0x0004240001197983 */ /* 0x000ea40000300800 */
[----:B------:R-:W2:Y:S02]  /*76070*/  LDL.LU R26, [R1+0x428] ;  /* 0x00042800011a7983 */ /* 0x000ea40000300800 */
[----:B------:R-:W2:Y:S02]  /*76080*/  LDL.LU R27, [R1+0x42c] ;  /* 0x00042c00011b7983 */ /* 0x000ea40000300800 */
[----:B--2---:R4:W-:Y:S01]  /*76090*/  STL.64 [R1+0x17b8], R26 ;  /* 0x0017b81a01007387 */ /* 0x0049e20000100a00 */
[----:B------:R0:W-:Y:S01]  /*760a0*/  STL.64 [R1+0x17b0], R24 ;  /* 0x0017b01801007387 */ /* 0x0001e20000100a00 */
[----:B----4-:R-:W-:-:S02]  /*760b0*/  MOV R26, R6 ;  /* 0x00000006001a7202 */ /* 0x010fc40000000f00 */
[----:B0-----:R-:W2:Y:S01]  /*760c0*/  LDL.LU R24, [R1+0x430] ;  /* 0x0004300001187983 */ /* 0x001ea20000300800 */
[----:B------:R-:W2:Y:S02]  /*760d0*/  LDL.LU R25, [R1+0x434] ;  /* 0x0004340001197983 */ /* 0x000ea40000300800 */
[----:B------:R-:W4:Y:S02]  /*760e0*/  LDL.LU R6, [R1+0x17fc] ;  /* 0x0017fc0001067983 */ /* 0x000f240000300800 */
[----:B---3--:R-:W-:Y:S02]  /*760f0*/  IMAD.MOV.U32 R27, RZ, RZ, R7 ;  /* 0x000000ffff1b7224 */ /* 0x008fe400078e0007 */
[----:B------:R-:W4:Y:S03]  /*76100*/  LDL.LU R7, [R1+0x17f8] ;  /* 0x0017f80001077983 */ /* 0x000f260000300800 */
[----:B------:R-:W-:Y:S01]  /*76110*/  STL.64 [R1+0x17d8], R26 ;  /* 0x0017d81a01007387 */ /* 0x000fe20000100a00 */
[C---:B----4-:R-:W-:Y:S01]  /*76120*/  HMMA.16816.F32.BF16 R8, R20.reuse, R6, R8 ;  /* 0x000000061408723c */ /* 0x050fe20000041808 */
[----:B--2---:R0:W-:Y:S04]  /*76130*/  STL.64 [R1+0x17d0], R24 ;  /* 0x0017d01801007387 */ /* 0x0041e80000100a00 */
[----:B0-----:R-:W2:Y:S01]  /*76140*/  LDL.LU R24, [R1+0x440] ;  /* 0x0004400001187983 */ /* 0x001ea20000300800 */
[----:B------:R-:W2:Y:S02]  /*76150*/  LDL.LU R25, [R1+0x444] ;  /* 0x0004440001197983 */ /* 0x000ea40000300800 */
[----:B------:R-:W2:Y:S02]  /*76160*/  LDL.LU R26, [R1+0x448] ;  /* 0x00044800011a7983 */ /* 0x000ea40000300800 */
[----:B------:R-:W2:Y:S01]  /*76170*/  LDL.LU R27, [R1+0x44c] ;  /* 0x00044c00011b7983 */ /* 0x000ea20000300800 */
[----:B------:R-:W-:Y:S01]  /*76180*/  STL [R1+0x1620], R0 ;  /* 0x0016200001007387 */ /* 0x000fe20000100800 */
[----:B------:R-:W-:Y:S02]  /*76190*/  STL [R1+0x161c], R29 ;  /* 0x00161c1d01007387 */ /* 0x000fe40000100800 */
[----:B------:R-:W-:Y:S09]  /*761a0*/  STL [R1+0x1618], R2 ;  /* 0x0016180201007387 */ /* 0x000ff20000100800 */
        /* <DEDUP_REMOVED lines=137> */
[----:B------:R-:W4:Y:S01]  /*76a40*/  LDL.LU R12, [R1+0x120] ;  /* 0x00012000010c7983 */ /* 0x000f220000300800 */
[----:B------:R-:W4:Y:S04]  /*76a50*/  LDL.LU R13, [R1+0x124] ;  /* 0x00012400010d7983 */ /* 0x000f280000300800 */
[----:B0-----:R-:W4:Y:S01]  /*76a60*/  LDL.LU R14, [R1+0x128] ;  /* 0x00012800010e7983 */ /* 0x001f220000300800 */
[----:B------:R-:W4:Y:S01]  /*76a70*/  LDL.LU R15, [R1+0x12c] ;  /* 0x00012c00010f7983 */ /* 0x000f220000300800 */
[----:B--2---:R-:W-:Y:S02]  /*76a80*/  HMMA.16816.F32.BF16 R20, R20, R18, R24 ;  /* 0x000000121414723c */ /* 0x004fe40000041818 */
[----:B------:R-:W3:Y:S01]  /*76a90*/  LDL.LU.64 R26, [R1+0x1698] ;  /* 0x00169800011a7983 */ /* 0x000ee20000300a00 */
[----:B------:R-:W3:Y:S02]  /*76aa0*/  LDL.LU.64 R24, [R1+0x1690] ;  /* 0x0016900001187983 */ /* 0x000ee40000300a00 */
[----:B------:R0:W-:Y:S02]  /*76ab0*/  STL.64 [R1+0x1678], R18 ;  /* 0x0016781201007387 */ /* 0x0001e40000100a00 */
[----:B------:R-:W2:Y:S11]  /*76ac0*/  LDL.LU R16, [R1+0x110] ;  /* 0x0001100001107983 */ /* 0x000eb60000300800 */
[----:B------:R-:W-:Y:S05]  /*76ad0*/  @!UPT UIADD3 URZ, URZ, URZ, URZ ;  /* 0x0000003f3f3ff290 */ /* 0x000fea000fffe03f */
[----:B------:R1:W-:Y:S01]  /*76ae0*/  STL.64 [R1+0x430], R20 ;  /* 0x0004301401007387 */ /* 0x0003e20000100a00 */
[----:B------:R5:W-:Y:S02]  /*76af0*/  STL.64 [R1+0x438], R22 ;  /* 0x0004381601007387 */ /* 0x000be40000100a00 */
[----:B------:R-:W2:Y:S02]  /*76b00*/  LDL.LU R17, [R1+0x114] ;  /* 0x0001140001117983 */ /* 0x000ea40000300800 */
[----:B0-----:R-:W2:Y:S01]  /*76b10*/  LDL.LU R18, [R1+0x118] ;  /* 0x0001180001127983 */ /* 0x001ea20000300800 */
[----:B------:R-:W2:Y:S04]  /*76b20*/  LDL.LU R19, [R1+0x11c] ;  /* 0x00011c0001137983 */ /* 0x000ea80000300800 */
[----:B-1----:R-:W2:Y:S01]  /*76b30*/  LDL.LU.64 R20, [R1+0x70] ;  /* 0x0000700001147983 */ /* 0x002ea20000300a00 */
[----:B-----5:R-:W5:Y:S01]  /*76b40*/  LDL.LU.64 R22, [R1+0x78] ;  /* 0x0000780001167983 */ /* 0x020f620000300a00 */
[C---:B---3--:R-:W-:Y:S02]  /*76b50*/  HMMA.16816.F32.BF16 R8, R24.reuse, R6, R8 ;  /* 0x000000061808723c */ /* 0x048fe40000041808 */
[----:B-----5:R-:W-:Y:S01]  /*76b60*/  STL.64 [R1+0x1670], R22 ;  /* 0x0016701601007387 */ /* 0x020fe20000100a00 */
[----:B--2---:R0:W-:Y:S03]  /*76b70*/  STL.64 [R1+0x1668], R20 ;  /* 0x0016681401007387 */ /* 0x0041e60000100a00 */
[----:B0-----:R-:W2:Y:S01]  /*76b80*/  LDL.LU R20, [R1+0x60] ;  /* 0x0000600001147983 */ /* 0x001ea20000300800 */
[----:B------:R-:W2:Y:S02]  /*76b90*/  LDL.LU R21, [R1+0x64] ;  /* 0x0000640001157983 */ /* 0x000ea40000300800 */
[----:B------:R-:W2:Y:S02]  /*76ba0*/  LDL.LU R22, [R1+0x68] ;  /* 0x0000680001167983 */ /* 0x000ea40000300800 */
[----:B------:R-:W2:Y:S11]  /*76bb0*/  LDL.LU R23, [R1+0x6c] ;  /* 0x00006c0001177983 */ /* 0x000eb60000300800 */
        /* <DEDUP_REMOVED lines=9> */
[----:B0-----:R-:W3:Y:S01]  /*76c50*/  LDL.LU.64 R14, [R1+0x1680] ;  /* 0x00168000010e7983 */ /* 0x001ee20000300a00 */
[----:B------:R0:W-:Y:S02]  /*76c60*/  STL.64 [R1+0x1660], R10 ;  /* 0x0016600a01007387 */ /* 0x0001e40000100a00 */
[----:B------:R-:W4:Y:S02]  /*76c70*/  LDL.LU R8, [R1+0x190] ;  /* 0x0001900001087983 */ /* 0x000f240000300800 */
[----:B------:R-:W4:Y:S01]  /*76c80*/  LDL.LU R9, [R1+0x194] ;  /* 0x0001940001097983 */ /* 0x000f220000300800 */
[----:B0-----:R-:W4:Y:S01]  /*76c90*/  LDL.LU R10, [R1+0x198] ;  /* 0x00019800010a7983 */ /* 0x001f220000300800 */
[----:B------:R-:W4:Y:S01]  /*76ca0*/  LDL.LU R11, [R1+0x19c] ;  /* 0x00019c00010b7983 */ /* 0x000f220000300800 */
[----:B---3--:R-:W-:Y:S11]  /*76cb0*/  HMMA.16816.F32.BF16 R16, R24, R14, R16 ;  /* 0x0000000e1810723c */ /* 0x008ff60000041810 */
[----:B------:R-:W-:Y:S11]  /*76cc0*/  @!UPT UIADD3 URZ, URZ, URZ, URZ ;  /* 0x0000003f3f3ff290 */ /* 0x000ff6000fffe03f */
[----:B------:R-:W-:Y:S01]  /*76cd0*/  @!UPT UIADD3 URZ, URZ, URZ, URZ ;  /* 0x0000003f3f3ff290 */ /* 0x000fe2000fffe03f */
[----:B------:R-:W-:Y:S01]  /*76ce0*/  STL.64 [R1+0x380], R16 ;  /* 0x0003801001007387 */ /* 0x000fe20000100a00 */
[----:B------:R0:W-:Y:S03]  /*76cf0*/  STL.64 [R1+0x388], R18 ;  /* 0x0003881201007387 */ /* 0x0001e60000100a00 */
[----:B0-----:R-:W2:Y:S04]  /*76d00*/  LDL.LU.64 R18, [R1+0x1678] ;  /* 0x0016780001127983 */ /* 0x001ea80000300a00 */
[----:B------:R-:W0:Y:S02]  /*76d10*/  S2R R28, SR_TID.X ;  /* 0x00000000001c7919 */ /* 0x000e240000002100 */
[C---:B0-----:R-:W-:Y:S01]  /*76d20*/  LOP3.LUT R5, R28.reuse, 0x7, RZ, 0xc0, !PT ;  /* 0x000000071c057812 */ /* 0x041fe200078ec0ff */
[----:B------:R-:W-:-:S03]  /*76d30*/  IMAD.SHL.U32 R13, R28, 0x100, RZ ;  /* 0x000001001c0d7824 */ /* 0x000fc600078e00ff */
[----:B------:R-:W-:Y:S01]  /*76d40*/  SHF.L.U32 R5, R5, 0x4, RZ ;  /* 0x0000000405057819 */ /* 0x000fe200000006ff */
[----:B--2---:R-:W-:Y:S07]  /*76d50*/  HMMA.16816.F32.BF16 R20, R24, R18, R20 ;  /* 0x000000121814723c */ /* 0x004fee0000041814 */
[----:B------:R-:W-:-:S04]  /*76d60*/  LOP3.LUT R27, R5, 0xf00, R13, 0xf8, !PT ;  /* 0x00000f00051b7812 */ /* 0x000fc800078ef80d */
[----:B------:R-:W-:-:S04]  /*76d70*/  LOP3.LUT R27, R27, 0x10, R28, 0x78, !PT ;  /* 0x000000101b1b7812 */ /* 0x000fc800078e781c */
[----:B------:R-:W-:Y:S01]  /*76d80*/  LOP3.LUT R27, R27, 0x60, RZ, 0x3c, !PT ;  /* 0x000000601b1b7812 */ /* 0x000fe200078e3cff */
[----:B------:R-:W-:Y:S04]  /*76d90*/  STL.64 [R1+0x1648], R18 ;  /* 0x0016481201007387 */ /* 0x000fe80000100a00 */
[----:B------:R-:W0:Y:S04]  /*76da0*/  LDSM.16.M88.4 R16, [R27+0x67080] ;  /* 0x067080001b10783b */ /* 0x000e280000000200 */
[----:B------:R-:W-:Y:S01]  /*76db0*/  STL.64 [R1+0x3a0], R20 ;  /* 0x0003a01401007387 */ /* 0x000fe20000100a00 */
[----:B------:R-:W-:Y:S02]  /*76dc0*/  STL.64 [R1+0x3a8], R22 ;  /* 0x0003a81601007387 */ /* 0x000fe40000100a00 */
[----:B------:R-:W1:Y:S01]  /*76dd0*/  LDSM.16.M88.4 R20, [R27+0x68080] ;  /* 0x068080001b14783b */ /* 0x000e620000000200 */
[----:B0-----:R-:W-:-:S03]  /*76de0*/  MOV R29, R16 ;  /* 0x00000010001d7202 */ /* 0x001fc60000000f00 */
[----:B------:R-:W-:Y:S01]  /*76df0*/  IMAD.MOV.U32 R2, RZ, RZ, R17 ;  /* 0x000000ffff027224 */ /* 0x000fe200078e0011 */
[----:B------:R-:W2:Y:S01]  /*76e00*/  LDL.LU R16, [R1+0x2c0] ;  /* 0x0002c00001107983 */ /* 0x000ea20000300800 */
[----:B------:R-:W-:Y:S01]  /*76e10*/  MOV R3, R18 ;  /* 0x0000001200037202 */ /* 0x000fe20000000f00 */
[----:B------:R-:W2:Y:S02]  /*76e20*/  LDL.LU R17, [R1+0x2c4] ;  /* 0x0002c40001117983 */ /* 0x000ea40000300800 */
[----:B------:R-:W-:Y:S01]  /*76e30*/  IMAD.MOV.U32 R28, RZ, RZ, R19 ;  /* 0x000000ffff1c7224 */ /* 0x000fe200078e0013 */
[----:B------:R-:W3:Y:S01]  /*76e40*/  LDL.LU R18, [R1+0x2c8] ;  /* 0x0002c80001127983 */ /* 0x000ee20000300800 */
[----:B------:R-:W3:Y:S01]  /*76e50*/  LDL.LU R19, [R1+0x2cc] ;  /* 0x0002cc0001137983 */ /* 0x000ee20000300800 */
[----:B-1----:R-:W-:Y:S02]  /*76e60*/  MOV R0, R23 ;  /* 0x0000001700007202 */ /* 0x002fe40000000f00 */
        /* <DEDUP_REMOVED lines=8> */
[----:B------:R-:W-:Y:S02]  /*76ef0*/  STL [R1+0x1628], R2 ;  /* 0x0016280201007387 */ /* 0x000fe40000100800 */
[----:B------:R-:W-:Y:S01]  /*76f00*/  STL [R1+0x1624], R29 ;  /* 0x0016241d01007387 */ /* 0x000fe20000100800 */
[----:B------:R-:W-:Y:S01]  /*76f10*/  STL.64 [R1+0x50], R20 ;  /* 0x0000501401007387 */ /* 0x000fe20000100a00 */
[----:B------:R0:W-:Y:S03]  /*76f20*/  STL [R1+0x58], R22 ;  /* 0x0000581601007387 */ /* 0x0001e60000100800 */
[----:B0-----:R-:W4:Y:S01]  /*76f30*/  LDL.LU.64 R22, [R1+0x1670] ;  /* 0x0016700001167983 */ /* 0x001f220000300a00 */
[----:B------:R-:W4:Y:S02]  /*76f40*/  LDL.LU.64 R20, [R1+0x1668] ;  /* 0x0016680001147983 */ /* 0x000f240000300a00 */
[----:B------:R-:W-:Y:S02]  /*76f50*/  STL [R1+0x1634], R0 ;  /* 0x0016340001007387 */ /* 0x000fe40000100800 */
[----:B------:R-:W-:Y:S01]  /*76f60*/  STL [R1+0x163c], R6 ;  /* 0x00163c0601007387 */ /* 0x000fe20000100800 */
[----:B------:R-:W-:Y:S01]  /*76f70*/  STL [R1+0x1638], R7 ;  /* 0x0016380701007387 */ /* 0x000fe20000100800 */
[----:B----4-:R-:W-:Y:S11]  /*76f80*/  HMMA.16816.F32.BF16 R8, R20, R6, R8 ;  /* 0x000000061408723c */ /* 0x010ff60000041808 */
[----:B------:R-:W-:Y:S11]  /*76f90*/  @!UPT UIADD3 URZ, URZ, URZ, URZ ;  /* 0x0000003f3f3ff290 */ /* 0x000ff6000fffe03f */
[----:B------:R-:W-:Y:S01]  /*76fa0*/  @!UPT UIADD3 URZ, URZ, URZ, URZ ;  /* 0x0000003f3f3ff290 */ /* 0x000fe2000fffe03f */
[----:B------:R-:W-:Y:S01]  /*76fb0*/  STL.64 [R1+0x320], R8 ;  /* 0x0003200801007387 */ /* 0x000fe20000100a00 */
[----:B------:R-:W-:Y:S02]  /*76fc0*/  STL.64 [R1+0x328], R10 ;  /* 0x0003280a01007387 */ /* 0x000fe40000100a00 */
[----:B------:R-:W0:Y:S04]  /*76fd0*/  LDSM.16.M88.4 R8, [R27+0x69080] ;  /* 0x069080001b08783b */ /* 0x000e280000000200 */
[----:B0-----:R-:W-:Y:S01]  /*76fe0*/  IMAD.MOV.U32 R28, RZ, RZ, R8 ;  /* 0x000000ffff1c7224 */ /* 0x001fe200078e0008 */
[----:B------:R-:W-:Y:S01]  /*76ff0*/  MOV R3, R9 ;  /* 0x0000000900037202 */ /* 0x000fe20000000f00 */
[----:B------:R-:W-:Y:S01]  /*77000*/  IMAD.MOV.U32 R2, RZ, RZ, R10 ;  /* 0x000000ffff027224 */ /* 0x000fe200078e000a */
[----:B------:R-:W-:-:S02]  /*77010*/  MOV R29, R11 ;  /* 0x0000000b001d7202 */ /* 0x000fc40000000f00 */
[----:B------:R-:W0:Y:S04]  /*77020*/  LDSM.16.M88.4 R8, [R27+0x6a080] ;  /* 0x06a080001b08783b */ /* 0x000e280000000200 */
[----:B------:R-:W-:Y:S01]  /*77030*/  STL [R1+0x1640], R28 ;  /* 0x0016401c01007387 */ /* 0x000fe20000100800 */
[----:B0-----:R-:W-:-:S03]  /*77040*/  MOV R7, R10 ;  /* 0x0000000a00077202 */ /* 0x001fc60000000f00 */
[----:B------:R-:W-:Y:S01]  /*77050*/  STL [R1+0x30], R8 ;  /* 0x0000300801007387 */ /* 0x000fe20000100800 */
[----:B------:R-:W-:Y:S02]  /*77060*/  IMAD.MOV.U32 R0, RZ, RZ, R11 ;  /* 0x000000ffff007224 */ /* 0x000fe400078e000b */
[----:B------:R-:W2:Y:S02]  /*77070*/  LDL.LU.64 R10, [R1+0x1660] ;  /* 0x00166000010a7983 */ /* 0x000ea40000300a00 */
[----:B------:R-:W-:Y:S01]  /*77080*/  IMAD.MOV.U32 R6, RZ, RZ, R9 ;  /* 0x000000ffff067224 */ /* 0x000fe200078e0009 */
[C---:B--2---:R-:W-:Y:S11]  /*77090*/  HMMA.16816.F32.BF16 R16, R20.reuse, R10, R16 ;  /* 0x0000000a1410723c */ /* 0x044ff60000041810 */
[----:B------:R-:W-:Y:S11]  /*770a0*/  @!UPT UIADD3 URZ, URZ, URZ, URZ ;  /* 0x0000003f3f3ff290 */ /* 0x000ff6000fffe03f */
[----:B------:R-:W-:Y:S01]  /*770b0*/  @!UPT UIADD3 URZ, URZ, URZ, URZ ;  /* 0x0000003f3f3ff290 */ /* 0x000fe2000fffe03f */
[----:B------:R-:W-:Y:S01]  /*770c0*/  STL.64 [R1+0x230], R16 ;  /* 0x0002301001007387 */ /* 0x000fe20000100a00 */
[----:B------:R-:W-:Y:S02]  /*770d0*/  STL.64 [R1+0x238], R18 ;  /* 0x0002381201007387 */ /* 0x000fe40000100a00 */
[----:B------:R-:W0:Y:S02]  /*770e0*/  LDSM.16.M88.4 R16, [R27+0x6b080] ;  /* 0x06b080001b10783b */ /* 0x000e240000000200 */
[----:B0-----:R-:W-:Y:S02]  /*770f0*/  MOV R28, R16 ;  /* 0x00000010001c7202 */ /* 0x001fe40000000f00 */
[----:B------:R-:W-:Y:S01]  /*77100*/  IMAD.MOV.U32 R26, RZ, RZ, R17 ;  /* 0x000000ffff1a7224 */ /* 0x000fe200078e0011 */
[----:B------:R-:W-:Y:S01]  /*77110*/  MOV R25, R18 ;  /* 0x0000001200197202 */ /* 0x000fe20000000f00 */
[----:B------:R-:W-:Y:S02]  /*77120*/  IMAD.MOV.U32 R24, RZ, RZ, R19 ;  /* 0x000000ffff187224 */ /* 0x000fe400078e0013 */
[----:B------:R-:W0:Y:S02]  /*77130*/  LDSM.16.M88.4 R16, [R27+0x6c080] ;  /* 0x06c080001b10783b */ /* 0x000e240000000200 */
[----:B0-----:R-:W-:Y:S01]  /*77140*/  MOV R9, R18 ;  /* 0x0000001200097202 */ /* 0x001fe20000000f00 */
[----:B------:R-:W-:Y:S01]  /*77150*/  IMAD.MOV.U32 R5, RZ, RZ, R19 ;  /* 0x000000ffff057224 */ /* 0x000fe200078e0013 */
[----:B------:R-:W-:Y:S01]  /*77160*/  MOV R13, R16 ;  /* 0x00000010000d7202 */ /* 0x000fe20000000f00 */
[----:B------:R-:W-:Y:S01]  /*77170*/  IMAD.MOV.U32 R12, RZ, RZ, R17 ;  /* 0x000000ffff0c7224 */ /* 0x000fe200078e0011 */
[----:B------:R-:W2:Y:S01]  /*77180*/  LDL.LU.64 R18, [R1+0x1658] ;  /* 0x0016580001127983 */ /* 0x000ea20000300a00 */
[----:B------:R-:W2:Y:S01]  /*77190*/  LDL.LU.64 R16, [R1+0x1650] ;  /* 0x0016500001107983 */ /* 0x000ea20000300a00 */
[----:B------:R-:W-:Y:S01]  /*771a0*/  MOV R8, R22 ;  /* 0x0000001600087202 */ /* 0x000fe20000000f00 */
[----:B------:R-:W-:Y:S01]  /*771b0*/  IMAD.MOV.U32 R4, RZ, RZ, R23 ;  /* 0x000000ffff047224 */ /* 0x000fe200078e0017 */
[----:B--2---:R-:W-:Y:S11]  /*771c0*/  HMMA.16816.F32.BF16 R16, R20, R14, R16 ;  /* 0x0000000e1410723c */ /* 0x004ff60000041810 */
[----:B------:R-:W-:Y:S11]  /*771d0*/  @!UPT UIADD3 URZ, URZ, URZ, URZ ;  /* 0x0000003f3f3ff290 */ /* 0x000ff6000fffe03f */
[----:B------:R-:W-:Y:S01]  /*771e0*/  @!UPT UIADD3 URZ, URZ, URZ, URZ ;  /* 0x0000003f3f3ff290 */ /* 0x000fe2000fffe03f */
[----:B------:R0:W-:Y:S02]  /*771f0*/  STL.64 [R1+0x360], R16 ;  /* 0x0003601001007387 */ /* 0x0001e40000100a00 */
[----:B0-----:R-:W-:Y:S01]  /*77200*/  MOV R17, R20 ;  /* 0x0000001400117202 */ /* 0x001fe20000000f00 */
[----:B------:R-:W-:Y:S02]  /*77210*/  IMAD.MOV.U32 R16, RZ, RZ, R21 ;  /* 0x000000ffff107224 */ /* 0x000fe400078e0015 */
[----:B------:R-:W0:Y:S04]  /*77220*/  LDSM.16.M88.4 R20, [R27+0x6d080] ;  /* 0x06d080001b14783b */ /* 0x000e280000000200 */
[----:B------:R1:W-:Y:S04]  /*77230*/  STL.64 [R1+0x368], R18 ;  /* 0x0003681201007387 */ /* 0x0003e80000100a00 */
[----:B-1----:R-:W2:Y:S01]  /*77240*/  LDL.LU.64 R18, [R1+0x1648] ;  /* 0x0016480001127983 */ /* 0x002ea20000300a00 */
[----:B------:R1:W-:Y:S02]  /*77250*/  STL.64 [R1+0x15f8], R14 ;  /* 0x0015f80e01007387 */ /* 0x0003e40000100a00 */
[----:B------:R-:W-:Y:S02]  /*77260*/  STL.64 [R1+0x15f0], R12 ;  /* 0x0015f00c01007387 */ /* 0x000fe40000100a00 */
[----:B------:R-:W-:Y:S01]  /*77270*/  STL.64 [R1+0x1608], R10 ;  /* 0x0016080a01007387 */ /* 0x000fe20000100a00 */
[----:B-1----:R-:W-:Y:S01]  /*77280*/  MOV R14, R8 ;  /* 0x00000008000e7202 */ /* 0x002fe20000000f00 */
[----:B0-----:R-:W-:-:S05]  /*77290*/  IMAD.MOV.U32 R8, RZ, RZ, R21 ;  /* 0x000000ffff087224 */ /* 0x001fca00078e0015 */
[----:B------:R0:W-:Y:S04]  /*772a0*/  STL.64 [R1+0x1600], R8 ;  /* 0x0016000801007387 */ /* 0x0001e80000100a00 */
[----:B0-----:R-:W3:Y:S01]  /*772b0*/  LDL.LU R8, [R1+0x310] ;  /* 0x0003100001087983 */ /* 0x001ee20000300800 */
[----:B------:R-:W3:Y:S02]  /*772c0*/  LDL.LU R9, [R1+0x314] ;  /* 0x0003140001097983 */ /* 0x000ee40000300800 */
[----:B------:R-:W3:Y:S02]  /*772d0*/  LDL.LU R10, [R1+0x318] ;  /* 0x00031800010a7983 */ /* 0x000ee40000300800 */
[----:B------:R-:W3:Y:S01]  /*772e0*/  LDL.LU R11, [R1+0x31c] ;  /* 0x00031c00010b7983 */ /* 0x000ee20000300800 */
[----:B------:R-:W-:Y:S01]  /*772f0*/  MOV R12, R17 ;  /* 0x00000011000c7202 */ /* 0x000fe20000000f00 */
[----:B------:R-:W-:-:S02]  /*77300*/  IMAD.MOV.U32 R13, RZ, RZ, R16 ;  /* 0x000000ffff0d7224 */ /* 0x000fc400078e0010 */
[----:B------:R-:W-:Y:S01]  /*77310*/  IMAD.MOV.U32 R15, RZ, RZ, R4 ;  /* 0x000000ffff0f7224 */ /* 0x000fe200078e0004 */
[----:B------:R-:W-:Y:S02]  /*77320*/  MOV R4, R20 ;  /* 0x0000001400047202 */ /* 0x000fe40000000f00 */
[----:B------:R-:W-:Y:S01]  /*77330*/  MOV R17, R22 ;  /* 0x0000001600117202 */ /* 0x000fe20000000f00 */
[----:B------:R-:W-:Y:S02]  /*77340*/  IMAD.MOV.U32 R16, RZ, RZ, R23 ;  /* 0x000000ffff107224 */ /* 0x000fe400078e0017 */
[----:B------:R-:W0:Y:S04]  /*77350*/  LDSM.16.M88.4 R20, [R27+0x6e080] ;  /* 0x06e080001b14783b */ /* 0x000e280000000200 */
[----:B0-----:R0:W-:Y:S01]  /*77360*/  STL.64 [R1+0x13e0], R22 ;  /* 0x0013e01601007387 */ /* 0x0011e20000100a00 */
[----:B------:R1:W-:Y:S01]  /*77370*/  STL.64 [R1+0x13d8], R20 ;  /* 0x0013d81401007387 */ /* 0x0003e20000100a00 */
[----:B0-----:R-:W-:Y:S01]  /*77380*/  MOV R22, R25 ;  /* 0x0000001900167202 */ /* 0x001fe20000000f00 */
[----:B-1----:R-:W-:-:S02]  /*77390*/  IMAD.MOV.U32 R21, RZ, RZ, R26 ;  /* 0x000000ffff157224 */ /* 0x002fc400078e001a */
[----:B------:R-:W-:Y:S02]  /*773a0*/  IMAD.MOV.U32 R23, RZ, RZ, R24 ;  /* 0x000000ffff177224 */ /* 0x000fe400078e0018 */
[----:B------:R-:W0:Y:S01]  /*773b0*/  LDSM.16.M88.4 R24, [R27+0x6f080] ;  /* 0x06f080001b18783b */ /* 0x000e220000000200 */
[----:B------:R-:W-:Y:S02]  /*773c0*/  MOV R20, R28 ;  /* 0x0000001c00147202 */ /* 0x000fe40000000f00 */
[----:B------:R-:W4:Y:S02]  /*773d0*/  LDL.LU R28, [R1+0x1640] ;  /* 0x00164000011c7983 */ /* 0x000f240000300800 */
[----:B------:R-:W-:Y:S01]  /*773e0*/  STL.64 [R1+0x14d8], R22 ;  /* 0x0014d81601007387 */ /* 0x000fe20000100a00 */
[----:B------:R-:W-:Y:S04]  /*773f0*/  STL.64 [R1+0x14d0], R20 ;  /* 0x0014d01401007387 */ /* 0x000fe80000100a00 */
[----:B--2---:R-:W-:Y:S01]  /*77400*/  STL.64 [R1+0x15e8], R18 ;  /* 0x0015e81201007387 */ /* 0x004fe20000100a00 */
[----:B------:R-:W-:Y:S01]  /*77410*/  STL.64 [R1+0x15e0], R16 ;  /* 0x0015e01001007387 */ /* 0x000fe20000100a00 */
[----:B---3--:R-:W-:Y:S11]  /*77420*/  HMMA.16816.F32.BF16 R8, R12, R18, R8 ;  /* 0x000000120c08723c */ /* 0x008ff60000041808 */
[----:B------:R-:W-:Y:S11]  /*77430*/  @!UPT UIADD3 URZ, URZ, URZ, URZ ;  /* 0x0000003f3f3ff290 */ /* 0x000ff6000fffe03f */
[----:B------:R-:W-:Y:S01]  /*77440*/  @!UPT UIADD3 URZ, URZ, URZ, URZ ;  /* 0x0000003f3f3ff290 */ /* 0x000fe2000fffe03f */
[----:B------:R-:W-:Y:S01]  /*77450*/  STL.64 [R1+0x2c0], R8 ;  /* 0x0002c00801007387 */ /* 0x000fe20000100a00 */
[----:B------:R-:W-:Y:S02]  /*77460*/  STL.64 [R1+0x2c8], R10 ;  /* 0x0002c80a01007387 */ /* 0x000fe40000100a00 */
[----:B0-----:R-:W-:Y:S02]  /*77470*/  STL.64 [R1+0x13a0], R26 ;  /* 0x0013a01a01007387 */ /* 0x001fe40000100a00 */
[----:B------:R0:W-:Y:S02]  /*77480*/  STL.64 [R1+0x1398], R24 ;  /* 0x0013981801007387 */ /* 0x0001e40000100a00 */
[----:B0-----:R-:W2:Y:S01]  /*77490*/  LDL.LU R24, [R1+0x1d0] ;  /* 0x0001d00001187983 */ /* 0x001ea20000300800 */
[----:B------:R-:W2:Y:S02]  /*774a0*/  LDL.LU R25, [R1+0x1d4] ;  /* 0x0001d40001197983 */ /* 0x000ea40000300800 */
[----:B------:R-:W3:Y:S02]  /*774b0*/  LDL.LU R26, [R1+0x1d8] ;  /* 0x0001d800011a7983 */ /* 0x000ee40000300800 */
[----:B------:R-:W3:Y:S01]  /*774c0*/  LDL.LU R27, [R1+0x1dc] ;  /* 0x0001dc00011b7983 */ /* 0x000ee20000300800 */
[----:B------:R-:W5:Y:S01]  /*774d0*/  LDL.LU R20, [R1+0x30] ;  /* 0x0000300001147983 */ /* 0x000f620000300800 */
[----:B------:R-:W-:Y:S01]  /*774e0*/  IMAD.MOV.U32 R22, RZ, RZ, R7 ;  /* 0x000000ffff167224 */ /* 0x000fe200078e0007 */
[----:B------:R-:W-:-:S02]  /*774f0*/  MOV R23, R0 ;  /* 0x0000000000177202 */ /* 0x000fc40000000f00 */
[----:B------:R-:W-:Y:S02]  /*77500*/  MOV R21, R6 ;  /* 0x0000000600157202 */ /* 0x000fe40000000f00 */
[----:B------:R-:W4:Y:S01]  /*77510*/  LDL.LU R6, [R1+0x163c] ;  /* 0x00163c0001067983 */ /* 0x000f220000300800 */
[----:B------:R-:W4:Y:S02]  /*77520*/  LDL.LU R7, [R1+0x1638] ;  /* 0x0016380001077983 */ /* 0x000f240000300800 */
[----:B------:R-:W4:Y:S02]  /*77530*/  LDL.LU R0, [R1+0x1634] ;  /* 0x0016340001007983 */ /* 0x000f240000300800 */
[----:B------:R-:W-:Y:S01]  /*77540*/  STL.64 [R1+0x1528], R22 ;  /* 0x0015281601007387 */ /* 0x000fe20000100a00 */
[----:B-----5:R-:W-:Y:S01]  /*77550*/  STL.64 [R1+0x1520], R20 ;  /* 0x0015201401007387 */ /* 0x020fe20000100a00 */
        /* <DEDUP_REMOVED lines=12> */
[----:B----4-:R-:W-:-:S02]  /*77620*/  IMAD.MOV.U32 R20, RZ, RZ, R28 ;  /* 0x000000ffff147224 */ /* 0x010fc400078e001c */
        /* <DEDUP_REMOVED lines=35> */
[----:B------:R-:W2:Y:S02]  /*77860*/  LDL.LU R22, [R1+0x58] ;  /* 0x0000580001167983 */ /* 0x000ea40000300800 */
[----:B------:R-:W-:-:S02]  /*77870*/  IMAD.MOV.U32 R23, RZ, RZ, R0 ;  /* 0x000000ffff177224 */ /* 0x000fc400078e0000 */
[----:B------:R-:W4:Y:S04]  /*77880*/  LDL.LU R0, [R1+0x1620] ;  /* 0x0016200001007983 */ /* 0x000f280000300800 */
[----:B--2---:R-:W-:Y:S01]  /*77890*/  STL.64 [R1+0x15c8], R22 ;  /* 0x0015c81601007387 */ /* 0x004fe20000100a00 */
[----:B------:R-:W-:Y:S02]  /*778a0*/  STL.64 [R1+0x15c0], R20 ;  /* 0x0015c01401007387 */ /* 0x000fe40000100a00 */
        /* <DEDUP_REMOVED lines=24> */
[----:B----4-:R-:W-:Y:S01]  /*77a30*/  MOV R20, R29 ;  /* 0x0000001d00147202 */ /* 0x010fe20000000f00 */
[----:B------:R-:W-:Y:S01]  /*77a40*/  IMAD.MOV.U32 R21, RZ, RZ, R2 ;  /* 0x000000ffff157224 */ /* 0x000fe200078e0002 */
[----:B------:R-:W4:Y:S01]  /*77a50*/  LDL.LU R29, [R1+0x161c] ;  /* 0x00161c00011d7983 */ /* 0x000f220000300800 */
[----:B------:R-:W4:Y:S01]  /*77a60*/  LDL.LU R2, [R1+0x1618] ;  /* 0x0016180001027983 */ /* 0x000f220000300800 */
[----:B-----5:R-:W-:Y:S01]  /*77a70*/  MOV R22, R3 ;  /* 0x0000000300167202 */ /* 0x020fe20000000f00 */
[----:B------:R-:W-:Y:S01]  /*77a80*/  IMAD.MOV.U32 R23, RZ, RZ, R28 ;  /* 0x000000ffff177224 */ /* 0x000fe200078e001c */
[----:B------:R-:W5:Y:S01]  /*77a90*/  LDL.LU R3, [R1+0x1614] ;  /* 0x0016140001037983 */ /* 0x000f620000300800 */
[----:B------:R-:W4:Y:S03]  /*77aa0*/  LDL.LU R28, [R1+0x1610] ;  /* 0x00161000011c7983 */ /* 0x000f260000300800 */
        /* <DEDUP_REMOVED lines=36> */
[C---:B----4-:R-:W-:Y:S01]  /*77cf0*/  HMMA.16816.F32.BF16 R8, R20.reuse, R6, R8 ;  /* 0x000000061408723c */ /* 0x050fe20000041808 */
        /* <DEDUP_REMOVED lines=14> */
[----:B0-----:R-:W3:Y:S01]  /*77de0*/  LDL.LU.64 R10, [R1+0x1608] ;  /* 0x00160800010a7983 */ /* 0x001ee20000300a00 */
[----:B------:R-:W4:Y:S01]  /*77df0*/  LDL.LU.64 R8, [R1+0x1600] ;  /* 0x0016000001087983 */ /* 0x000f220000300a00 */
[C---:B---3--:R-:W-:Y:S11]  /*77e00*/  HMMA.16816.F32.BF16 R12, R20.reuse, R10, R12 ;  /* 0x0000000a140c723c */ /* 0x048ff6000004180c */
[----:B------:R-:W-:Y:S11]  /*77e10*/  @!UPT UIADD3 URZ, URZ, URZ, URZ ;  /* 0x0000003f3f3ff290 */ /* 0x000ff6000fffe03f */
[----:B------:R-:W-:Y:S01]  /*77e20*/  @!UPT UIADD3 URZ, URZ, URZ, URZ ;  /* 0x0000003f3f3ff290 */ /* 0x000fe2000fffe03f */
[----:B------:R-:W-:Y:S01]  /*77e30*/  STL.64 [R1+0x350], R12 ;  /* 0x0003500c01007387 */ /* 0x000fe20000100a00 */
[----:B------:R0:W-:Y:S03]  /*77e40*/  STL.64 [R1+0x358], R14 ;  /* 0x0003580e01007387 */ /* 0x0001e60000100a00 */
[----:B0-----:R-:W3:Y:S01]  /*77e50*/  LDL.LU.64 R14, [R1+0x15f8] ;  /* 0x0015f800010e7983 */ /* 0x001ee20000300a00 */
[----:B------:R-:W2:Y:S01]  /*77e60*/  LDL.LU.64 R12, [R1+0x15f0] ;  /* 0x0015f000010c7983 */ /* 0x000ea20000300a00 */
[C---:B---3--:R-:W-:Y:S11]  /*77e70*/  HMMA.16816.F32.BF16 R16, R20.reuse, R14, R16 ;  /* 0x0000000e1410723c */ /* 0x048ff60000041810 */
[----:B------:R-:W-:Y:S11]  /*77e80*/  @!UPT UIADD3 URZ, URZ, URZ, URZ ;  /* 0x0000003f3f3ff290 */ /* 0x000ff6000fffe03f */
[----:B------:R-:W-:Y:S01]  /*77e90*/  @!UPT UIADD3 URZ, URZ, URZ, URZ ;  /* 0x0000003f3f3ff290 */ /* 0x000fe2000fffe03f */
[----:B------:R-:W-:Y:S01]  /*77ea0*/  STL.64 [R1+0x340], R16 ;  /* 0x0003401001007387 */ /* 0x000fe20000100a00 */
[----:B------:R0:W-:Y:S03]  /*77eb0*/  STL.64 [R1+0x348], R18 ;  /* 0x0003481201007387 */ /* 0x0001e60000100a00 */
[----:B0-----:R-:W2:Y:S01]  /*77ec0*/  LDL.LU.64 R18, [R1+0x15e8] ;  /* 0x0015e80001127983 */ /* 0x001ea20000300a00 */
[----:B------:R-:W3:Y:S01]  /*77ed0*/  LDL.LU.64 R16, [R1+0x15e0] ;  /* 0x0015e00001107983 */ /* 0x000ee20000300a00 */
        /* <DEDUP_REMOVED lines=116> */
[----:B--2---:R-:W-:Y:S07]  /*78620*/  HMMA.16816.F32.BF16 R24, R20, R18, R24 ;  /* 0x000000121418723c */ /* 0x004fee0000041818 */
[----:B------:R-:W-:-:S02]  /*78630*/  MOV R20, R4 ;  /* 0x0000000400147202 */ /* 0x000fc40000000f00 */
[----:B---3--:R-:W-:Y:S01]  /*78640*/  MOV R22, R17 ;  /* 0x0000001100167202 */ /* 0x008fe20000000f00 */
[----:B------:R-:W-:Y:S01]  /*78650*/  IMAD.MOV.U32 R23, RZ, RZ, R16 ;  /* 0x000000ffff177224 */ /* 0x000fe200078e0010 */
[----:B------:R-:W2:Y:S01]  /*78660*/  LDL.LU R4, [R1+0x1498] ;  /* 0x0014980001047983 */ /* 0x000ea20000300800 */
[----:B----4-:R-:W-:-:S11]  /*78670*/  IMAD.MOV.U32 R21, RZ, RZ, R8 ;  /* 0x000000ffff157224 */ /* 0x010fd600078e0008 */
[----:B------:R0:W-:Y:S01]  /*78680*/  STL.64 [R1+0x6e0], R24 ;  /* 0x0006e01801007387 */ /* 0x0001e20000100a00 */
[----:B------:R1:W-:Y:S02]  /*78690*/  STL.64 [R1+0x6e8], R26 ;  /* 0x0006e81a01007387 */ /* 0x0003e40000100a00 */
[----:B------:R-:W3:Y:S02]  /*786a0*/  LDL.LU R8, [R1+0x1494] ;  /* 0x0014940001087983 */ /* 0x000ee40000300800 */
[----:B------:R-:W-:Y:S01]  /*786b0*/  STL.64 [R1+0x1430], R22 ;  /* 0x0014301601007387 */ /* 0x000fe20000100a00 */
[----:B------:R-:W-:Y:S01]  /*786c0*/  STL.64 [R1+0x1428], R20 ;  /* 0x0014281401007387 */ /* 0x000fe20000100a00 */
[----:B0-----:R-:W-:-:S03]  /*786d0*/  MOV R24, R28 ;  /* 0x0000001c00187202 */ /* 0x001fc60000000f00 */
[----:B------:R-:W4:Y:S01]  /*786e0*/  LDL.LU R28, [R1+0x1490] ;  /* 0x00149000011c7983 */ /* 0x000f220000300800 */
[----:B------:R-:W2:Y:S02]  /*786f0*/  LDL.LU R25, [R1+0xc4] ;  /* 0x0000c40001197983 */ /* 0x000ea40000300800 */
[----:B-1----:R-:W2:Y:S02]  /*78700*/  LDL.LU R26, [R1+0xc8] ;  /* 0x0000c800011a7983 */ /* 0x002ea40000300800 */
[----:B------:R-:W2:Y:S02]  /*78710*/  LDL.LU R27, [R1+0xcc] ;  /* 0x0000cc00011b7983 */ /* 0x000ea40000300800 */
[----:B--2---:R-:W-:Y:S01]  /*78720*/  STL.64 [R1+0x13b0], R26 ;  /* 0x0013b01a01007387 */ /* 0x004fe20000100a00 */
[----:B------:R0:W-:Y:S03]  /*78730*/  STL.64 [R1+0x13a8], R24 ;  /* 0x0013a81801007387 */ /* 0x0001e60000100a00 */
[----:B0-----:R-:W2:Y:S01]  /*78740*/  LDL.LU R24, [R1+0xd0] ;  /* 0x0000d00001187983 */ /* 0x001ea20000300800 */
[----:B----4-:R-:W-:-:S02]  /*78750*/  IMAD.MOV.U32 R25, RZ, RZ, R28 ;  /* 0x000000ffff197224 */ /* 0x010fc400078e001c */
[----:B------:R-:W4:Y:S02]  /*78760*/  LDL.LU R28, [R1+0x148c] ;  /* 0x00148c00011c7983 */ /* 0x000f240000300800 */
[----:B------:R-:W2:Y:S01]  /*78770*/  LDL.LU R26, [R1+0xd8] ;  /* 0x0000d800011a7983 */ /* 0x000ea20000300800 */
[----:B------:R-:W2:Y:S04]  /*78780*/  LDL.LU R27, [R1+0xdc] ;  /* 0x0000dc00011b7983 */ /* 0x000ea80000300800 */
[----:B--2---:R4:W-:Y:S01]  /*78790*/  STL.64 [R1+0x13c0], R26 ;  /* 0x0013c01a01007387 */ /* 0x0049e20000100a00 */
[----:B------:R0:W-:Y:S01]  /*787a0*/  STL.64 [R1+0x13b8], R24 ;  /* 0x0013b81801007387 */ /* 0x0001e20000100a00 */
[----:B----4-:R-:W-:Y:S02]  /*787b0*/  MOV R26, R28 ;  /* 0x0000001c001a7202 */ /* 0x010fe40000000f00 */
[----:B0-----:R-:W2:Y:S01]  /*787c0*/  LDL.LU R24, [R1+0xe0] ;  /* 0x0000e00001187983 */ /* 0x001ea20000300800 */
[----:B------:R-:W2:Y:S02]  /*787d0*/  LDL.LU R25, [R1+0xe4] ;  /* 0x0000e40001197983 */ /* 0x000ea40000300800 */
[----:B------:R-:W4:Y:S02]  /*787e0*/  LDL.LU R28, [R1+0x1488] ;  /* 0x00148800011c7983 */ /* 0x000f240000300800 */
[----:B------:R-:W2:Y:S02]  /*787f0*/  LDL.LU R27, [R1+0xec] ;  /* 0x0000ec00011b7983 */ /* 0x000ea40000300800 */
[----:B--2---:R-:W-:Y:S01]  /*78800*/  STL.64 [R1+0x13d0], R26 ;  /* 0x0013d01a01007387 */ /* 0x004fe20000100a00 */
[----:B------:R0:W-:Y:S03]  /*78810*/  STL.64 [R1+0x13c8], R24 ;  /* 0x0013c81801007387 */ /* 0x0001e60000100a00 */
[----:B0-----:R-:W2:Y:S01]  /*78820*/  LDL.LU R24, [R1+0xf0] ;  /* 0x0000f00001187983 */ /* 0x001ea20000300800 */
[----:B------:R-:W2:Y:S02]  /*78830*/  LDL.LU R25, [R1+0xf4] ;  /* 0x0000f40001197983 */ /* 0x000ea40000300800 */
[----:B------:R-:W2:Y:S02]  /*78840*/  LDL.LU R26, [R1+0xf8] ;  /* 0x0000f800011a7983 */ /* 0x000ea40000300800 */
[----:B----4-:R-:W-:-:S02]  /*78850*/  IMAD.MOV.U32 R27, RZ, RZ, R28 ;  /* 0x000000ffff1b7224 */ /* 0x010fc400078e001c */
[----:B------:R-:W4:Y:S04]  /*78860*/  LDL.LU R28, [R1+0x1484] ;  /* 0x00148400011c7983 */ /* 0x000f280000300800 */
        /* <DEDUP_REMOVED lines=10> */
[----:B------:R-:W2:Y:S01]  /*78910*/  LDL.LU R26, [R1+0x158] ;  /* 0x00015800011a7983 */ /* 0x000ea20000300800 */
[----:B----4-:R-:W-:-:S02]  /*78920*/  MOV R27, R28 ;  /* 0x0000001c001b7202 */ /* 0x010fc40000000f00 */
        /* <DEDUP_REMOVED lines=36> */
[----:B--2---:R-:W-:Y:S01]  /*78b70*/  STL.64 [R1+0x1470], R26 ;  /* 0x0014701a01007387 */ /* 0x004fe20000100a00 */
[----:B------:R0:W-:Y:S03]  /*78b80*/  STL.64 [R1+0x1468], R24 ;  /* 0x0014681801007387 */ /* 0x0001e60000100a00 */
[----:B0-----:R-:W2:Y:S01]  /*78b90*/  LDL.LU R24, [R1+0x1c0] ;  /* 0x0001c00001187983 */ /* 0x001ea20000300800 */
[----:B------:R-:W2:Y:S02]  /*78ba0*/  LDL.LU R25, [R1+0x1c4] ;  /* 0x0001c40001197983 */ /* 0x000ea40000300800 */
[----:B------:R-:W2:Y:S02]  /*78bb0*/  LDL.LU R26, [R1+0x1c8] ;  /* 0x0001c800011a7983 */ /* 0x000ea40000300800 */
[----:B------:R-:W-:-:S02]  /*78bc0*/  IMAD.MOV.U32 R23, RZ, RZ, R5 ;  /* 0x000000ffff177224 */ /* 0x000fc400078e0005 */
[----:B----4-:R-:W-:Y:S01]  /*78bd0*/  IMAD.MOV.U32 R27, RZ, RZ, R28 ;  /* 0x000000ffff1b7224 */ /* 0x010fe200078e001c */
[----:B------:R-:W4:Y:S01]  /*78be0*/  LDL.LU R16, [R1+0x3c4] ;  /* 0x0003c40001107983 */ /* 0x000f220000300800 */
[----:B------:R-:W4:Y:S02]  /*78bf0*/  LDL.LU R17, [R1+0x3c8] ;  /* 0x0003c80001117983 */ /* 0x000f240000300800 */
[----:B------:R-:W3:Y:S02]  /*78c00*/  LDL.LU R12, [R1+0x910] ;  /* 0x00091000010c7983 */ /* 0x000ee40000300800 */
[----:B------:R-:W3:Y:S01]  /*78c10*/  LDL.LU R13, [R1+0x6b8] ;  /* 0x0006b800010d7983 */ /* 0x000ee20000300800 */
[----:B------:R-:W3:Y:S01]  /*78c20*/  LDL.LU R9, [R1+0x90c] ;  /* 0x00090c0001097983 */ /* 0x000ee20000300800 */
        /* <DEDUP_REMOVED lines=82> */
[----:B---3--:R0:W-:Y:S02]  /*79150*/  STL.64 [R1+0x1370], R12 ;  /* 0x0013700c01007387 */ /* 0x0081e40000100a00 */
[----:B0-----:R-:W3:Y:S01]  /*79160*/  LDL.LU R12, [R1+0xa0] ;  /* 0x0000a000010c7983 */ /* 0x001ee20000300800 */
        /* <DEDUP_REMOVED lines=10> */
[----:B------:R-:W2:Y:S01]  /*79210*/  LDL.LU.64 R26, [R1+0x13a0] ;  /* 0x0013a000011a7983 */ /* 0x000ea20000300a00 */
[----:B------:R-:W2:Y:S02]  /*79220*/  LDL.LU.64 R24, [R1+0x1398] ;  /* 0x0013980001187983 */ /* 0x000ea40000300a00 */
[----:B------:R0:W-:Y:S02]  /*79230*/  STL.64 [R1+0x1368], R18 ;  /* 0x0013681201007387 */ /* 0x0001e40000100a00 */
[----:B----4-:R1:W-:Y:S07]  /*79240*/  STL.64 [R1+0x1360], R16 ;  /* 0x0013601001007387 */ /* 0x0103ee0000100a00 */
[----:B------:R3:W-:Y:S01]  /*79250*/  STL.64 [R1+0x840], R20 ;  /* 0x0008401401007387 */ /* 0x0007e20000100a00 */
[----:B------:R4:W-:Y:S02]  /*79260*/  STL.64 [R1+0x848], R22 ;  /* 0x0008481601007387 */ /* 0x0009e40000100a00 */
[----:B0-----:R-:W-:Y:S01]  /*79270*/  IMAD.MOV.U32 R18, RZ, RZ, R4 ;  /* 0x000000ffff127224 */ /* 0x001fe200078e0004 */
[----:B-1----:R-:W2:Y:S01]  /*79280*/  LDL.LU R16, [R1+0x90] ;  /* 0x0000900001107983 */ /* 0x002ea20000300800 */
[----:B------:R-:W-:-:S02]  /*79290*/  MOV R17, R8 ;  /* 0x0000000800117202 */ /* 0x000fc40000000f00 */
[----:B------:R-:W2:Y:S01]  /*792a0*/  LDL.LU R8, [R1+0xf08] ;  /* 0x000f080001087983 */ /* 0x000ea20000300800 */
[----:B-----5:R-:W-:Y:S01]  /*792b0*/  MOV R19, R3 ;  /* 0x0000000300137202 */ /* 0x020fe20000000f00 */
[----:B------:R-:W5:Y:S01]  /*792c0*/  LDL.LU R4, [R1+0xf10] ;  /* 0x000f100001047983 */ /* 0x000f620000300800 */
[----:B------:R-:W5:Y:S02]  /*792d0*/  LDL.LU R3, [R1+0xf0c] ;  /* 0x000f0c0001037983 */ /* 0x000f640000300800 */
[----:B---3--:R-:W3:Y:S01]  /*792e0*/  LDL.LU R21, [R1+0x84] ;  /* 0x0000840001157983 */ /* 0x008ee20000300800 */
[----:B----4-:R-:W-:Y:S02]  /*792f0*/  MOV R22, R29 ;  /* 0x0000001d00167202 */ /* 0x010fe40000000f00 */
        /* <DEDUP_REMOVED lines=14> */
[----:B------:R-:W3:Y:S02]  /*793e0*/  LDL.LU.64 R12, [R1+0x1370] ;  /* 0x00137000010c7983 */ /* 0x000ee40000300a00 */
[----:B------:R-:W-:Y:S02]  /*793f0*/  IMAD.MOV.U32 R20, RZ, RZ, R2 ;  /* 0x000000ffff147224 */ /* 0x000fe400078e0002 */
[----:B------:R-:W0:Y:S01]  /*79400*/  S2R R2, SR_CTAID.X ;  /* 0x0000000000027919 */ /* 0x000e220000002500 */
[----:B--2---:R-:W-:Y:S11]  /*79410*/  HMMA.16816.F32.BF16 R16, R24, R14, R16 ;  /* 0x0000000e1810723c */ /* 0x004ff60000041810 */
[----:B------:R-:W-:Y:S11]  /*79420*/  @!UPT UIADD3 URZ, URZ, URZ, URZ ;  /* 0x0000003f3f3ff290 */ /* 0x000ff6000fffe03f */
[----:B------:R-:W-:Y:S01]  /*79430*/  @!UPT UIADD3 URZ, URZ, URZ, URZ ;  /* 0x0000003f3f3ff290 */ /* 0x000fe2000fffe03f */
[----:B------:R-:W-:Y:S01]  /*79440*/  STL.64 [R1+0x880], R16 ;  /* 0x0008801001007387 */ /* 0x000fe20000100a00 */
[----:B------:R1:W-:Y:S03]  /*79450*/  STL.64 [R1+0x888], R18 ;  /* 0x0008881201007387 */ /* 0x0003e60000100a00 */
[----:B-1----:R-:W2:Y:S01]  /*79460*/  LDL.LU.64 R18, [R1+0x1368] ;  /* 0x0013680001127983 */ /* 0x002ea20000300a00 */
[----:B------:R-:W2:Y:S01]  /*79470*/  LDL.LU.64 R16, [R1+0x1360] ;  /* 0x0013600001107983 */ /* 0x000ea20000300a00 */
[----:B0-----:R-:W-:Y:S01]  /*79480*/  SHF.L.U32 R2, R2, 0x8, RZ ;  /* 0x0000000802027819 */ /* 0x001fe200000006ff */
[----:B------:R-:W-:-:S03]  /*79490*/  IMAD.MOV.U32 R23, RZ, RZ, R0 ;  /* 0x000000ffff177224 */ /* 0x000fc600078e0000 */
[----:B------:R-:W-:Y:S01]  /*794a0*/  IADD3 R0, R2, 0x100, RZ ;  /* 0x0000010002007810 */ /* 0x000fe20007ffe0ff */
[----:B------:R-:W-:Y:S02]  /*794b0*/  IMAD.MOV.U32 R2, RZ, RZ, 0x80 ;  /* 0x00000080ff027424 */ /* 0x000fe400078e00ff */
[----:B-----5:R-:W-:Y:S01]  /*794c0*/  FFMA R4, R5, R4, R9 ;  /* 0x0000000405047223 */ /* 0x020fe20000000009 */
[----:B------:R-:W-:Y:S01]  /*794d0*/  UIADD3 UR4, UP0, UR4, 0x80, URZ ;  /* 0x0000008004047890 */ /* 0x000fe2000ff1e03f */
[----:B---3--:R-:W-:-:S03]  /*794e0*/  FFMA R8, R13, R8, R12 ;  /* 0x000000080d087223 */ /* 0x008fc6000000000c */
[----:B------:R-:W-:Y:S01]  /*794f0*/  UIADD3.X UR5, URZ, UR5, URZ, UP0, !UPT ;  /* 0x000000053f057290 */ /* 0x000fe200087fe43f */
[----:B----4-:R-:W-:Y:S01]  /*79500*/  FFMA R3, R29, R3, R28 ;  /* 0x000000031d037223 */ /* 0x010fe2000000001c */
[----:B------:R-:W-:-:S04]  /*79510*/  ISETP.LE.U32.AND P0, PT, R0, UR4, PT ;  /* 0x0000000400007c0c */ /* 0x000fc8000bf03070 */
[----:B------:R-:W-:-:S04]  /*79520*/  MOV R0, UR5 ;  /* 0x0000000500007c02 */ /* 0x000fc80008000f00 */
[----:B------:R-:W-:Y:S01]  /*79530*/  ISETP.GE.U32.AND.EX P0, PT, R0, RZ, PT, P0 ;  /* 0x000000ff0000720c */ /* 0x000fe20003f06100 */
[C---:B--2---:R-:W-:Y:S02]  /*79540*/  IMAD R16, R2.reuse, c[0x0][0x1a4], R16 ;  /* 0x0000690002107a24 */ /* 0x044fe400078e0210 */
[----:B------:R-:W-:-:S03]  /*79550*/  IMAD R17, R2, c[0x0][0x1b4], R17 ;  /* 0x00006d0002117a24 */ /* 0x000fc600078e0211 */
[----:B------:R-:W-:Y:S02]  /*79560*/  STL [R1+0x3c4], R16 ;  /* 0x0003c41001007387 */ /* 0x000fe40000100800 */
[----:B------:R-:W-:Y:S02]  /*79570*/  STL [R1+0x3c8], R17 ;  /* 0x0003c81101007387 */ /* 0x000fe40000100800 */
[----:B------:R0:W-:Y:S02]  /*79580*/  STL [R1+0xf10], R4 ;  /* 0x000f100401007387 */ /* 0x0001e40000100800 */
[----:B0-----:R-:W-:Y:S01]  /*79590*/  HMMA.16816.F32.BF16 R4, R24, R18, R20 ;  /* 0x000000121804723c */ /* 0x001fe20000041814 */
[----:B------:R-:W-:Y:S01]  /*795a0*/  STL [R1+0xf08], R8 ;  /* 0x000f080801007387 */ /* 0x000fe20000100800 */
[----:B------:R-:W2:Y:S02]  /*795b0*/  LDL R2, [R1+0x908] ;  /* 0x0009080001027983 */ /* 0x000ea40000100800 */
[----:B------:R-:W-:Y:S11]  /*795c0*/  STL [R1+0xf0c], R3 ;  /* 0x000f0c0301007387 */ /* 0x000ff60000100800 */
[----:B------:R-:W-:Y:S08]  /*795d0*/  @!UPT UIADD3 URZ, URZ, URZ, URZ ;  /* 0x0000003f3f3ff290 */ /* 0x000ff0000fffe03f */
[----:B------:R-:W-:Y:S01]  /*795e0*/  STL.64 [R1+0x870], R4 ;  /* 0x0008700401007387 */ /* 0x000fe20000100a00 */
[----:B------:R-:W-:Y:S02]  /*795f0*/  STL.64 [R1+0x878], R6 ;  /* 0x0008780601007387 */ /* 0x000fe40000100a00 */
[----:B------:R-:W3:Y:S01]  /*79600*/  LDL R0, [R1+0x904] ;  /* 0x0009040001007983 */ /* 0x000ee20000100800 */
[----:B--2---:R0:W-:Y:S04]  /*79610*/  STL [R1+0x1d0], R2 ;  /* 0x0001d00201007387 */ /* 0x0041e80000100800 */
[----:B0-----:R-:W2:Y:S04]  /*79620*/  LDL R2, [R1+0x900] ;  /* 0x0009000001027983 */ /* 0x001ea80000100800 */
[----:B---3--:R0:W-:Y:S04]  /*79630*/  STL [R1+0x1d4], R0 ;  /* 0x0001d40001007387 */ /* 0x0081e80000100800 */
[----:B0-----:R-:W3:Y:S04]  /*79640*/  LDL R0, [R1+0x8fc] ;  /* 0x0008fc0001007983 */ /* 0x001ee80000100800 */
        /* <DEDUP_REMOVED lines=57> */
[----:B---3--:R0:W-:Y:S01]  /*799e0*/  STL [R1+0x26c], R0 ;  /* 0x00026c0001007387 */ /* 0x0081e20000100800 */
[----:B------:R-:W-:Y:S01]  /*799f0*/  @P0 CALL.REL.NOINC `(.L_x_0) ;  /* 0x0000001000000944 */ /* 0x000fe20003c00000 */
[----:B------:R-:W-:Y:S05]  /*79a00*/  BRA `(.L_x_67) ;  /* 0xfff98a2000007947 */ /* 0x000fea000383ffff */
.L_x_0:
[----:B-1----:R-:W-:Y:S04]  /*79a10*/  STL [R1+0x1ad0], R29 ;  /* 0x001ad01d01007387 */ /* 0x002fe80000100800 */
[----:B------:R-:W2:Y:S01]  /*79a20*/  LDL.LU R22, [R1+0x924] ;  /* 0x0009240001167983 */ /* 0x000ea20000300800 */
[----:B------:R-:W-:-:S02]  /*79a30*/  LOP3.LUT R23, R23, 0xefffffff, RZ, 0xc0, !PT ;  /* 0xefffffff17177812 */ /* 0x000fc400078ec0ff */
[----:B------:R-:W-:Y:S01]  /*79a40*/  LOP3.LUT R24, R24, 0xfffffffd, RZ, 0xc0, !PT ;  /* 0xfffffffd18187812 */ /* 0x000fe200078ec0ff */
[----:B------:R-:W-:Y:S06]  /*79a50*/  BAR.SYNC.DEFER_BLOCKING 0x0 ;  /* 0x0000000000007b1d */ /* 0x000fec0000010000 */
[----:B--2---:R1:W-:Y:S01]  /*79a60*/  STL [R1+0x1ad4], R22 ;  /* 0x001ad41601007387 */ /* 0x0043e20000100800 */
[C---:B------:R-:W-:Y:S01]  /*79a70*/  FMUL R4, R22.reuse, 8388608 ;  /* 0x4b00000016047820 */ /* 0x040fe20000400000 */
[----:B------:R-:W-:Y:S02]  /*79a80*/  FSETP.GEU.AND P0, PT, R22, 1.175494350822287508e-38, PT ;  /* 0x008000001600780b */ /* 0x000fe40003f0e000 */
[----:B------:R-:W2:Y:S02]  /*79a90*/  LDL.LU R21, [R1+0x928] ;  /* 0x0009280001157983 */ /* 0x000ea40000300800 */
[----:B------:R-:W-:-:S04]  /*79aa0*/  FSEL R4, R4, R22, !P0 ;  /* 0x0000001604047208 */ /* 0x000fc80004000000 */
[----:B------:R-:W-:Y:S01]  /*79ab0*/  IADD3 R7, R4, -0x3f3504f3, RZ ;  /* 0xc0cafb0d04077810 */ /* 0x000fe20007ffe0ff */
[----:B--2---:R-:W-:Y:S04]  /*79ac0*/  STL [R1+0x1ad8], R21 ;  /* 0x001ad81501007387 */ /* 0x004fe80000100800 */
[----:B------:R-:W2:Y:S01]  /*79ad0*/  LDL.LU R20, [R1+0x92c] ;  /* 0x00092c0001147983 */ /* 0x000ea20000300800 */
[----:B------:R-:W-:Y:S01]  /*79ae0*/  LOP3.LUT R7, R7, 0xff800000, RZ, 0xc0, !PT ;  /* 0xff80000007077812 */ /* 0x000fe200078ec0ff */
[C---:B------:R-:W-:Y:S01]  /*79af0*/  FMUL R3, R21.reuse, 8388608 ;  /* 0x4b00000015037820 */ /* 0x040fe20000400000 */
[----:B------:R-:W-:-:S03]  /*79b00*/  FSETP.GEU.AND P2, PT, R21, 1.175494350822287508e-38, PT ;  /* 0x008000001500780b */ /* 0x000fc60003f4e000 */
[----:B0-----:R-:W-:Y:S01]  /*79b10*/  IMAD.IADD R2, R4, 0x1, -R7 ;  /* 0x0000000104027824 */ /* 0x001fe200078e0a07 */
[----:B-1----:R-:W-:Y:S02]  /*79b20*/  MOV R22, 0x3dc6b27f ;  /* 0x3dc6b27f00167802 */ /* 0x002fe40000000f00 */
[----:B------:R-:W-:Y:S01]  /*79b30*/  FSEL R3, R3, R21, !P2 ;  /* 0x0000001503037208 */ /* 0x000fe20005000000 */
[----:B------:R-:W-:-:S03]  /*79b40*/  FADD R2, R2, -1 ;  /* 0xbf80000002027421 */ /* 0x000fc60000000000 */
[----:B------:R-:W-:Y:S01]  /*79b50*/  IADD3 R6, R3, -0x3f3504f3, RZ ;  /* 0xc0cafb0d03067810 */ /* 0x000fe20007ffe0ff */
[----:B------:R-:W-:-:S03]  /*79b60*/  FFMA.FTZ R0, R2, R22, -0.16845393180847167969 ;  /* 0xbe2c7f3002007423 */ /* 0x000fc60000010016 */
[----:B------:R-:W-:Y:S01]  /*79b70*/  LOP3.LUT R6, R6, 0xff800000, RZ, 0xc0, !PT ;  /* 0xff80000006067812 */ /* 0x000fe200078ec0ff */
[----:B------:R-:W-:-:S04]  /*79b80*/  FFMA.FTZ R0, R2, R0, 0.1716887056827545166 ;  /* 0x3e2fcf2a02007423 */ /* 0x000fc80000010000 */
[C---:B------:R-:W-:Y:S02]  /*79b90*/  FFMA.FTZ R5, R2.reuse, R0, -0.17900948226451873779 ;  /* 0xbe374e4302057423 */ /* 0x040fe40000010000 */
[----:B------:R-:W-:Y:S02]  /*79ba0*/  IMAD.IADD R0, R3, 0x1, -R6 ;  /* 0x0000000103007824 */ /* 0x000fe400078e0a06 */
[----:B------:R-:W-:Y:S02]  /*79bb0*/  FFMA.FTZ R5, R2, R5, 0.20512372255325317383 ;  /* 0x3e520bf402057423 */ /* 0x000fe40000010005 */
[----:B------:R-:W-:Y:S02]  /*79bc0*/  FADD R0, R0, -1 ;  /* 0xbf80000000007421 */ /* 0x000fe40000000000 */
[----:B------:R-:W-:Y:S02]  /*79bd0*/  FFMA.FTZ R8, R2, R5, -0.24046532809734344482 ;  /* 0xbe763c8b02087423 */ /* 0x000fe40000010005 */
[----:B------:R-:W-:-:S02]  /*79be0*/  FFMA.FTZ R5, R0, R22, -0.16845393180847167969 ;  /* 0xbe2c7f3000057423 */ /* 0x000fc40000010016 */
[----:B------:R-:W-:Y:S02]  /*79bf0*/  FFMA.FTZ R8, R2, R8, 0.28857114911079406738 ;  /* 0x3e93bf9902087423 */ /* 0x000fe40000010008 */
[----:B------:R-:W-:Y:S02]  /*79c00*/  FFMA.FTZ R5, R0, R5, 0.1716887056827545166 ;  /* 0x3e2fcf2a00057423 */ /* 0x000fe40000010005 */
[----:B------:R-:W-:Y:S02]  /*79c10*/  FFMA.FTZ R9, R2, R8, -0.36067417263984680176 ;  /* 0xbeb8aa4902097423 */ /* 0x000fe40000010008 */
[----:B------:R-:W-:Y:S01]  /*79c20*/  FFMA.FTZ R8, R0, R5, -0.17900948226451873779 ;  /* 0xbe374e4300087423 */ /* 0x000fe20000010005 */
[----:B------:R0:W1:Y:S01]  /*79c30*/  I2F R12, R7 ;  /* 0x00000007000c7306 */ /* 0x0000620000201400 */
[----:B--2---:R-:W-:Y:S04]  /*79c40*/  STL [R1+0x1adc], R20 ;  /* 0x001adc1401007387 */ /* 0x004fe80000100800 */
[----:B------:R-:W2:Y:S04]  /*79c50*/  LDL.LU R19, [R1+0x930] ;  /* 0x0009300001137983 */ /* 0x000ea80000300800 */
[----:B------:R-:W3:Y:S01]  /*79c60*/  LDL.LU R18, [R1+0x934] ;  /* 0x0009340001127983 */ /* 0x000ee20000300800 */
[C---:B------:R-:W-:Y:S01]  /*79c70*/  FMUL R10, R20.reuse, 8388608 ;  /* 0x4b000000140a7820 */ /* 0x040fe20000400000 */
[----:B------:R-:W-:-:S04]  /*79c80*/  FSETP.GEU.AND P1, PT, R20, 1.175494350822287508e-38, PT ;  /* 0x008000001400780b */ /* 0x000fc80003f2e000 */
[----:B------:R-:W-:Y:S01]  /*79c90*/  FSEL R5, R10, R20, !P1 ;  /* 0x000000140a057208 */ /* 0x000fe20004800000 */
[----:B------:R-:W-:Y:S02]  /*79ca0*/  FFMA.FTZ R10, R2, R9, 0.48089820146560668945 ;  /* 0x3ef6384a020a7423 */ /* 0x000fe40000010009 */
[----:B------:R-:W-:Y:S01]  /*79cb0*/  FFMA.FTZ R9, R0, R8, 0.20512372255325317383 ;  /* 0x3e520bf400097423 */ /* 0x000fe20000010008 */
[----:B------:R-:W-:Y:S01]  /*79cc0*/  IADD3 R8, R5, -0x3f3504f3, RZ ;  /* 0xc0cafb0d05087810 */ /* 0x000fe20007ffe0ff */
[----:B------:R-:W-:Y:S02]  /*79cd0*/  FFMA.FTZ R10, R2, R10, -0.72134751081466674805 ;  /* 0xbf38aa3b020a7423 */ /* 0x000fe4000001000a */
[----:B------:R-:W-:Y:S01]  /*79ce0*/  FFMA.FTZ R9, R0, R9, -0.24046532809734344482 ;  /* 0xbe763c8b00097423 */ /* 0x000fe20000010009 */
[----:B------:R-:W-:Y:S01]  /*79cf0*/  LOP3.LUT R8, R8, 0xff800000, RZ, 0xc0, !PT ;  /* 0xff80000008087812 */ /* 0x000fe200078ec0ff */
[----:B------:R-:W-:Y:S02]  /*79d00*/  FMUL R10, R2, R10 ;  /* 0x0000000a020a7220 */ /* 0x000fe40000400000 */
[----:B0-----:R-:W-:-:S02]  /*79d10*/  FFMA.FTZ R7, R0, R9, 0.28857114911079406738 ;  /* 0x3e93bf9900077423 */ /* 0x001fc40000010009 */
[----:B------:R-:W-:Y:S01]  /*79d20*/  FMUL R9, R2, R10 ;  /* 0x0000000a02097220 */ /* 0x000fe20000400000 */
[----:B------:R-:W-:Y:S01]  /*79d30*/  IADD3 R10, R5, -R8, RZ ;  /* 0x80000008050a7210 */ /* 0x000fe20007ffe0ff */
[----:B------:R-:W-:Y:S01]  /*79d40*/  FFMA.FTZ R7, R0, R7, -0.36067417263984680176 ;  /* 0xbeb8aa4900077423 */ /* 0x000fe20000010007 */
[----:B------:R0:W4:Y:S01]  /*79d50*/  I2F R11, R6 ;  /* 0x00000006000b7306 */ /* 0x0001220000201400 */
[----:B------:R-:W-:Y:S02]  /*79d60*/  FFMA.FTZ R13, R2, 1.4426950216293334961, R9 ;  /* 0x3fb8aa3b020d7823 */ /* 0x000fe40000010009 */
[----:B------:R-:W-:Y:S02]  /*79d70*/  FADD R2, R10, -1 ;  /* 0xbf8000000a027421 */ /* 0x000fe40000000000 */
[----:B0-----:R-:W-:-:S04]  /*79d80*/  FFMA.FTZ R6, R0, R7, 0.48089820146560668945 ;  /* 0x3ef6384a00067423 */ /* 0x001fc80000010007 */
[----:B------:R-:W-:Y:S02]  /*79d90*/  FFMA.FTZ R7, R0, R6, -0.72134751081466674805 ;  /* 0xbf38aa3b00077423 */ /* 0x000fe40000010006 */
[----:B------:R-:W-:Y:S02]  /*79da0*/  FFMA.FTZ R6, R2, R22, -0.16845393180847167969 ;  /* 0xbe2c7f3002067423 */ /* 0x000fe40000010016 */
[----:B------:R-:W-:Y:S02]  /*79db0*/  FMUL R7, R0, R7 ;  /* 0x0000000700077220 */ /* 0x000fe40000400000 */
[----:B------:R-:W-:Y:S02]  /*79dc0*/  FFMA.FTZ R6, R2, R6, 0.1716887056827545166 ;  /* 0x3e2fcf2a02067423 */ /* 0x000fe40000010006 */
[----:B------:R-:W-:Y:S02]  /*79dd0*/  FMUL R7, R0, R7 ;  /* 0x0000000700077220 */ /* 0x000fe40000400000 */
[----:B------:R-:W-:Y:S01]  /*79de0*/  FFMA.FTZ R6, R2, R6, -0.17900948226451873779 ;  /* 0xbe374e4302067423 */ /* 0x000fe20000010006 */
[----:B------:R-:W-:Y:S01]  /*79df0*/  FSEL R9, RZ, -23, P0 ;  /* 0xc1b80000ff097808 */ /* 0x000fe20000000000 */
[----:B------:R-:W-:-:S02]  /*79e00*/  FFMA.FTZ R7, R0, 1.4426950216293334961, R7 ;  /* 0x3fb8aa3b00077823 */ /* 0x000fc40000010007 */
[----:B------:R-:W-:Y:S02]  /*79e10*/  FFMA.FTZ R0, R2, R6, 0.20512372255325317383 ;  /* 0x3e520bf402007423 */ /* 0x000fe40000010006 */
[----:B-1----:R-:W-:Y:S01]  /*79e20*/  FFMA.FTZ R10, R12, 1.1920928955078125e-07, R9 ;  /* 0x340000000c0a7823 */ /* 0x002fe20000010009 */
[----:B------:R-:W-:Y:S01]  /*79e30*/  FSEL R9, RZ, -23, P2 ;  /* 0xc1b80000ff097808 */ /* 0x000fe20001000000 */
[----:B------:R-:W-:Y:S01]  /*79e40*/  FFMA.FTZ R0, R2, R0, -0.24046532809734344482 ;  /* 0xbe763c8b02007423 */ /* 0x000fe20000010000 */
[----:B------:R-:W-:Y:S02]  /*79e50*/  ISETP.GE.U32.AND P2, PT, R4, 0x7f800000, PT ;  /* 0x7f8000000400780c */ /* 0x000fe40003f46070 */
[----:B------:R-:W-:Y:S01]  /*79e60*/  ISETP.GE.U32.AND P3, PT, R3, 0x7f800000, PT ;  /* 0x7f8000000300780c */ /* 0x000fe20003f66070 */
[----:B------:R-:W-:Y:S02]  /*79e70*/  FFMA.FTZ R0, R2, R0, 0.28857114911079406738 ;  /* 0x3e93bf9902007423 */ /* 0x000fe40000010000 */
[----:B----4-:R-:W-:-:S02]  /*79e80*/  FFMA.FTZ R9, R11, 1.1920928955078125e-07, R9 ;  /* 0x340000000b097823 */ /* 0x010fc40000010009 */
[C---:B------:R-:W-:Y:S02]  /*79e90*/  FFMA.FTZ R0, R2.reuse, R0, -0.36067417263984680176 ;  /* 0xbeb8aa4902007423 */ /* 0x040fe40000010000 */
[----:B------:R-:W-:Y:S02]  /*79ea0*/  FADD R11, R9, R7 ;  /* 0x00000007090b7221 */ /* 0x000fe40000000000 */
[C---:B------:R-:W-:Y:S02]  /*79eb0*/  FFMA.FTZ R0, R2.reuse, R0, 0.48089820146560668945 ;  /* 0x3ef6384a02007423 */ /* 0x040fe40000010000 */
[----:B------:R-:W-:Y:S02]  /*79ec0*/  @P2 IMAD.MOV.U32 R7, RZ, RZ, 0x7f800000 ;  /* 0x7f800000ff072424 */ /* 0x000fe400078e00ff */
[----:B------:R-:W-:Y:S01]  /*79ed0*/  FFMA.FTZ R0, R2, R0, -0.72134751081466674805 ;  /* 0xbf38aa3b02007423 */ /* 0x000fe20000010000 */
[----:B------:R-:W-:Y:S01]  /*79ee0*/  @P3 MOV R9, 0x7f800000 ;  /* 0x7f80000000093802 */ /* 0x000fe20000000f00 */
[----:B------:R-:W-:-:S02]  /*79ef0*/  FADD R10, R10, R13 ;  /* 0x0000000d0a0a7221 */ /* 0x000fc40000000000 */
[----:B------:R-:W-:Y:S02]  /*79f00*/  @P2 FFMA.FTZ R10, R4, R7, +INF ;  /* 0x7f800000040a2423 */ /* 0x000fe40000010007 */
[C---:B------:R-:W-:Y:S01]  /*79f10*/  FMUL R7, R2.reuse, R0 ;  /* 0x0000000002077220 */ /* 0x040fe20000400000 */
[----:B------:R-:W0:Y:S01]  /*79f20*/  I2F R8, R8 ;  /* 0x0000000800087306 */ /* 0x000e220000201400 */
[----:B------:R-:W-:Y:S02]  /*79f30*/  @P3 FFMA.FTZ R11, R3, R9, +INF ;  /* 0x7f800000030b3423 */ /* 0x000fe40000010009 */
[C---:B------:R-:W-:Y:S01]  /*79f40*/  FMUL R7, R2.reuse, R7 ;  /* 0x0000000702077220 */ /* 0x040fe20000400000 */
[----:B--2---:R-:W-:Y:S04]  /*79f50*/  STL [R1+0x1ae0], R19 ;  /* 0x001ae01301007387 */ /* 0x004fe80000100800 */
[----:B------:R-:W-:Y:S04]  /*79f60*/  STL [R1+0x6c0], R10 ;  /* 0x0006c00a01007387 */ /* 0x000fe80000100800 */
[----:B---3--:R-:W-:Y:S04]  /*79f70*/  STL [R1+0x1ae4], R18 ;  /* 0x001ae41201007387 */ /* 0x008fe80000100800 */
[----:B------:R1:W-:Y:S02]  /*79f80*/  STL [R1+0x6bc], R11 ;  /* 0x0006bc0b01007387 */ /* 0x0003e40000100800 */
[----:B-1----:R-:W-:Y:S01]  /*79f90*/  FFMA.FTZ R11, R2, 1.4426950216293334961, R7 ;  /* 0x3fb8aa3b020b7823 */ /* 0x002fe20000010007 */
[----:B------:R-:W-:-:S02]  /*79fa0*/  FSEL R7, RZ, -23, P1 ;  /* 0xc1b80000ff077808 */ /* 0x000fc40000800000 */
[----:B------:R-:W-:-:S03]  /*79fb0*/  ISETP.GE.U32.AND P1, PT, R5, 0x7f800000, PT ;  /* 0x7f8000000500780c */ /* 0x000fc60003f26070 */
[----:B0-----:R-:W-:-:S04]  /*79fc0*/  FFMA.FTZ R8, R8, 1.1920928955078125e-07, R7 ;  /* 0x3400000008087823 */ /* 0x001fc80000010007 */
[----:B------:R-:W-:-:S06]  /*79fd0*/  FADD R12, R8, R11 ;  /* 0x0000000b080c7221 */ /* 0x000fcc0000000000 */
[----:B------:R-:W-:-:S04]  /*79fe0*/  @P1 IMAD.MOV.U32 R8, RZ, RZ, 0x7f800000 ;  /* 0x7f800000ff081424 */ /* 0x000fc800078e00ff */
[----:B------:R-:W-:-:S05]  /*79ff0*/  @P1 FFMA.FTZ R12, R5, R8, +INF ;  /* 0x7f800000050c1423 */ /* 0x000fca0000010008 */
[----:B------:R-:W-:Y:S04]  /*7a000*/  STL [R1+0x6b8], R12 ;  /* 0x0006b80c01007387 */ /* 0x000fe80000100800 */
[----:B------:R-:W2:Y:S04]  /*7a010*/  LDL.LU R17, [R1+0x938] ;  /* 0x0009380001117983 */ /* 0x000ea80000300800 */
[----:B------:R-:W3:Y:S01]  /*7a020*/  LDL.LU R16, [R1+0x93c] ;  /* 0x00093c0001107983 */ /* 0x000ee20000300800 */
[C---:B------:R-:W-:Y:S01]  /*7a030*/  FMUL R6, R19.reuse, 8388608 ;  /* 0x4b00000013067820 */ /* 0x040fe20000400000 */
[----:B------:R-:W-:-:S04]  /*7a040*/  FSETP.GEU.AND P0, PT, R19, 1.175494350822287508e-38, PT ;  /* 0x008000001300780b */ /* 0x000fc80003f0e000 */
[----:B------:R-:W-:Y:S02]  /*7a050*/  FSEL R6, R6, R19, !P0 ;  /* 0x0000001306067208 */ /* 0x000fe40004000000 */
[----:B------:R-:W-:Y:S01]  /*7a060*/  FSETP.NEU.AND P4, PT, R4, RZ, PT ;  /* 0x000000ff0400720b */ /* 0x000fe20003f8d000 */
[----:B------:R-:W-:Y:S01]  /*7a070*/  FMUL R4, R18, 8388608 ;  /* 0x4b00000012047820 */ /* 0x000fe20000400000 */
[----:B------:R-:W-:Y:S02]  /*7a080*/  IADD3 R10, R6, -0x3f3504f3, RZ ;  /* 0xc0cafb0d060a7810 */ /* 0x000fe40007ffe0ff */
[----:B------:R-:W-:Y:S02]  /*7a090*/  FSETP.GEU.AND P2, PT, R18, 1.175494350822287508e-38, PT ;  /* 0x008000001200780b */ /* 0x000fe40003f4e000 */
[----:B------:R-:W-:Y:S02]  /*7a0a0*/  LOP3.LUT R10, R10, 0xff800000, RZ, 0xc0, !PT ;  /* 0xff8000000a0a7812 */ /* 0x000fe400078ec0ff */
[----:B------:R-:W-:-:S03]  /*7a0b0*/  FSEL R4, R4, R18, !P2 ;  /* 0x0000001204047208 */ /* 0x000fc60005000000 */
[----:B------:R-:W-:Y:S01]  /*7a0c0*/  IMAD.IADD R0, R6, 0x1, -R10 ;  /* 0x0000000106007824 */ /* 0x000fe200078e0a0a */
[----:B------:R-:W-:-:S03]  /*7a0d0*/  IADD3 R9, R4, -0x3f3504f3, RZ ;  /* 0xc0cafb0d04097810 */ /* 0x000fc60007ffe0ff */
[----:B------:R-:W-:Y:S01]  /*7a0e0*/  FADD R0, R0, -1 ;  /* 0xbf80000000007421 */ /* 0x000fe20000000000 */
[----:B------:R-:W-:Y:S02]  /*7a0f0*/  LOP3.LUT R9, R9, 0xff800000, RZ, 0xc0, !PT ;  /* 0xff80000009097812 */ /* 0x000fe400078ec0ff */
[----:B------:R-:W-:Y:S01]  /*7a100*/  FSETP.NEU.AND P3, PT, R3, RZ, PT ;  /* 0x000000ff0300720b */ /* 0x000fe20003f6d000 */
[----:B------:R-:W-:Y:S01]  /*7a110*/  FFMA.FTZ R3, R0, R22, -0.16845393180847167969 ;  /* 0xbe2c7f3000037423 */ /* 0x000fe20000010016 */
[----:B------:R-:W-:-:S03]  /*7a120*/  IADD3 R2, R4, -R9, RZ ;  /* 0x8000000904027210 */ /* 0x000fc60007ffe0ff */
[----:B------:R-:W-:Y:S02]  /*7a130*/  FFMA.FTZ R3, R0, R3, 0.1716887056827545166 ;  /* 0x3e2fcf2a00037423 */ /* 0x000fe40000010003 */
[----:B------:R-:W-:Y:S02]  /*7a140*/  FADD R2, R2, -1 ;  /* 0xbf80000002027421 */ /* 0x000fe40000000000 */
[----:B------:R-:W-:Y:S02]  /*7a150*/  FFMA.FTZ R7, R0, R3, -0.17900948226451873779 ;  /* 0xbe374e4300077423 */ /* 0x000fe40000010003 */
[----:B------:R-:W-:Y:S02]  /*7a160*/  FFMA.FTZ R3, R2, R22, -0.16845393180847167969 ;  /* 0xbe2c7f3002037423 */ /* 0x000fe40000010016 */
[----:B------:R-:W-:Y:S02]  /*7a170*/  FFMA.FTZ R7, R0, R7, 0.20512372255325317383 ;  /* 0x3e520bf400077423 */ /* 0x000fe40000010007 */
[----:B------:R-:W-:-:S02]  /*7a180*/  FFMA.FTZ R3, R2, R3, 0.1716887056827545166 ;  /* 0x3e2fcf2a02037423 */ /* 0x000fc40000010003 */
[----:B------:R-:W-:Y:S02]  /*7a190*/  FFMA.FTZ R7, R0, R7, -0.24046532809734344482 ;  /* 0xbe763c8b00077423 */ /* 0x000fe40000010007 */
[----:B------:R-:W-:Y:S02]  /*7a1a0*/  FFMA.FTZ R3, R2, R3, -0.17900948226451873779 ;  /* 0xbe374e4302037423 */ /* 0x000fe40000010003 */
[----:B------:R-:W-:Y:S02]  /*7a1b0*/  FFMA.FTZ R7, R0, R7, 0.28857114911079406738 ;  /* 0x3e93bf9900077423 */ /* 0x000fe40000010007 */
[----:B------:R-:W-:Y:S02]  /*7a1c0*/  FFMA.FTZ R3, R2, R3, 0.20512372255325317383 ;  /* 0x3e520bf402037423 */ /* 0x000fe40000010003 */
[----:B------:R-:W-:Y:S02]  /*7a1d0*/  FFMA.FTZ R7, R0, R7, -0.36067417263984680176 ;  /* 0xbeb8aa4900077423 */ /* 0x000fe40000010007 */
[----:B------:R-:W-:Y:S01]  /*7a1e0*/  FFMA.FTZ R3, R2, R3, -0.24046532809734344482 ;  /* 0xbe763c8b02037423 */ /* 0x000fe20000010003 */
[----:B------:R-:W-:Y:S01]  /*7a1f0*/  @P4 LOP3.LUT R23, R23, 0x10000000, RZ, 0xfc, !PT ;  /* 0x1000000017174812 */ /* 0x000fe200078efcff */
[----:B------:R-:W-:Y:S01]  /*7a200*/  FFMA.FTZ R7, R0, R7, 0.48089820146560668945 ;  /* 0x3ef6384a00077423 */ /* 0x000fe20000010007 */
[----:B------:R-:W-:Y:S01]  /*7a210*/  FSETP.NEU.AND P1, PT, R5, RZ, PT ;  /* 0x000000ff0500720b */ /* 0x000fe20003f2d000 */
[----:B------:R-:W-:Y:S01]  /*7a220*/  FFMA.FTZ R3, R2, R3, 0.28857114911079406738 ;  /* 0x3e93bf9902037423 */ /* 0x000fe20000010003 */
[----:B------:R-:W-:Y:S01]  /*7a230*/  LOP3.LUT R23, R23, 0xdfffffff, RZ, 0xc0, !PT ;  /* 0xdfffffff17177812 */ /* 0x000fe200078ec0ff */
[----:B------:R-:W-:-:S02]  /*7a240*/  FFMA.FTZ R7, R0, R7, -0.72134751081466674805 ;  /* 0xbf38aa3b00077423 */ /* 0x000fc40000010007 */
[----:B------:R-:W-:Y:S01]  /*7a250*/  FFMA.FTZ R3, R2, R3, -0.36067417263984680176 ;  /* 0xbeb8aa4902037423 */ /* 0x000fe20000010003 */
[----:B------:R-:W-:Y:S01]  /*7a260*/  @P3 LOP3.LUT R23, R23, 0x20000000, RZ, 0xfc, !PT ;  /* 0x2000000017173812 */ /* 0x000fe200078efcff */
[----:B------:R-:W-:Y:S02]  /*7a270*/  FMUL R7, R0, R7 ;  /* 0x0000000700077220 */ /* 0x000fe40000400000 */
[----:B------:R-:W-:Y:S01]  /*7a280*/  FFMA.FTZ R3, R2, R3, 0.48089820146560668945 ;  /* 0x3ef6384a02037423 */ /* 0x000fe20000010003 */
[----:B------:R-:W-:Y:S01]  /*7a290*/  LOP3.LUT R23, R23, 0xbfffffff, RZ, 0xc0, !PT ;  /* 0xbfffffff17177812 */ /* 0x000fe200078ec0ff */
[----:B------:R-:W-:Y:S01]  /*7a2a0*/  FMUL R7, R0, R7 ;  /* 0x0000000700077220 */ /* 0x000fe20000400000 */
[----:B--2---:R0:W-:Y:S04]  /*7a2b0*/  STL [R1+0x1ae8], R17 ;  /* 0x001ae81101007387 */ /* 0x0041e80000100800 */
[----:B---3--:R1:W-:Y:S04]  /*7a2c0*/  STL [R1+0x1aec], R16 ;  /* 0x001aec1001007387 */ /* 0x0083e80000100800 */
[----:B------:R-:W2:Y:S04]  /*7a2d0*/  LDL.LU R15, [R1+0x940] ;  /* 0x00094000010f7983 */ /* 0x000ea80000300800 */
[----:B------:R-:W3:Y:S01]  /*7a2e0*/  LDL.LU R14, [R1+0x944] ;  /* 0x00094400010e7983 */ /* 0x000ee20000300800 */
[----:B------:R-:W-:Y:S01]  /*7a2f0*/  FFMA.FTZ R3, R2, R3, -0.72134751081466674805 ;  /* 0xbf38aa3b02037423 */ /* 0x000fe20000010003 */
[----:B------:R-:W-:Y:S01]  /*7a300*/  @P1 LOP3.LUT R23, R23, 0x40000000, RZ, 0xfc, !PT ;  /* 0x4000000017171812 */ /* 0x000fe200078efcff */
[C---:B------:R-:W-:Y:S01]  /*7a310*/  FMUL R25, R17.reuse, 8388608 ;  /* 0x4b00000011197820 */ /* 0x040fe20000400000 */
[----:B------:R-:W-:Y:S01]  /*7a320*/  FSETP.GEU.AND P1, PT, R17, 1.175494350822287508e-38, PT ;  /* 0x008000001100780b */ /* 0x000fe20003f2e000 */
[----:B------:R-:W-:-:S02]  /*7a330*/  FFMA.FTZ R11, R0, 1.4426950216293334961, R7 ;  /* 0x3fb8aa3b000b7823 */ /* 0x000fc40000010007 */
[----:B------:R-:W-:Y:S01]  /*7a340*/  FMUL R0, R2, R3 ;  /* 0x0000000302007220 */ /* 0x000fe20000400000 */
[C---:B------:R-:W-:Y:S01]  /*7a350*/  FSETP.GEU.AND P3, PT, R16.reuse, 1.175494350822287508e-38, PT ;  /* 0x008000001000780b */ /* 0x040fe20003f6e000 */
[----:B------:R-:W-:Y:S01]  /*7a360*/  FMUL R3, R16, 8388608 ;  /* 0x4b00000010037820 */ /* 0x000fe20000400000 */
[----:B------:R-:W-:-:S04]  /*7a370*/  FSEL R25, R25, R17, !P1 ;  /* 0x0000001119197208 */ /* 0x000fc80004800000 */
[----:B------:R-:W-:Y:S02]  /*7a380*/  FSEL R29, R3, R16, !P3 ;  /* 0x00000010031d7208 */ /* 0x000fe40005800000 */
[----:B------:R-:W-:Y:S01]  /*7a390*/  IADD3 R7, R25, -0x3f3504f3, RZ ;  /* 0xc0cafb0d19077810 */ /* 0x000fe20007ffe0ff */
[C---:B------:R-:W-:Y:S01]  /*7a3a0*/  FMUL R0, R2.reuse, R0 ;  /* 0x0000000002007220 */ /* 0x040fe20000400000 */
[----:B------:R-:W-:Y:S02]  /*7a3b0*/  IADD3 R5, R29, -0x3f3504f3, RZ ;  /* 0xc0cafb0d1d057810 */ /* 0x000fe40007ffe0ff */
[----:B------:R-:W-:Y:S01]  /*7a3c0*/  LOP3.LUT R7, R7, 0xff800000, RZ, 0xc0, !PT ;  /* 0xff80000007077812 */ /* 0x000fe200078ec0ff */
[----:B0-----:R-:W-:Y:S01]  /*7a3d0*/  FFMA.FTZ R17, R2, 1.4426950216293334961, R0 ;  /* 0x3fb8aa3b02117823 */ /* 0x001fe20000010000 */
[----:B------:R-:W-:Y:S02]  /*7a3e0*/  LOP3.LUT R5, R5, 0xff800000, RZ, 0xc0, !PT ;  /* 0xff80000005057812 */ /* 0x000fe400078ec0ff */
[----:B------:R-:W-:-:S03]  /*7a3f0*/  IADD3 R0, R25, -R7, RZ ;  /* 0x8000000719007210 */ /* 0x000fc60007ffe0ff */
[----:B------:R-:W-:Y:S02]  /*7a400*/  IMAD.IADD R2, R29, 0x1, -R5 ;  /* 0x000000011d027824 */ /* 0x000fe400078e0a05 */
[----:B------:R-:W-:Y:S02]  /*7a410*/  FADD R0, R0, -1 ;  /* 0xbf80000000007421 */ /* 0x000fe40000000000 */
[----:B------:R-:W-:Y:S02]  /*7a420*/  FADD R2, R2, -1 ;  /* 0xbf80000002027421 */ /* 0x000fe40000000000 */
[-C--:B------:R-:W-:Y:S02]  /*7a430*/  FFMA.FTZ R8, R0, R22.reuse, -0.16845393180847167969 ;  /* 0xbe2c7f3000087423 */ /* 0x080fe40000010016 */
[----:B------:R-:W-:Y:S02]  /*7a440*/  FFMA.FTZ R3, R2, R22, -0.16845393180847167969 ;  /* 0xbe2c7f3002037423 */ /* 0x000fe40000010016 */
[----:B------:R-:W-:-:S02]  /*7a450*/  FFMA.FTZ R8, R0, R8, 0.1716887056827545166 ;  /* 0x3e2fcf2a00087423 */ /* 0x000fc40000010008 */
[----:B------:R-:W-:Y:S02]  /*7a460*/  FFMA.FTZ R3, R2, R3, 0.1716887056827545166 ;  /* 0x3e2fcf2a02037423 */ /* 0x000fe40000010003 */
[----:B------:R-:W-:Y:S02]  /*7a470*/  FFMA.FTZ R8, R0, R8, -0.17900948226451873779 ;  /* 0xbe374e4300087423 */ /* 0x000fe40000010008 */
[----:B------:R-:W-:Y:S02]  /*7a480*/  FFMA.FTZ R3, R2, R3, -0.17900948226451873779 ;  /* 0xbe374e4302037423 */ /* 0x000fe40000010003 */
[----:B------:R-:W-:Y:S02]  /*7a490*/  FFMA.FTZ R8, R0, R8, 0.20512372255325317383 ;  /* 0x3e520bf400087423 */ /* 0x000fe40000010008 */
[----:B------:R-:W-:Y:S02]  /*7a4a0*/  FFMA.FTZ R3, R2, R3, 0.20512372255325317383 ;  /* 0x3e520bf402037423 */ /* 0x000fe40000010003 */
[----:B------:R-:W-:-:S02]  /*7a4b0*/  FFMA.FTZ R8, R0, R8, -0.24046532809734344482 ;  /* 0xbe763c8b00087423 */ /* 0x000fc40000010008 */
[----:B------:R-:W-:Y:S02]  /*7a4c0*/  FFMA.FTZ R3, R2, R3, -0.24046532809734344482 ;  /* 0xbe763c8b02037423 */ /* 0x000fe40000010003 */
[----:B------:R-:W-:Y:S02]  /*7a4d0*/  FFMA.FTZ R8, R0, R8, 0.28857114911079406738 ;  /* 0x3e93bf9900087423 */ /* 0x000fe40000010008 */
[----:B------:R-:W-:Y:S02]  /*7a4e0*/  FFMA.FTZ R3, R2, R3, 0.28857114911079406738 ;  /* 0x3e93bf9902037423 */ /* 0x000fe40000010003 */
[----:B------:R-:W-:Y:S02]  /*7a4f0*/  FFMA.FTZ R8, R0, R8, -0.36067417263984680176 ;  /* 0xbeb8aa4900087423 */ /* 0x000fe40000010008 */
[----:B------:R-:W-:Y:S02]  /*7a500*/  FFMA.FTZ R3, R2, R3, -0.36067417263984680176 ;  /* 0xbeb8aa4902037423 */ /* 0x000fe40000010003 */
[----:B------:R-:W-:-:S02]  /*7a510*/  FFMA.FTZ R8, R0, R8, 0.48089820146560668945 ;  /* 0x3ef6384a00087423 */ /* 0x000fc40000010008 */
[----:B------:R-:W-:Y:S02]  /*7a520*/  FFMA.FTZ R3, R2, R3, 0.48089820146560668945 ;  /* 0x3ef6384a02037423 */ /* 0x000fe40000010003 */
[----:B------:R-:W-:Y:S02]  /*7a530*/  FFMA.FTZ R8, R0, R8, -0.72134751081466674805 ;  /* 0xbf38aa3b00087423 */ /* 0x000fe40000010008 */
[----:B------:R-:W-:Y:S02]  /*7a540*/  FFMA.FTZ R3, R2, R3, -0.72134751081466674805 ;  /* 0xbf38aa3b02037423 */ /* 0x000fe40000010003 */
[----:B------:R-:W-:Y:S02]  /*7a550*/  FMUL R8, R0, R8 ;  /* 0x0000000800087220 */ /* 0x000fe40000400000 */
[----:B------:R-:W-:Y:S02]  /*7a560*/  FMUL R3, R2, R3 ;  /* 0x0000000302037220 */ /* 0x000fe40000400000 */
[----:B------:R-:W-:-:S02]  /*7a570*/  FMUL R8, R0, R8 ;  /* 0x0000000800087220 */ /* 0x000fc40000400000 */
[----:B------:R-:W-:Y:S01]  /*7a580*/  FMUL R3, R2, R3 ;  /* 0x0000000302037220 */ /* 0x000fe20000400000 */
[----:B------:R-:W-:Y:S01]  /*7a590*/  FSEL R27, RZ, -23, P0 ;  /* 0xc1b80000ff1b7808 */ /* 0x000fe20000000000 */
[----:B------:R-:W-:Y:S01]  /*7a5a0*/  FFMA.FTZ R21, R0, 1.4426950216293334961, R8 ;  /* 0x3fb8aa3b00157823 */ /* 0x000fe20000010008 */
[----:B------:R-:W-:Y:S01]  /*7a5b0*/  FSEL R28, RZ, -23, P2 ;  /* 0xc1b80000ff1c7808 */ /* 0x000fe20001000000 */
[----:B------:R-:W-:Y:S01]  /*7a5c0*/  FFMA.FTZ R20, R2, 1.4426950216293334961, R3 ;  /* 0x3fb8aa3b02147823 */ /* 0x000fe20000010003 */
[----:B-1----:R-:W-:Y:S01]  /*7a5d0*/  MOV R16, R11 ;  /* 0x0000000b00107202 */ /* 0x002fe20000000f00 */
[----:B------:R0:W1:Y:S01]  /*7a5e0*/  I2F R13, R10 ;  /* 0x0000000a000d7306 */ /* 0x0000620000201400 */
[C---:B--2---:R-:W-:Y:S01]  /*7a5f0*/  FMUL R0, R15.reuse, 8388608 ;  /* 0x4b0000000f007820 */ /* 0x044fe20000400000 */
[----:B------:R-:W-:Y:S01]  /*7a600*/  FSETP.GEU.AND P0, PT, R15, 1.175494350822287508e-38, PT ;  /* 0x008000000f00780b */ /* 0x000fe20003f0e000 */
[C---:B---3--:R-:W-:Y:S01]  /*7a610*/  FMUL R2, R14.reuse, 8388608 ;  /* 0x4b0000000e027820 */ /* 0x048fe20000400000 */
[----:B------:R-:W-:-:S02]  /*7a620*/  FSETP.GEU.AND P2, PT, R14, 1.175494350822287508e-38, PT ;  /* 0x008000000e00780b */ /* 0x000fc40003f4e000 */
[----:B------:R-:W-:Y:S02]  /*7a630*/  FSEL R19, R0, R15, !P0 ;  /* 0x0000000f00137208 */ /* 0x000fe40004000000 */
[----:B------:R-:W-:Y:S02]  /*7a640*/  FSEL R18, R2, R14, !P2 ;  /* 0x0000000e02127208 */ /* 0x000fe40005000000 */
[----:B------:R-:W-:Y:S02]  /*7a650*/  IADD3 R3, R19, -0x3f3504f3, RZ ;  /* 0xc0cafb0d13037810 */ /* 0x000fe40007ffe0ff */
[----:B------:R-:W-:Y:S02]  /*7a660*/  IADD3 R8, R18, -0x3f3504f3, RZ ;  /* 0xc0cafb0d12087810 */ /* 0x000fe40007ffe0ff */
[----:B------:R-:W-:Y:S02]  /*7a670*/  LOP3.LUT R3, R3, 0xff800000, RZ, 0xc0, !PT ;  /* 0xff80000003037812 */ /* 0x000fe400078ec0ff */
[----:B------:R-:W-:-:S03]  /*7a680*/  LOP3.LUT R8, R8, 0xff800000, RZ, 0xc0, !PT ;  /* 0xff80000008087812 */ /* 0x000fc600078ec0ff */
[----:B------:R-:W-:Y:S01]  /*7a690*/  IMAD.IADD R0, R19, 0x1, -R3 ;  /* 0x0000000113007824 */ /* 0x000fe200078e0a03 */
[----:B------:R-:W-:-:S03]  /*7a6a0*/  IADD3 R2, R18, -R8, RZ ;  /* 0x8000000812027210 */ /* 0x000fc60007ffe0ff */
[----:B------:R-:W-:Y:S02]  /*7a6b0*/  FADD R0, R0, -1 ;  /* 0xbf80000000007421 */ /* 0x000fe40000000000 */
[----:B------:R-:W-:Y:S02]  /*7a6c0*/  FADD R2, R2, -1 ;  /* 0xbf80000002027421 */ /* 0x000fe40000000000 */
[-C--:B------:R-:W-:Y:S02]  /*7a6d0*/  FFMA.FTZ R12, R0, R22.reuse, -0.16845393180847167969 ;  /* 0xbe2c7f30000c7423 */ /* 0x080fe40000010016 */
[----:B------:R-:W-:Y:S02]  /*7a6e0*/  FFMA.FTZ R11, R2, R22, -0.16845393180847167969 ;  /* 0xbe2c7f30020b7423 */ /* 0x000fe40000010016 */
[----:B------:R-:W-:Y:S02]  /*7a6f0*/  FFMA.FTZ R12, R0, R12, 0.1716887056827545166 ;  /* 0x3e2fcf2a000c7423 */ /* 0x000fe4000001000c */
[----:B------:R-:W-:-:S02]  /*7a700*/  FFMA.FTZ R11, R2, R11, 0.1716887056827545166 ;  /* 0x3e2fcf2a020b7423 */ /* 0x000fc4000001000b */
[----:B------:R-:W-:Y:S02]  /*7a710*/  FFMA.FTZ R12, R0, R12, -0.17900948226451873779 ;  /* 0xbe374e43000c7423 */ /* 0x000fe4000001000c */
[----:B------:R-:W-:Y:S02]  /*7a720*/  FFMA.FTZ R11, R2, R11, -0.17900948226451873779 ;  /* 0xbe374e43020b7423 */ /* 0x000fe4000001000b */
[----:B------:R-:W-:Y:S02]  /*7a730*/  FFMA.FTZ R12, R0, R12, 0.20512372255325317383 ;  /* 0x3e520bf4000c7423 */ /* 0x000fe4000001000c */
[----:B------:R-:W-:Y:S02]  /*7a740*/  FFMA.FTZ R11, R2, R11, 0.20512372255325317383 ;  /* 0x3e520bf4020b7423 */ /* 0x000fe4000001000b */
[----:B------:R-:W-:Y:S02]  /*7a750*/  FFMA.FTZ R12, R0, R12, -0.24046532809734344482 ;  /* 0xbe763c8b000c7423 */ /* 0x000fe4000001000c */
[----:B------:R-:W-:-:S02]  /*7a760*/  FFMA.FTZ R11, R2, R11, -0.24046532809734344482 ;  /* 0xbe763c8b020b7423 */ /* 0x000fc4000001000b */
[----:B------:R-:W-:Y:S01]  /*7a770*/  FFMA.FTZ R12, R0, R12, 0.28857114911079406738 ;  /* 0x3e93bf99000c7423 */ /* 0x000fe2000001000c */
[----:B------:R-:W-:Y:S01]  /*7a780*/  STL [R1+0x1af0], R15 ;  /* 0x001af00f01007387 */ /* 0x000fe20000100800 */
[----:B0-----:R-:W-:Y:S02]  /*7a790*/  FFMA.FTZ R10, R2, R11, 0.28857114911079406738 ;  /* 0x3e93bf99020a7423 */ /* 0x001fe4000001000b */
[----:B------:R-:W-:Y:S01]  /*7a7a0*/  FFMA.FTZ R11, R0, R12, -0.36067417263984680176 ;  /* 0xbeb8aa49000b7423 */ /* 0x000fe2000001000c */
[----:B------:R0:W-:Y:S01]  /*7a7b0*/  STL [R1+0x1af4], R14 ;  /* 0x001af40e01007387 */ /* 0x0001e20000100800 */
[----:B-1----:R-:W-:-:S03]  /*7a7c0*/  FFMA.FTZ R12, R13, 1.1920928955078125e-07, R27 ;  /* 0x340000000d0c7823 */ /* 0x002fc6000001001b */
[----:B------:R-:W2:Y:S01]  /*7a7d0*/  LDL.LU R13, [R1+0x948] ;  /* 0x00094800010d7983 */ /* 0x000ea20000300800 */
[----:B------:R-:W-:Y:S01]  /*7a7e0*/  FFMA.FTZ R10, R2, R10, -0.36067417263984680176 ;  /* 0xbeb8aa49020a7423 */ /* 0x000fe2000001000a */
[----:B------:R1:W3:Y:S01]  /*7a7f0*/  I2F R26, R9 ;  /* 0x00000009001a7306 */ /* 0x0002e20000201400 */
[----:B------:R-:W-:Y:S02]  /*7a800*/  FFMA.FTZ R11, R0, R11, 0.48089820146560668945 ;  /* 0x3ef6384a000b7423 */ /* 0x000fe4000001000b */
[----:B-1----:R-:W-:Y:S02]  /*7a810*/  FFMA.FTZ R9, R2, R10, 0.48089820146560668945 ;  /* 0x3ef6384a02097423 */ /* 0x002fe4000001000a */
[----:B------:R-:W-:Y:S02]  /*7a820*/  FFMA.FTZ R10, R0, R11, -0.72134751081466674805 ;  /* 0xbf38aa3b000a7423 */ /* 0x000fe4000001000b */
[----:B------:R-:W-:Y:S01]  /*7a830*/  FFMA.FTZ R9, R2, R9, -0.72134751081466674805 ;  /* 0xbf38aa3b02097423 */ /* 0x000fe20000010009 */
[----:B------:R1:W4:Y:S01]  /*7a840*/  I2F R11, R7 ;  /* 0x00000007000b7306 */ /* 0x0003220000201400 */
[----:B------:R-:W-:-:S02]  /*7a850*/  FMUL R10, R0, R10 ;  /* 0x0000000a000a7220 */ /* 0x000fc40000400000 */
[----:B------:R-:W-:Y:S02]  /*7a860*/  FMUL R9, R2, R9 ;  /* 0x0000000902097220 */ /* 0x000fe40000400000 */
[----:B------:R-:W-:Y:S02]  /*7a870*/  FMUL R10, R0, R10 ;  /* 0x0000000a000a7220 */ /* 0x000fe40000400000 */
[----:B-1----:R-:W-:Y:S01]  /*7a880*/  FMUL R7, R2, R9 ;  /* 0x0000000902077220 */ /* 0x002fe20000400000 */
[----:B------:R-:W1:Y:S01]  /*7a890*/  I2F R5, R5 ;  /* 0x0000000500057306 */ /* 0x000e620000201400 */
[----:B---3--:R-:W-:Y:S02]  /*7a8a0*/  FFMA.FTZ R9, R26, 1.1920928955078125e-07, R28 ;  /* 0x340000001a097823 */ /* 0x008fe4000001001c */
[----:B------:R-:W-:Y:S01]  /*7a8b0*/  FFMA.FTZ R26, R0, 1.4426950216293334961, R10 ;  /* 0x3fb8aa3b001a7823 */ /* 0x000fe2000001000a */
[----:B------:R-:W-:Y:S01]  /*7a8c0*/  FSEL R0, RZ, -23, P1 ;  /* 0xc1b80000ff007808 */ /* 0x000fe20000800000 */
[----:B------:R-:W-:-:S04]  /*7a8d0*/  FADD R16, R12, R16 ;  /* 0x000000100c107221 */ /* 0x000fc80000000000 */
[----:B----4-:R-:W-:-:S04]  /*7a8e0*/  FFMA.FTZ R0, R11, 1.1920928955078125e-07, R0 ;  /* 0x340000000b007823 */ /* 0x010fc80000010000 */
[----:B------:R-:W-:Y:S01]  /*7a8f0*/  FADD R12, R0, R21 ;  /* 0x00000015000c7221 */ /* 0x000fe20000000000 */
[----:B------:R-:W-:-:S05]  /*7a900*/  FSEL R0, RZ, -23, P3 ;  /* 0xc1b80000ff007808 */ /* 0x000fca0001800000 */
[----:B-1----:R-:W-:Y:S02]  /*7a910*/  FFMA.FTZ R0, R5, 1.1920928955078125e-07, R0 ;  /* 0x3400000005007823 */ /* 0x002fe40000010000 */
[----:B------:R-:W-:Y:S02]  /*7a920*/  FFMA.FTZ R10, R2, 1.4426950216293334961, R7 ;  /* 0x3fb8aa3b020a7823 */ /* 0x000fe40000010007 */
[----:B------:R-:W-:Y:S01]  /*7a930*/  FADD R11, R0, R20 ;  /* 0x00000014000b7221 */ /* 0x000fe20000000000 */
[----:B------:R1:W3:Y:S01]  /*7a940*/  I2F R7, R3 ;  /* 0x0000000300077306 */ /* 0x0002e20000201400 */
[----:B------:R-:W-:-:S07]  /*7a950*/  ISETP.GE.U32.AND P3, PT, R6, 0x7f800000, PT ;  /* 0x7f8000000600780c */ /* 0x000fce0003f66070 */
[----:B------:R-:W4:Y:S01]  /*7a960*/  I2F R8, R8 ;  /* 0x0000000800087306 */ /* 0x000f220000201400 */
[----:B-1----:R-:W-:Y:S01]  /*7a970*/  FSEL R3, RZ, -23, P0 ;  /* 0xc1b80000ff037808 */ /* 0x002fe20000000000 */
[----:B0-----:R-:W-:Y:S01]  /*7a980*/  FADD R14, R9, R17 ;  /* 0x00000011090e7221 */ /* 0x001fe20000000000 */
[----:B------:R-:W-:-:S03]  /*7a990*/  ISETP.GE.U32.AND P0, PT, R4, 0x7f800000, PT ;  /* 0x7f8000000400780c */ /* 0x000fc60003f06070 */
[----:B---3--:R-:W-:Y:S01]  /*7a9a0*/  FFMA.FTZ R9, R7, 1.1920928955078125e-07, R3 ;  /* 0x3400000007097823 */ /* 0x008fe20000010003 */
[----:B------:R-:W-:Y:S02]  /*7a9b0*/  FSEL R3, RZ, -23, P2 ;  /* 0xc1b80000ff037808 */ /* 0x000fe40001000000 */
[----:B------:R-:W-:-:S03]  /*7a9c0*/  ISETP.GE.U32.AND P2, PT, R25, 0x7f800000, PT ;  /* 0x7f8000001900780c */ /* 0x000fc60003f46070 */
[----:B----4-:R-:W-:Y:S01]  /*7a9d0*/  FFMA.FTZ R8, R8, 1.1920928955078125e-07, R3 ;  /* 0x3400000008087823 */ /* 0x010fe20000010003 */
[----:B------:R-:W-:-:S05]  /*7a9e0*/  @P3 MOV R3, 0x7f800000 ;  /* 0x7f80000000033802 */ /* 0x000fca0000000f00 */
[----:B------:R-:W-:Y:S01]  /*7a9f0*/  @P3 FFMA.FTZ R16, R6, R3, +INF ;  /* 0x7f80000006103423 */ /* 0x000fe20000010003 */
[----:B------:R-:W-:Y:S01]  /*7aa00*/  ISETP.GE.U32.AND P3, PT, R29, 0x7f800000, PT ;  /* 0x7f8000001d00780c */ /* 0x000fe20003f66070 */
[----:B------:R-:W-:Y:S02]  /*7aa10*/  @P0 IMAD.MOV.U32 R7, RZ, RZ, 0x7f800000 ;  /* 0x7f800000ff070424 */ /* 0x000fe400078e00ff */
[----:B------:R-:W-:Y:S02]  /*7aa20*/  @P2 MOV R3, 0x7f800000 ;  /* 0x7f80000000032802 */ /* 0x000fe40000000f00 */
[----:B------:R-:W-:Y:S01]  /*7aa30*/  @P0 FFMA.FTZ R14, R4, R7, +INF ;  /* 0x7f800000040e0423 */ /* 0x000fe20000010007 */
[----:B------:R-:W-:Y:S02]  /*7aa40*/  ISETP.GE.U32.AND P0, PT, R19, 0x7f800000, PT ;  /* 0x7f8000001300780c */ /* 0x000fe40003f06070 */
[----:B------:R-:W-:-:S05]  /*7aa50*/  @P2 FFMA.FTZ R12, R25, R3, +INF ;  /* 0x7f800000190c2423 */ /* 0x000fca0000010003 */
[----:B------:R-:W-:-:S04]  /*7aa60*/  @P3 IMAD.MOV.U32 R3, RZ, RZ, 0x7f800000 ;  /* 0x7f800000ff033424 */ /* 0x000fc800078e00ff */
[----:B------:R-:W-:Y:S02]  /*7aa70*/  @P3 FFMA.FTZ R11, R29, R3, +INF ;  /* 0x7f8000001d0b3423 */ /* 0x000fe40000010003 */
[----:B------:R-:W-:Y:S02]  /*7aa80*/  FADD R9, R9, R26 ;  /* 0x0000001a09097221 */ /* 0x000fe40000000000 */
[C---:B--2---:R-:W-:Y:S01]  /*7aa90*/  FMUL R28, R13.reuse, 8388608 ;  /* 0x4b0000000d1c7820 */ /* 0x044fe20000400000 */
[----:B------:R-:W-:-:S04]  /*7aaa0*/  FSETP.GEU.AND P1, PT, R13, 1.175494350822287508e-38, PT ;  /* 0x008000000d00780b */ /* 0x000fc80003f2e000 */
[----:B------:R-:W-:-:S04]  /*7aab0*/  FSEL R28, R28, R13, !P1 ;  /* 0x0000000d1c1c7208 */ /* 0x000fc80004800000 */
[----:B------:R-:W-:-:S04]  /*7aac0*/  IADD3 R5, R28, -0x3f3504f3, RZ ;  /* 0xc0cafb0d1c057810 */ /* 0x000fc80007ffe0ff */
[----:B------:R-:W-:-:S05]  /*7aad0*/  LOP3.LUT R5, R5, 0xff800000, RZ, 0xc0, !PT ;  /* 0xff80000005057812 */ /* 0x000fca00078ec0ff */
[----:B------:R-:W-:-:S04]  /*7aae0*/  IMAD.IADD R0, R28, 0x1, -R5 ;  /* 0x000000011c007824 */ /* 0x000fc800078e0a05 */
[----:B------:R-:W-:-:S04]  /*7aaf0*/  FADD R0, R0, -1 ;  /* 0xbf80000000007421 */ /* 0x000fc80000000000 */
[----:B------:R-:W-:-:S04]  /*7ab00*/  FFMA.FTZ R2, R0, R22, -0.16845393180847167969 ;  /* 0xbe2c7f3000027423 */ /* 0x000fc80000010016 */
[----:B------:R-:W-:-:S04]  /*7ab10*/  FFMA.FTZ R2, R0, R2, 0.1716887056827545166 ;  /* 0x3e2fcf2a00027423 */ /* 0x000fc80000010002 */
[----:B------:R-:W-:-:S04]  /*7ab20*/  FFMA.FTZ R2, R0, R2, -0.17900948226451873779 ;  /* 0xbe374e4300027423 */ /* 0x000fc80000010002 */
[----:B------:R-:W-:-:S04]  /*7ab30*/  FFMA.FTZ R2, R0, R2, 0.20512372255325317383 ;  /* 0x3e520bf400027423 */ /* 0x000fc80000010002 */
[----:B------:R-:W-:-:S04]  /*7ab40*/  FFMA.FTZ R2, R0, R2, -0.24046532809734344482 ;  /* 0xbe763c8b00027423 */ /* 0x000fc80000010002 */
[----:B------:R-:W-:-:S04]  /*7ab50*/  FFMA.FTZ R2, R0, R2, 0.28857114911079406738 ;  /* 0x3e93bf9900027423 */ /* 0x000fc80000010002 */
[----:B------:R-:W-:-:S04]  /*7ab60*/  FFMA.FTZ R2, R0, R2, -0.36067417263984680176 ;  /* 0xbeb8aa4900027423 */ /* 0x000fc80000010002 */
[----:B------:R-:W-:-:S04]  /*7ab70*/  FFMA.FTZ R2, R0, R2, 0.48089820146560668945 ;  /* 0x3ef6384a00027423 */ /* 0x000fc80000010002 */
[----:B------:R-:W-:-:S04]  /*7ab80*/  FFMA.FTZ R2, R0, R2, -0.72134751081466674805 ;  /* 0xbf38aa3b00027423 */ /* 0x000fc80000010002 */
[C---:B------:R-:W-:Y:S01]  /*7ab90*/  FMUL R2, R0.reuse, R2 ;  /* 0x0000000200027220 */ /* 0x040fe20000400000 */
[----:B------:R-:W-:Y:S03]  /*7aba0*/  STL [R1+0x1af8], R13 ;  /* 0x001af80d01007387 */ /* 0x000fe60000100800 */
[C---:B------:R-:W-:Y:S01]  /*7abb0*/  FMUL R2, R0.reuse, R2 ;  /* 0x0000000200027220 */ /* 0x040fe20000400000 */
[----:B------:R-:W-:Y:S04]  /*7abc0*/  STL [R1+0x6b0], R16 ;  /* 0x0006b01001007387 */ /* 0x000fe80000100800 */
[----:B------:R-:W-:Y:S01]  /*7abd0*/  STL [R1+0x6ac], R14 ;  /* 0x0006ac0e01007387 */ /* 0x000fe20000100800 */
[----:B------:R-:W-:Y:S01]  /*7abe0*/  FFMA.FTZ R15, R0, 1.4426950216293334961, R2 ;  /* 0x3fb8aa3b000f7823 */ /* 0x000fe20000010002 */
[----:B------:R-:W-:-:S02]  /*7abf0*/  @P0 MOV R0, 0x7f800000 ;  /* 0x7f80000000000802 */ /* 0x000fc40000000f00 */
[----:B------:R0:W-:Y:S04]  /*7ac00*/  STL [R1+0x6a8], R12 ;  /* 0x0006a80c01007387 */ /* 0x0001e80000100800 */
[----:B------:R1:W-:Y:S01]  /*7ac10*/  STL [R1+0x6a4], R11 ;  /* 0x0006a40b01007387 */ /* 0x0003e20000100800 */
[----:B------:R-:W-:-:S03]  /*7ac20*/  @P0 FFMA.FTZ R9, R19, R0, +INF ;  /* 0x7f80000013090423 */ /* 0x000fc60000010000 */
[----:B0-----:R-:W2:Y:S04]  /*7ac30*/  LDL.LU R12, [R1+0x94c] ;  /* 0x00094c00010c7983 */ /* 0x001ea80000300800 */
[----:B------:R0:W-:Y:S04]  /*7ac40*/  STL [R1+0x6a0], R9 ;  /* 0x0006a00901007387 */ /* 0x0001e80000100800 */
[----:B-1----:R-:W3:Y:S01]  /*7ac50*/  LDL.LU R11, [R1+0x950] ;  /* 0x00095000010b7983 */ /* 0x002ee20000300800 */
[----:B------:R-:W-:Y:S01]  /*7ac60*/  ISETP.GE.U32.AND P2, PT, R18, 0x7f800000, PT ;  /* 0x7f8000001200780c */ /* 0x000fe20003f46070 */
[----:B------:R-:W-:-:S12]  /*7ac70*/  FADD R7, R8, R10 ;  /* 0x0000000a08077221 */ /* 0x000fd80000000000 */
[----:B------:R-:W-:-:S04]  /*7ac80*/  @P2 IMAD.MOV.U32 R0, RZ, RZ, 0x7f800000 ;  /* 0x7f800000ff002424 */ /* 0x000fc800078e00ff */
[----:B------:R-:W-:Y:S01]  /*7ac90*/  @P2 FFMA.FTZ R7, R18, R0, +INF ;  /* 0x7f80000012072423 */ /* 0x000fe20000010000 */
[----:B------:R-:W-:Y:S01]  /*7aca0*/  FSETP.NEU.AND P3, PT, R6, RZ, PT ;  /* 0x000000ff0600720b */ /* 0x000fe20003f6d000 */
[----:B0-----:R0:W1:Y:S03]  /*7acb0*/  I2F R9, R5 ;  /* 0x0000000500097306 */ /* 0x0010660000201400 */
[----:B------:R-:W-:Y:S01]  /*7acc0*/  STL [R1+0x69c], R7 ;  /* 0x00069c0701007387 */ /* 0x000fe20000100800 */
[C---:B--2---:R-:W-:Y:S01]  /*7acd0*/  FMUL R27, R12.reuse, 8388608 ;  /* 0x4b0000000c1b7820 */ /* 0x044fe20000400000 */
[----:B------:R-:W-:-:S04]  /*7ace0*/  FSETP.GEU.AND P2, PT, R12, 1.175494350822287508e-38, PT ;  /* 0x008000000c00780b */ /* 0x000fc80003f4e000 */
[----:B------:R-:W-:-:S04]  /*7acf0*/  FSEL R27, R27, R12, !P2 ;  /* 0x0000000c1b1b7208 */ /* 0x000fc80005000000 */
[----:B------:R-:W-:Y:S01]  /*7ad00*/  IADD3 R6, R27, -0x3f3504f3, RZ ;  /* 0xc0cafb0d1b067810 */ /* 0x000fe20007ffe0ff */
[C---:B---3--:R-:W-:Y:S01]  /*7ad10*/  FMUL R0, R11.reuse, 8388608 ;  /* 0x4b0000000b007820 */ /* 0x048fe20000400000 */
[----:B------:R-:W-:Y:S02]  /*7ad20*/  FSETP.GEU.AND P0, PT, R11, 1.175494350822287508e-38, PT ;  /* 0x008000000b00780b */ /* 0x000fe40003f0e000 */
[----:B------:R-:W-:Y:S02]  /*7ad30*/  LOP3.LUT R6, R6, 0xff800000, RZ, 0xc0, !PT ;  /* 0xff80000006067812 */ /* 0x000fe400078ec0ff */
[----:B------:R-:W-:Y:S02]  /*7ad40*/  FSEL R17, R0, R11, !P0 ;  /* 0x0000000b00117208 */ /* 0x000fe40004000000 */
[----:B------:R-:W-:-:S05]  /*7ad50*/  IADD3 R0, R27, -R6, RZ ;  /* 0x800000061b007210 */ /* 0x000fca0007ffe0ff */
[----:B------:R-:W-:-:S04]  /*7ad60*/  FADD R0, R0, -1 ;  /* 0xbf80000000007421 */ /* 0x000fc80000000000 */
[----:B------:R-:W-:-:S04]  /*7ad70*/  FFMA.FTZ R8, R0, R22, -0.16845393180847167969 ;  /* 0xbe2c7f3000087423 */ /* 0x000fc80000010016 */
[----:B------:R-:W-:-:S04]  /*7ad80*/  FFMA.FTZ R8, R0, R8, 0.1716887056827545166 ;  /* 0x3e2fcf2a00087423 */ /* 0x000fc80000010008 */
[----:B------:R-:W-:-:S04]  /*7ad90*/  FFMA.FTZ R8, R0, R8, -0.17900948226451873779 ;  /* 0xbe374e4300087423 */ /* 0x000fc80000010008 */
[----:B------:R-:W-:-:S04]  /*7ada0*/  FFMA.FTZ R8, R0, R8, 0.20512372255325317383 ;  /* 0x3e520bf400087423 */ /* 0x000fc80000010008 */
[----:B------:R-:W-:-:S04]  /*7adb0*/  FFMA.FTZ R8, R0, R8, -0.24046532809734344482 ;  /* 0xbe763c8b00087423 */ /* 0x000fc80000010008 */
[----:B------:R-:W-:-:S04]  /*7adc0*/  FFMA.FTZ R8, R0, R8, 0.28857114911079406738 ;  /* 0x3e93bf9900087423 */ /* 0x000fc80000010008 */
[----:B0-----:R-:W-:Y:S01]  /*7add0*/  FFMA.FTZ R5, R0, R8, -0.36067417263984680176 ;  /* 0xbeb8aa4900057423 */ /* 0x001fe20000010008 */
[----:B------:R-:W-:-:S03]  /*7ade0*/  FSEL R8, RZ, -23, P1 ;  /* 0xc1b80000ff087808 */ /* 0x000fc60000800000 */
[----:B------:R-:W-:Y:S01]  /*7adf0*/  FFMA.FTZ R5, R0, R5, 0.48089820146560668945 ;  /* 0x3ef6384a00057423 */ /* 0x000fe20000010005 */
[----:B------:R-:W-:-:S03]  /*7ae00*/  ISETP.GE.U32.AND P1, PT, R28, 0x7f800000, PT ;  /* 0x7f8000001c00780c */ /* 0x000fc60003f26070 */
[----:B------:R-:W-:-:S04]  /*7ae10*/  FFMA.FTZ R5, R0, R5, -0.72134751081466674805 ;  /* 0xbf38aa3b00057423 */ /* 0x000fc80000010005 */
[----:B------:R-:W-:-:S04]  /*7ae20*/  FMUL R5, R0, R5 ;  /* 0x0000000500057220 */ /* 0x000fc80000400000 */
[C---:B------:R-:W-:Y:S02]  /*7ae30*/  FMUL R5, R0.reuse, R5 ;  /* 0x0000000500057220 */ /* 0x040fe40000400000 */
[----:B-1----:R-:W-:Y:S02]  /*7ae40*/  FFMA.FTZ R8, R9, 1.1920928955078125e-07, R8 ;  /* 0x3400000009087823 */ /* 0x002fe40000010008 */
[----:B------:R-:W-:Y:S01]  /*7ae50*/  FFMA.FTZ R14, R0, 1.4426950216293334961, R5 ;  /* 0x3fb8aa3b000e7823 */ /* 0x000fe20000010005 */
[----:B------:R-:W-:Y:S01]  /*7ae60*/  @P1 MOV R0, 0x7f800000 ;  /* 0x7f80000000001802 */ /* 0x000fe20000000f00 */
[----:B------:R-:W-:Y:S01]  /*7ae70*/  FADD R10, R8, R15 ;  /* 0x0000000f080a7221 */ /* 0x000fe20000000000 */
[----:B------:R-:W-:Y:S03]  /*7ae80*/  STL [R1+0x1afc], R12 ;  /* 0x001afc0c01007387 */ /* 0x000fe60000100800 */
[----:B------:R-:W-:Y:S01]  /*7ae90*/  @P1 FFMA.FTZ R10, R28, R0, +INF ;  /* 0x7f8000001c0a1423 */ /* 0x000fe20000010000 */
[----:B------:R-:W-:Y:S04]  /*7aea0*/  STL [R1+0x1b00], R11 ;  /* 0x001b000b01007387 */ /* 0x000fe80000100800 */
[----:B------:R0:W-:Y:S04]  /*7aeb0*/  STL [R1+0x698], R10 ;  /* 0x0006980a01007387 */ /* 0x0001e80000100800 */
[----:B0-----:R-:W2:Y:S04]  /*7aec0*/  LDL.LU R10, [R1+0x9d0] ;  /* 0x0009d000010a7983 */ /* 0x001ea80000300800 */
[----:B------:R-:W3:Y:S01]  /*7aed0*/  LDL.LU R9, [R1+0x9d4] ;  /* 0x0009d40001097983 */ /* 0x000ee20000300800 */
        /* <DEDUP_REMOVED lines=10> */
[----:B------:R-:W-:Y:S01]  /*7af80*/  FFMA.FTZ R3, R2, R3, -0.36067417263984680176 ;  /* 0xbeb8aa4902037423 */ /* 0x000fe20000010003 */
[----:B------:R-:W-:-:S03]  /*7af90*/  FSEL R15, RZ, -23, P2 ;  /* 0xc1b80000ff0f7808 */ /* 0x000fc60001000000 */
[----:B------:R-:W-:-:S04]  /*7afa0*/  FFMA.FTZ R3, R2, R3, 0.48089820146560668945 ;  /* 0x3ef6384a02037423 */ /* 0x000fc80000010003 */
[----:B------:R-:W-:-:S04]  /*7afb0*/  FFMA.FTZ R3, R2, R3, -0.72134751081466674805 ;  /* 0xbf38aa3b02037423 */ /* 0x000fc80000010003 */
[----:B------:R-:W-:-:S04]  /*7afc0*/  FMUL R3, R2, R3 ;  /* 0x0000000302037220 */ /* 0x000fc80000400000 */
[----:B------:R-:W-:-:S04]  /*7afd0*/  FMUL R3, R2, R3 ;  /* 0x0000000302037220 */ /* 0x000fc80000400000 */
[----:B------:R-:W-:Y:S02]  /*7afe0*/  FFMA.FTZ R13, R2, 1.4426950216293334961, R3 ;  /* 0x3fb8aa3b020d7823 */ /* 0x000fe40000010003 */
[C---:B---3--:R-:W-:Y:S01]  /*7aff0*/  FMUL R0, R9.reuse, 8388608 ;  /* 0x4b00000009007820 */ /* 0x048fe20000400000 */
[----:B------:R-:W-:-:S04]  /*7b000*/  FSETP.GEU.AND P2, PT, R9, 1.175494350822287508e-38, PT ;  /* 0x008000000900780b */ /* 0x000fc80003f4e000 */
[----:B------:R-:W-:-:S04]  /*7b010*/  FSEL R21, R0, R9, !P2 ;  /* 0x0000000900157208 */ /* 0x000fc80005000000 */
[----:B------:R-:W-:-:S04]  /*7b020*/  IADD3 R5, R21, -0x3f3504f3, RZ ;  /* 0xc0cafb0d15057810 */ /* 0x000fc80007ffe0ff */
[----:B------:R-:W-:-:S04]  /*7b030*/  LOP3.LUT R5, R5, 0xff800000, RZ, 0xc0, !PT ;  /* 0xff80000005057812 */ /* 0x000fc800078ec0ff */
        /* <DEDUP_REMOVED lines=9> */
[----:B------:R-:W-:Y:S01]  /*7b0d0*/  FFMA.FTZ R8, R2, R8, 0.48089820146560668945 ;  /* 0x3ef6384a02087423 */ /* 0x000fe20000010008 */
[C---:B--2---:R-:W-:Y:S01]  /*7b0e0*/  FSETP.GEU.AND P1, PT, R10.reuse, 1.175494350822287508e-38, PT ;  /* 0x008000000a00780b */ /* 0x044fe20003f2e000 */
[----:B------:R-:W-:Y:S02]  /*7b0f0*/  FMUL R26, R10, 8388608 ;  /* 0x4b0000000a1a7820 */ /* 0x000fe40000400000 */
[C---:B------:R-:W-:Y:S01]  /*7b100*/  FFMA.FTZ R8, R2.reuse, R8, -0.72134751081466674805 ;  /* 0xbf38aa3b02087423 */ /* 0x040fe20000010008 */
[----:B------:R0:W-:Y:S03]  /*7b110*/  STL [R1+0x1b04], R10 ;  /* 0x001b040a01007387 */ /* 0x0001e60000100800 */
[----:B------:R-:W-:Y:S01]  /*7b120*/  FMUL R8, R2, R8 ;  /* 0x0000000802087220 */ /* 0x000fe20000400000 */
[----:B------:R-:W-:Y:S01]  /*7b130*/  FSEL R26, R26, R10, !P1 ;  /* 0x0000000a1a1a7208 */ /* 0x000fe20004800000 */
[----:B------:R1:W-:Y:S01]  /*7b140*/  STL [R1+0x1b08], R9 ;  /* 0x001b080901007387 */ /* 0x0003e20000100800 */
[----:B0-----:R0:W2:Y:S02]  /*7b150*/  I2F R10, R6 ;  /* 0x00000006000a7306 */ /* 0x0010a40000201400 */
[----:B0-----:R-:W-:-:S02]  /*7b160*/  FMUL R6, R2, R8 ;  /* 0x0000000802067220 */ /* 0x001fc40000400000 */
[----:B------:R-:W3:Y:S01]  /*7b170*/  LDL.LU R8, [R1+0x9d8] ;  /* 0x0009d80001087983 */ /* 0x000ee20000300800 */
[----:B------:R-:W-:-:S04]  /*7b180*/  IADD3 R3, R26, -0x3f3504f3, RZ ;  /* 0xc0cafb0d1a037810 */ /* 0x000fc80007ffe0ff */
[----:B------:R-:W-:-:S05]  /*7b190*/  LOP3.LUT R3, R3, 0xff800000, RZ, 0xc0, !PT ;  /* 0xff80000003037812 */ /* 0x000fca00078ec0ff */
[----:B------:R-:W-:-:S04]  /*7b1a0*/  IMAD.IADD R0, R26, 0x1, -R3 ;  /* 0x000000011a007824 */ /* 0x000fc800078e0a03 */
[----:B------:R-:W-:-:S04]  /*7b1b0*/  FADD R0, R0, -1 ;  /* 0xbf80000000007421 */ /* 0x000fc80000000000 */
[----:B------:R-:W-:-:S04]  /*7b1c0*/  FFMA.FTZ R11, R0, R22, -0.16845393180847167969 ;  /* 0xbe2c7f30000b7423 */ /* 0x000fc80000010016 */
[----:B-1----:R-:W-:-:S04]  /*7b1d0*/  FFMA.FTZ R9, R0, R11, 0.1716887056827545166 ;  /* 0x3e2fcf2a00097423 */ /* 0x002fc8000001000b */
[----:B------:R-:W-:-:S04]  /*7b1e0*/  FFMA.FTZ R9, R0, R9, -0.17900948226451873779 ;  /* 0xbe374e4300097423 */ /* 0x000fc80000010009 */
[----:B------:R-:W-:-:S04]  /*7b1f0*/  FFMA.FTZ R9, R0, R9, 0.20512372255325317383 ;  /* 0x3e520bf400097423 */ /* 0x000fc80000010009 */
[----:B------:R-:W-:-:S04]  /*7b200*/  FFMA.FTZ R9, R0, R9, -0.24046532809734344482 ;  /* 0xbe763c8b00097423 */ /* 0x000fc80000010009 */
[----:B------:R-:W-:-:S04]  /*7b210*/  FFMA.FTZ R9, R0, R9, 0.28857114911079406738 ;  /* 0x3e93bf9900097423 */ /* 0x000fc80000010009 */
[----:B------:R-:W-:-:S04]  /*7b220*/  FFMA.FTZ R9, R0, R9, -0.36067417263984680176 ;  /* 0xbeb8aa4900097423 */ /* 0x000fc80000010009 */
[----:B------:R-:W-:-:S04]  /*7b230*/  FFMA.FTZ R9, R0, R9, 0.48089820146560668945 ;  /* 0x3ef6384a00097423 */ /* 0x000fc80000010009 */
[----:B------:R-:W-:-:S04]  /*7b240*/  FFMA.FTZ R9, R0, R9, -0.72134751081466674805 ;  /* 0xbf38aa3b00097423 */ /* 0x000fc80000010009 */
[----:B------:R-:W-:-:S04]  /*7b250*/  FMUL R9, R0, R9 ;  /* 0x0000000900097220 */ /* 0x000fc80000400000 */
[----:B------:R-:W-:-:S04]  /*7b260*/  FMUL R9, R0, R9 ;  /* 0x0000000900097220 */ /* 0x000fc80000400000 */
[----:B------:R-:W-:Y:S02]  /*7b270*/  FFMA.FTZ R11, R0, 1.4426950216293334961, R9 ;  /* 0x3fb8aa3b000b7823 */ /* 0x000fe40000010009 */
[----:B------:R-:W-:Y:S02]  /*7b280*/  FFMA.FTZ R9, R2, 1.4426950216293334961, R6 ;  /* 0x3fb8aa3b02097823 */ /* 0x000fe40000010006 */
[----:B------:R-:W0:Y:S01]  /*7b290*/  I2F R6, R7 ;  /* 0x0000000700067306 */ /* 0x000e220000201400 */
[----:B------:R-:W-:Y:S01]  /*7b2a0*/  FSEL R12, RZ, -23, P0 ;  /* 0xc1b80000ff0c7808 */ /* 0x000fe20000000000 */
[----:B--2---:R-:W-:-:S04]  /*7b2b0*/  FFMA.FTZ R2, R10, 1.1920928955078125e-07, R15 ;  /* 0x340000000a027823 */ /* 0x004fc8000001000f */
[----:B------:R-:W-:Y:S02]  /*7b2c0*/  FADD R10, R2, R14 ;  /* 0x0000000e020a7221 */ /* 0x000fe40000000000 */
[----:B0-----:R-:W-:Y:S01]  /*7b2d0*/  FFMA.FTZ R6, R6, 1.1920928955078125e-07, R12 ;  /* 0x3400000006067823 */ /* 0x001fe2000001000c */
[----:B------:R-:W-:Y:S02]  /*7b2e0*/  FSEL R12, RZ, -23, P1 ;  /* 0xc1b80000ff0c7808 */ /* 0x000fe40000800000 */
[----:B------:R-:W-:Y:S01]  /*7b2f0*/  ISETP.GE.U32.AND P1, PT, R27, 0x7f800000, PT ;  /* 0x7f8000001b00780c */ /* 0x000fe20003f26070 */
[----:B------:R-:W0:Y:S02]  /*7b300*/  I2F R7, R3 ;  /* 0x0000000300077306 */ /* 0x000e240000201400 */
[----:B0-----:R-:W-:-:S04]  /*7b310*/  FFMA.FTZ R7, R7, 1.1920928955078125e-07, R12 ;  /* 0x3400000007077823 */ /* 0x001fc8000001000c */
[----:B------:R-:W-:Y:S02]  /*7b320*/  FADD R7, R7, R11 ;  /* 0x0000000b07077221 */ /* 0x000fe40000000000 */
[C---:B---3--:R-:W-:Y:S01]  /*7b330*/  FMUL R0, R8.reuse, 8388608 ;  /* 0x4b00000008007820 */ /* 0x048fe20000400000 */
[----:B------:R-:W-:-:S04]  /*7b340*/  FSETP.GEU.AND P0, PT, R8, 1.175494350822287508e-38, PT ;  /* 0x008000000800780b */ /* 0x000fc80003f0e000 */
[----:B------:R-:W-:-:S04]  /*7b350*/  FSEL R16, R0, R8, !P0 ;  /* 0x0000000800107208 */ /* 0x000fc80004000000 */
[----:B------:R-:W-:-:S04]  /*7b360*/  IADD3 R2, R16, -0x3f3504f3, RZ ;  /* 0xc0cafb0d10027810 */ /* 0x000fc80007ffe0ff */
[----:B------:R-:W-:Y:S01]  /*7b370*/  LOP3.LUT R2, R2, 0xff800000, RZ, 0xc0, !PT ;  /* 0xff80000002027812 */ /* 0x000fe200078ec0ff */
[----:B------:R0:W-:Y:S04]  /*7b380*/  STL [R1+0x1b0c], R8 ;  /* 0x001b0c0801007387 */ /* 0x0001e80000100800 */
[----:B------:R-:W-:Y:S02]  /*7b390*/  IMAD.IADD R0, R16, 0x1, -R2 ;  /* 0x0000000110007824 */ /* 0x000fe400078e0a02 */
[----:B0-----:R-:W-:Y:S01]  /*7b3a0*/  FADD R8, R6, R13 ;  /* 0x0000000d06087221 */ /* 0x001fe20000000000 */
[----:B------:R-:W-:Y:S01]  /*7b3b0*/  @P1 MOV R6, 0x7f800000 ;  /* 0x7f80000000061802 */ /* 0x000fe20000000f00 */
[----:B------:R-:W-:-:S04]  /*7b3c0*/  FADD R0, R0, -1 ;  /* 0xbf80000000007421 */ /* 0x000fc80000000000 */
[----:B------:R-:W-:Y:S01]  /*7b3d0*/  @P1 FFMA.FTZ R10, R27, R6, +INF ;  /* 0x7f8000001b0a1423 */ /* 0x000fe20000010006 */
[----:B------:R-:W-:Y:S01]  /*7b3e0*/  ISETP.GE.U32.AND P1, PT, R17, 0x7f800000, PT ;  /* 0x7f8000001100780c */ /* 0x000fe20003f26070 */
[----:B------:R-:W-:Y:S01]  /*7b3f0*/  FFMA.FTZ R3, R0, R22, -0.16845393180847167969 ;  /* 0xbe2c7f3000037423 */ /* 0x000fe20000010016 */
[----:B------:R-:W-:Y:S02]  /*7b400*/  FSEL R6, RZ, -23, P2 ;  /* 0xc1b80000ff067808 */ /* 0x000fe40001000000 */
[----:B------:R-:W-:Y:S01]  /*7b410*/  ISETP.GE.U32.AND P2, PT, R26, 0x7f800000, PT ;  /* 0x7f8000001a00780c */ /* 0x000fe20003f46070 */
[C---:B------:R-:W-:Y:S01]  /*7b420*/  FFMA.FTZ R3, R0.reuse, R3, 0.1716887056827545166 ;  /* 0x3e2fcf2a00037423 */ /* 0x040fe20000010003 */
[----:B------:R0:W-:Y:S03]  /*7b430*/  STL [R1+0x694], R10 ;  /* 0x0006940a01007387 */ /* 0x0001e60000100800 */
[----:B------:R-:W-:-:S04]  /*7b440*/  FFMA.FTZ R3, R0, R3, -0.17900948226451873779 ;  /* 0xbe374e4300037423 */ /* 0x000fc80000010003 */
[C---:B------:R-:W-:Y:S01]  /*7b450*/  FFMA.FTZ R3, R0.reuse, R3, 0.20512372255325317383 ;  /* 0x3e520bf400037423 */ /* 0x040fe20000010003 */
[----:B0-----:R0:W1:Y:S03]  /*7b460*/  I2F R10, R5 ;  /* 0x00000005000a7306 */ /* 0x0010660000201400 */
[----:B------:R-:W-:Y:S02]  /*7b470*/  FFMA.FTZ R3, R0, R3, -0.24046532809734344482 ;  /* 0xbe763c8b00037423 */ /* 0x000fe40000010003 */
[----:B0-----:R-:W-:-:S04]  /*7b480*/  @P1 IMAD.MOV.U32 R5, RZ, RZ, 0x7f800000 ;  /* 0x7f800000ff051424 */ /* 0x001fc800078e00ff */
[----:B------:R-:W-:Y:S01]  /*7b490*/  @P1 FFMA.FTZ R8, R17, R5, +INF ;  /* 0x7f80000011081423 */ /* 0x000fe20000010005 */
[----:B------:R-:W-:Y:S01]  /*7b4a0*/  @P2 MOV R5, 0x7f800000 ;  /* 0x7f80000000052802 */ /* 0x000fe20000000f00 */
[----:B------:R-:W-:-:S04]  /*7b4b0*/  FFMA.FTZ R3, R0, R3, 0.28857114911079406738 ;  /* 0x3e93bf9900037423 */ /* 0x000fc80000010003 */
[----:B------:R-:W-:Y:S02]  /*7b4c0*/  @P2 FFMA.FTZ R7, R26, R5, +INF ;  /* 0x7f8000001a072423 */ /* 0x000fe40000010005 */
[C---:B------:R-:W-:Y:S01]  /*7b4d0*/  FFMA.FTZ R3, R0.reuse, R3, -0.36067417263984680176 ;  /* 0xbeb8aa4900037423 */ /* 0x040fe20000010003 */
[----:B------:R-:W-:Y:S03]  /*7b4e0*/  STL [R1+0x690], R8 ;  /* 0x0006900801007387 */ /* 0x000fe60000100800 */
[C---:B------:R-:W-:Y:S01]  /*7b4f0*/  FFMA.FTZ R3, R0.reuse, R3, 0.48089820146560668945 ;  /* 0x3ef6384a00037423 */ /* 0x040fe20000010003 */
[----:B------:R0:W-:Y:S01]  /*7b500*/  STL [R1+0x68c], R7 ;  /* 0x00068c0701007387 */ /* 0x0001e20000100800 */
[----:B------:R-:W-:Y:S02]  /*7b510*/  ISETP.GE.U32.AND P1, PT, R21, 0x7f800000, PT ;  /* 0x7f8000001500780c */ /* 0x000fe40003f26070 */
[C---:B------:R-:W-:Y:S01]  /*7b520*/  FFMA.FTZ R3, R0.reuse, R3, -0.72134751081466674805 ;  /* 0xbf38aa3b00037423 */ /* 0x040fe20000010003 */
[----:B0-----:R-:W2:Y:S03]  /*7b530*/  LDL.LU R7, [R1+0x9dc] ;  /* 0x0009dc0001077983 */ /* 0x001ea60000300800 */
[----:B------:R-:W-:Y:S01]  /*7b540*/  FMUL R3, R0, R3 ;  /* 0x0000000300037220 */ /* 0x000fe20000400000 */
[----:B------:R-:W-:-:S03]  /*7b550*/  FSETP.NEU.AND P2, PT, R4, RZ, PT ;  /* 0x000000ff0400720b */ /* 0x000fc60003f4d000 */
[----:B------:R-:W-:Y:S02]  /*7b560*/  FMUL R3, R0, R3 ;  /* 0x0000000300037220 */ /* 0x000fe40000400000 */
[----:B-1----:R-:W-:Y:S02]  /*7b570*/  FFMA.FTZ R6, R10, 1.1920928955078125e-07, R6 ;  /* 0x340000000a067823 */ /* 0x002fe40000010006 */
[----:B------:R-:W-:Y:S02]  /*7b580*/  FFMA.FTZ R4, R0, 1.4426950216293334961, R3 ;  /* 0x3fb8aa3b00047823 */ /* 0x000fe40000010003 */
[----:B------:R-:W-:Y:S02]  /*7b590*/  @P1 IMAD.MOV.U32 R0, RZ, RZ, 0x7f800000 ;  /* 0x7f800000ff001424 */ /* 0x000fe400078e00ff */
[----:B------:R-:W-:Y:S02]  /*7b5a0*/  FADD R6, R6, R9 ;  /* 0x0000000906067221 */ /* 0x000fe40000000000 */
[----:B------:R-:W-:-:S05]  /*7b5b0*/  @P1 FFMA.FTZ R6, R21, R0, +INF ;  /* 0x7f80000015061423 */ /* 0x000fca0000010000 */
[----:B------:R0:W-:Y:S04]  /*7b5c0*/  STL [R1+0x688], R6 ;  /* 0x0006880601007387 */ /* 0x0001e80000100800 */
[----:B0-----:R-:W3:Y:S01]  /*7b5d0*/  LDL.LU R6, [R1+0x9e0] ;  /* 0x0009e00001067983 */ /* 0x001ee20000300800 */
[----:B------:R0:W1:Y:S01]  /*7b5e0*/  I2F R3, R2 ;  /* 0x0000000200037306 */ /* 0x0000620000201400 */
[----:B------:R-:W-:Y:S02]  /*7b5f0*/  ISETP.GE.U32.AND P1, PT, R16, 0x7f800000, PT ;  /* 0x7f8000001000780c */ /* 0x000fe40003f26070 */
[----:B0-----:R-:W-:-:S05]  /*7b600*/  FSEL R2, RZ, -23, P0 ;  /* 0xc1b80000ff027808 */ /* 0x001fca0000000000 */
[----:B-1----:R-:W-:-:S04]  /*7b610*/  FFMA.FTZ R2, R3, 1.1920928955078125e-07, R2 ;  /* 0x3400000003027823 */ /* 0x002fc80000010002 */
[----:B------:R-:W-:Y:S02]  /*7b620*/  FADD R4, R2, R4 ;  /* 0x0000000402047221 */ /* 0x000fe40000000000 */
[C---:B--2---:R-:W-:Y:S01]  /*7b630*/  FMUL R0, R7.reuse, 8388608 ;  /* 0x4b00000007007820 */ /* 0x044fe20000400000 */
[----:B------:R-:W-:-:S04]  /*7b640*/  FSETP.GEU.AND P0, PT, R7, 1.175494350822287508e-38, PT ;  /* 0x008000000700780b */ /* 0x000fc80003f0e000 */
[----:B------:R-:W-:-:S04]  /*7b650*/  FSEL R20, R0, R7, !P0 ;  /* 0x0000000700147208 */ /* 0x000fc80004000000 */
[----:B------:R-:W-:Y:S02]  /*7b660*/  IADD3 R3, R20, -0x3f3504f3, RZ ;  /* 0xc0cafb0d14037810 */ /* 0x000fe40007ffe0ff */
[----:B------:R-:W-:Y:S02]  /*7b670*/  @P1 MOV R0, 0x7f800000 ;  /* 0x7f80000000001802 */ /* 0x000fe40000000f00 */
[----:B------:R-:W-:-:S03]  /*7b680*/  LOP3.LUT R3, R3, 0xff800000, RZ, 0xc0, !PT ;  /* 0xff80000003037812 */ /* 0x000fc600078ec0ff */
[----:B------:R-:W-:Y:S02]  /*7b690*/  @P1 FFMA.FTZ R4, R16, R0, +INF ;  /* 0x7f80000010041423 */ /* 0x000fe40000010000 */
[----:B------:R-:W-:-:S04]  /*7b6a0*/  IMAD.IADD R2, R20, 0x1, -R3 ;  /* 0x0000000114027824 */ /* 0x000fc800078e0a03 */
[----:B------:R-:W-:Y:S01]  /*7b6b0*/  FADD R2, R2, -1 ;  /* 0xbf80000002027421 */ /* 0x000fe20000000000 */
[----:B------:R0:W-:Y:S01]  /*7b6c0*/  STL [R1+0x684], R4 ;  /* 0x0006840401007387 */ /* 0x0001e20000100800 */
[C---:B---3--:R-:W-:Y:S01]  /*7b6d0*/  FMUL R0, R6.reuse, 8388608 ;  /* 0x4b00000006007820 */ /* 0x048fe20000400000 */
[----:B------:R-:W-:Y:S01]  /*7b6e0*/  FSETP.GEU.AND P1, PT, R6, 1.175494350822287508e-38, PT ;  /* 0x008000000600780b */ /* 0x000fe20003f2e000 */
[----:B0-----:R-:W-:-:S03]  /*7b6f0*/  FFMA.FTZ R4, R2, R22, -0.16845393180847167969 ;  /* 0xbe2c7f3002047423 */ /* 0x001fc60000010016 */
[----:B------:R-:W-:Y:S01]  /*7b700*/  FSEL R15, R0, R6, !P1 ;  /* 0x00000006000f7208 */ /* 0x000fe20004800000 */
[----:B------:R-:W-:-:S04]  /*7b710*/  FFMA.FTZ R4, R2, R4, 0.1716887056827545166 ;  /* 0x3e2fcf2a02047423 */ /* 0x000fc80000010004 */
[----:B------:R-:W-:Y:S01]  /*7b720*/  FFMA.FTZ R0, R2, R4, -0.17900948226451873779 ;  /* 0xbe374e4302007423 */ /* 0x000fe20000010004 */
[----:B------:R-:W-:-:S03]  /*7b730*/  IADD3 R4, R15, -0x3f3504f3, RZ ;  /* 0xc0cafb0d0f047810 */ /* 0x000fc60007ffe0ff */
[----:B------:R-:W-:Y:S01]  /*7b740*/  FFMA.FTZ R0, R2, R0, 0.20512372255325317383 ;  /* 0x3e520bf402007423 */ /* 0x000fe20000010000 */
[----:B------:R-:W-:-:S03]  /*7b750*/  LOP3.LUT R4, R4, 0xff800000, RZ, 0xc0, !PT ;  /* 0xff80000004047812 */ /* 0x000fc600078ec0ff */
[----:B------:R-:W-:Y:S01]  /*7b760*/  FFMA.FTZ R5, R2, R0, -0.24046532809734344482 ;  /* 0xbe763c8b02057423 */ /* 0x000fe20000010000 */
[----:B------:R-:W-:-:S03]  /*7b770*/  IADD3 R0, R15, -R4, RZ ;  /* 0x800000040f007210 */ /* 0x000fc60007ffe0ff */
[----:B------:R-:W-:Y:S02]  /*7b780*/  FFMA.FTZ R5, R2, R5, 0.28857114911079406738 ;  /* 0x3e93bf9902057423 */ /* 0x000fe40000010005 */
[----:B------:R-:W-:Y:S02]  /*7b790*/  FADD R0, R0, -1 ;  /* 0xbf80000000007421 */ /* 0x000fe40000000000 */
[----:B------:R-:W-:Y:S02]  /*7b7a0*/  FFMA.FTZ R8, R2, R5, -0.36067417263984680176 ;  /* 0xbeb8aa4902087423 */ /* 0x000fe40000010005 */
[----:B------:R-:W-:Y:S02]  /*7b7b0*/  FFMA.FTZ R5, R0, R22, -0.16845393180847167969 ;  /* 0xbe2c7f3000057423 */ /* 0x000fe40000010016 */
[----:B------:R-:W-:Y:S02]  /*7b7c0*/  FFMA.FTZ R8, R2, R8, 0.48089820146560668945 ;  /* 0x3ef6384a02087423 */ /* 0x000fe40000010008 */
[----:B------:R-:W-:-:S02]  /*7b7d0*/  FFMA.FTZ R5, R0, R5, 0.1716887056827545166 ;  /* 0x3e2fcf2a00057423 */ /* 0x000fc40000010005 */
[----:B------:R-:W-:Y:S02]  /*7b7e0*/  FFMA.FTZ R8, R2, R8, -0.72134751081466674805 ;  /* 0xbf38aa3b02087423 */ /* 0x000fe40000010008 */
[----:B------:R-:W-:Y:S02]  /*7b7f0*/  FFMA.FTZ R5, R0, R5, -0.17900948226451873779 ;  /* 0xbe374e4300057423 */ /* 0x000fe40000010005 */
[----:B------:R-:W-:Y:S02]  /*7b800*/  FMUL R8, R2, R8 ;  /* 0x0000000802087220 */ /* 0x000fe40000400000 */
[----:B------:R-:W-:Y:S02]  /*7b810*/  FFMA.FTZ R5, R0, R5, 0.20512372255325317383 ;  /* 0x3e520bf400057423 */ /* 0x000fe40000010005 */
[----:B------:R-:W-:Y:S02]  /*7b820*/  FMUL R8, R2, R8 ;  /* 0x0000000802087220 */ /* 0x000fe40000400000 */
[----:B------:R-:W-:-:S02]  /*7b830*/  FFMA.FTZ R5, R0, R5, -0.24046532809734344482 ;  /* 0xbe763c8b00057423 */ /* 0x000fc40000010005 */
[----:B------:R-:W-:Y:S02]  /*7b840*/  FFMA.FTZ R10, R2, 1.4426950216293334961, R8 ;  /* 0x3fb8aa3b020a7823 */ /* 0x000fe40000010008 */
[C---:B------:R-:W-:Y:S02]  /*7b850*/  FFMA.FTZ R2, R0.reuse, R5, 0.28857114911079406738 ;  /* 0x3e93bf9900027423 */ /* 0x040fe40000010005 */
[----:B------:R-:W2:Y:S02]  /*7b860*/  LDL.LU R5, [R1+0x9e4] ;  /* 0x0009e40001057983 */ /* 0x000ea40000300800 */
[----:B------:R-:W-:Y:S01]  /*7b870*/  FFMA.FTZ R2, R0, R2, -0.36067417263984680176 ;  /* 0xbeb8aa4900027423 */ /* 0x000fe20000010002 */
[----:B------:R-:W-:-:S03]  /*7b880*/  FSEL R11, RZ, -23, P0 ;  /* 0xc1b80000ff0b7808 */ /* 0x000fc60000000000 */
[----:B------:R-:W-:-:S04]  /*7b890*/  FFMA.FTZ R8, R0, R2, 0.48089820146560668945 ;  /* 0x3ef6384a00087423 */ /* 0x000fc80000010002 */
[C---:B------:R-:W-:Y:S02]  /*7b8a0*/  FFMA.FTZ R9, R0.reuse, R8, -0.72134751081466674805 ;  /* 0xbf38aa3b00097423 */ /* 0x040fe40000010008 */
[----:B------:R0:W1:Y:S02]  /*7b8b0*/  I2F R8, R3 ;  /* 0x0000000300087306 */ /* 0x0000640000201400 */
[----:B0-----:R-:W-:-:S04]  /*7b8c0*/  FMUL R3, R0, R9 ;  /* 0x0000000900037220 */ /* 0x001fc80000400000 */
[----:B------:R-:W-:-:S04]  /*7b8d0*/  FMUL R3, R0, R3 ;  /* 0x0000000300037220 */ /* 0x000fc80000400000 */
[----:B------:R-:W-:Y:S01]  /*7b8e0*/  FFMA.FTZ R9, R0, 1.4426950216293334961, R3 ;  /* 0x3fb8aa3b00097823 */ /* 0x000fe20000010003 */
[----:B------:R0:W3:Y:S01]  /*7b8f0*/  I2F R12, R4 ;  /* 0x00000004000c7306 */ /* 0x0000e20000201400 */
[----:B-1----:R-:W-:-:S04]  /*7b900*/  FFMA.FTZ R8, R8, 1.1920928955078125e-07, R11 ;  /* 0x3400000008087823 */ /* 0x002fc8000001000b */
[----:B------:R-:W-:Y:S01]  /*7b910*/  FADD R10, R8, R10 ;  /* 0x0000000a080a7221 */ /* 0x000fe20000000000 */
[----:B0-----:R-:W-:Y:S01]  /*7b920*/  FSEL R4, RZ, -23, P1 ;  /* 0xc1b80000ff047808 */ /* 0x001fe20000800000 */
        /* <DEDUP_REMOVED lines=15> */
[C---:B------:R-:W-:Y:S01]  /*7ba20*/  FFMA.FTZ R3, R0.reuse, R3, -0.72134751081466674805 ;  /* 0xbf38aa3b00037423 */ /* 0x040fe20000010003 */
[----:B------:R0:W1:Y:S03]  /*7ba30*/  I2F R11, R2 ;  /* 0x00000002000b7306 */ /* 0x0000660000201400 */
[----:B------:R-:W-:-:S04]  /*7ba40*/  FMUL R3, R0, R3 ;  /* 0x0000000300037220 */ /* 0x000fc80000400000 */
[----:B0-----:R-:W-:-:S04]  /*7ba50*/  FMUL R2, R0, R3 ;  /* 0x0000000300027220 */ /* 0x001fc80000400000 */
[----:B------:R-:W-:Y:S02]  /*7ba60*/  FFMA.FTZ R8, R0, 1.4426950216293334961, R2 ;  /* 0x3fb8aa3b00087823 */ /* 0x000fe40000010002 */
[----:B---3--:R-:W-:Y:S02]  /*7ba70*/  FFMA.FTZ R0, R12, 1.1920928955078125e-07, R4 ;  /* 0x340000000c007823 */ /* 0x008fe40000010004 */
[----:B------:R-:W2:Y:S01]  /*7ba80*/  LDL.LU R4, [R1+0x9e8] ;  /* 0x0009e80001047983 */ /* 0x000ea20000300800 */
[----:B------:R-:W-:Y:S02]  /*7ba90*/  ISETP.GE.U32.AND P1, PT, R20, 0x7f800000, PT ;  /* 0x7f8000001400780c */ /* 0x000fe40003f26070 */
[----:B------:R-:W-:Y:S02]  /*7baa0*/  FSEL R2, RZ, -23, P0 ;  /* 0xc1b80000ff027808 */ /* 0x000fe40000000000 */
[----:B------:R-:W-:Y:S01]  /*7bab0*/  ISETP.GE.U32.AND P0, PT, R15, 0x7f800000, PT ;  /* 0x7f8000000f00780c */ /* 0x000fe20003f06070 */
[----:B------:R-:W-:-:S08]  /*7bac0*/  FADD R9, R0, R9 ;  /* 0x0000000900097221 */ /* 0x000fd00000000000 */
[----:B------:R-:W-:Y:S01]  /*7bad0*/  @P1 MOV R0, 0x7f800000 ;  /* 0x7f80000000001802 */ /* 0x000fe20000000f00 */
[----:B-1----:R-:W-:-:S04]  /*7bae0*/  FFMA.FTZ R3, R11, 1.1920928955078125e-07, R2 ;  /* 0x340000000b037823 */ /* 0x002fc80000010002 */
[----:B------:R-:W-:Y:S02]  /*7baf0*/  @P1 FFMA.FTZ R10, R20, R0, +INF ;  /* 0x7f800000140a1423 */ /* 0x000fe40000010000 */
[----:B------:R-:W-:-:S04]  /*7bb00*/  @P0 IMAD.MOV.U32 R2, RZ, RZ, 0x7f800000 ;  /* 0x7f800000ff020424 */ /* 0x000fc800078e00ff */
[----:B------:R-:W-:Y:S01]  /*7bb10*/  @P0 FFMA.FTZ R9, R15, R2, +INF ;  /* 0x7f8000000f090423 */ /* 0x000fe20000010002 */
[C---:B------:R-:W-:Y:S01]  /*7bb20*/  ISETP.GE.U32.AND P0, PT, R14.reuse, 0x7f800000, PT ;  /* 0x7f8000000e00780c */ /* 0x040fe20003f06070 */
[----:B------:R-:W-:Y:S01]  /*7bb30*/  FADD R8, R3, R8 ;  /* 0x0000000803087221 */ /* 0x000fe20000000000 */
[----:B------:R-:W-:Y:S11]  /*7bb40*/  STL [R1+0x67c], R10 ;  /* 0x00067c0a01007387 */ /* 0x000ff60000100800 */
[----:B------:R-:W-:Y:S01]  /*7bb50*/  @P0 MOV R2, 0x7f800000 ;  /* 0x7f80000000020802 */ /* 0x000fe20000000f00 */
[----:B------:R-:W-:Y:S04]  /*7bb60*/  STL [R1+0x678], R9 ;  /* 0x0006780901007387 */ /* 0x000fe80000100800 */
[----:B------:R-:W-:-:S05]  /*7bb70*/  @P0 FFMA.FTZ R8, R14, R2, +INF ;  /* 0x7f8000000e080423 */ /* 0x000fca0000010002 */
[----:B------:R0:W-:Y:S01]  /*7bb80*/  STL [R1+0x674], R8 ;  /* 0x0006740801007387 */ /* 0x0001e20000100800 */
[C---:B--2---:R-:W-:Y:S01]  /*7bb90*/  FMUL R0, R4.reuse, 8388608 ;  /* 0x4b00000004007820 */ /* 0x044fe20000400000 */
[----:B------:R-:W-:-:S04]  /*7bba0*/  FSETP.GEU.AND P1, PT, R4, 1.175494350822287508e-38, PT ;  /* 0x008000000400780b */ /* 0x000fc80003f2e000 */
[----:B------:R-:W-:-:S04]  /*7bbb0*/  FSEL R13, R0, R4, !P1 ;  /* 0x00000004000d7208 */ /* 0x000fc80004800000 */
[----:B------:R-:W-:-:S04]  /*7bbc0*/  IADD3 R0, R13, -0x3f3504f3, RZ ;  /* 0xc0cafb0d0d007810 */ /* 0x000fc80007ffe0ff */
[----:B------:R-:W-:-:S04]  /*7bbd0*/  LOP3.LUT R0, R0, 0xff800000, RZ, 0xc0, !PT ;  /* 0xff80000000007812 */ /* 0x000fc800078ec0ff */
[----:B------:R-:W0:Y:S01]  /*7bbe0*/  I2F R3, R0 ;  /* 0x0000000000037306 */ /* 0x000e220000201400 */
[----:B------:R-:W-:-:S05]  /*7bbf0*/  FSEL R2, RZ, -23, P1 ;  /* 0xc1b80000ff027808 */ /* 0x000fca0000800000 */
[----:B0-----:R-:W-:Y:S02]  /*7bc00*/  FFMA.FTZ R8, R3, 1.1920928955078125e-07, R2 ;  /* 0x3400000003087823 */ /* 0x001fe40000010002 */
[----:B------:R-:W2:Y:S01]  /*7bc10*/  LDL.LU R3, [R1+0x9ec] ;  /* 0x0009ec0001037983 */ /* 0x000ea20000300800 */
        /* <DEDUP_REMOVED lines=12> */
[----:B------:R-:W-:Y:S01]  /*7bce0*/  FMUL R2, R0, R2 ;  /* 0x0000000200027220 */ /* 0x000fe20000400000 */
[----:B------:R-:W-:-:S03]  /*7bcf0*/  ISETP.GE.U32.AND P1, PT, R13, 0x7f800000, PT ;  /* 0x7f8000000d00780c */ /* 0x000fc60003f26070 */
[----:B------:R-:W-:-:S04]  /*7bd00*/  FFMA.FTZ R0, R0, 1.4426950216293334961, R2 ;  /* 0x3fb8aa3b00007823 */ /* 0x000fc80000010002 */
[----:B------:R-:W-:-:S06]  /*7bd10*/  FADD R8, R8, R0 ;  /* 0x0000000008087221 */ /* 0x000fcc0000000000 */
[----:B------:R-:W-:-:S05]  /*7bd20*/  @P1 MOV R2, 0x7f800000 ;  /* 0x7f80000000021802 */ /* 0x000fca0000000f00 */
[----:B------:R-:W-:Y:S01]  /*7bd30*/  @P1 FFMA.FTZ R8, R13, R2, +INF ;  /* 0x7f8000000d081423 */ /* 0x000fe20000010002 */
[----:B------:R-:W-:-:S04]  /*7bd40*/  FSETP.NEU.AND P1, PT, R25, RZ, PT ;  /* 0x000000ff1900720b */ /* 0x000fc80003f2d000 */
[----:B------:R0:W-:Y:S01]  /*7bd50*/  STL [R1+0x670], R8 ;  /* 0x0006700801007387 */ /* 0x0001e20000100800 */
[C---:B--2---:R-:W-:Y:S01]  /*7bd60*/  FMUL R0, R3.reuse, 8388608 ;  /* 0x4b00000003007820 */ /* 0x044fe20000400000 */
[----:B------:R-:W-:-:S04]  /*7bd70*/  FSETP.GEU.AND P0, PT, R3, 1.175494350822287508e-38, PT ;  /* 0x008000000300780b */ /* 0x000fc80003f0e000 */
[----:B------:R-:W-:-:S04]  /*7bd80*/  FSEL R12, R0, R3, !P0 ;  /* 0x00000003000c7208 */ /* 0x000fc80004000000 */
[----:B------:R-:W-:-:S04]  /*7bd90*/  IADD3 R0, R12, -0x3f3504f3, RZ ;  /* 0xc0cafb0d0c007810 */ /* 0x000fc80007ffe0ff */
[----:B------:R-:W-:-:S04]  /*7bda0*/  LOP3.LUT R0, R0, 0xff800000, RZ, 0xc0, !PT ;  /* 0xff80000000007812 */ /* 0x000fc800078ec0ff */
[----:B------:R1:W2:Y:S01]  /*7bdb0*/  I2F R25, R0 ;  /* 0x0000000000197306 */ /* 0x0002a20000201400 */
[----:B------:R-:W-:Y:S01]  /*7bdc0*/  FSEL R2, RZ, -23, P0 ;  /* 0xc1b80000ff027808 */ /* 0x000fe20000000000 */
[----:B-1----:R-:W-:-:S04]  /*7bdd0*/  IMAD.IADD R0, R12, 0x1, -R0 ;  /* 0x000000010c007824 */ /* 0x002fc800078e0a00 */
[----:B------:R-:W-:Y:S02]  /*7bde0*/  FADD R0, R0, -1 ;  /* 0xbf80000000007421 */ /* 0x000fe40000000000 */
[----:B--2---:R-:W-:Y:S02]  /*7bdf0*/  FFMA.FTZ R25, R25, 1.1920928955078125e-07, R2 ;  /* 0x3400000019197823 */ /* 0x004fe40000010002 */
        /* <DEDUP_REMOVED lines=12> */
[----:B------:R-:W2:Y:S01]  /*7bec0*/  LDL.LU R2, [R1+0x9f0] ;  /* 0x0009f00001027983 */ /* 0x000ea20000300800 */
[----:B------:R-:W-:Y:S01]  /*7bed0*/  ISETP.GE.U32.AND P0, PT, R12, 0x7f800000, PT ;  /* 0x7f8000000c00780c */ /* 0x000fe20003f06070 */
[----:B0-----:R-:W-:-:S12]  /*7bee0*/  FADD R8, R25, R0 ;  /* 0x0000000019087221 */ /* 0x001fd80000000000 */
[----:B------:R-:W-:-:S05]  /*7bef0*/  @P0 MOV R0, 0x7f800000 ;  /* 0x7f80000000000802 */ /* 0x000fca0000000f00 */
[----:B------:R-:W-:-:S05]  /*7bf00*/  @P0 FFMA.FTZ R8, R12, R0, +INF ;  /* 0x7f8000000c080423 */ /* 0x000fca0000010000 */
[----:B------:R0:W-:Y:S01]  /*7bf10*/  STL [R1+0x66c], R8 ;  /* 0x00066c0801007387 */ /* 0x0001e20000100800 */
[C---:B--2---:R-:W-:Y:S01]  /*7bf20*/  FMUL R0, R2.reuse, 8388608 ;  /* 0x4b00000002007820 */ /* 0x044fe20000400000 */
[----:B------:R-:W-:-:S04]  /*7bf30*/  FSETP.GEU.AND P0, PT, R2, 1.175494350822287508e-38, PT ;  /* 0x008000000200780b */ /* 0x000fc80003f0e000 */
[----:B------:R-:W-:-:S04]  /*7bf40*/  FSEL R11, R0, R2, !P0 ;  /* 0x00000002000b7208 */ /* 0x000fc80004000000 */
[----:B------:R-:W-:-:S04]  /*7bf50*/  IADD3 R0, R11, -0x3f3504f3, RZ ;  /* 0xc0cafb0d0b007810 */ /* 0x000fc80007ffe0ff */
[----:B------:R-:W-:-:S04]  /*7bf60*/  LOP3.LUT R0, R0, 0xff800000, RZ, 0xc0, !PT ;  /* 0xff80000000007812 */ /* 0x000fc800078ec0ff */
[----:B------:R1:W2:Y:S01]  /*7bf70*/  I2F R25, R0 ;  /* 0x0000000000197306 */ /* 0x0002a20000201400 */
[----:B0-----:R-:W-:Y:S01]  /*7bf80*/  FSEL R8, RZ, -23, P0 ;  /* 0xc1b80000ff087808 */ /* 0x001fe20000000000 */
        /* <DEDUP_REMOVED lines=11> */
[----:B------:R-:W-:Y:S01]  /*7c040*/  FFMA.FTZ R25, R0, R25, -0.72134751081466674805 ;  /* 0xbf38aa3b00197423 */ /* 0x000fe20000010019 */
[----:B------:R-:W-:-:S03]  /*7c050*/  ISETP.GE.U32.AND P0, PT, R11, 0x7f800000, PT ;  /* 0x7f8000000b00780c */ /* 0x000fc60003f06070 */
[----:B------:R-:W-:-:S04]  /*7c060*/  FMUL R25, R0, R25 ;  /* 0x0000001900197220 */ /* 0x000fc80000400000 */
[----:B------:R-:W-:-:S04]  /*7c070*/  FMUL R25, R0, R25 ;  /* 0x0000001900197220 */ /* 0x000fc80000400000 */
[----:B------:R-:W-:-:S04]  /*7c080*/  FFMA.FTZ R0, R0, 1.4426950216293334961, R25 ;  /* 0x3fb8aa3b00007823 */ /* 0x000fc80000010019 */
[----:B------:R-:W-:Y:S01]  /*7c090*/  FADD R8, R8, R0 ;  /* 0x0000000008087221 */ /* 0x000fe20000000000 */
[----:B------:R-:W-:-:S05]  /*7c0a0*/  @P0 MOV R0, 0x7f800000 ;  /* 0x7f80000000000802 */ /* 0x000fca0000000f00 */
[----:B------:R-:W-:Y:S02]  /*7c0b0*/  @P0 FFMA.FTZ R8, R11, R0, +INF ;  /* 0x7f8000000b080423 */ /* 0x000fe40000010000 */
[----:B------:R-:W2:Y:S01]  /*7c0c0*/  LDL.LU R0, [R1+0x9f4] ;  /* 0x0009f40001007983 */ /* 0x000ea20000300800 */
[----:B------:R-:W-:-:S04]  /*7c0d0*/  @P2 LOP3.LUT R24, R24, 0x2, RZ, 0xfc, !PT ;  /* 0x0000000218182812 */ /* 0x000fc800078efcff */
[----:B------:R-:W-:-:S04]  /*7c0e0*/  LOP3.LUT R24, R24, 0xfffffff7, RZ, 0xc0, !PT ;  /* 0xfffffff718187812 */ /* 0x000fc800078ec0ff */
[----:B------:R-:W-:Y:S02]  /*7c0f0*/  @P1 LOP3.LUT R24, R24, 0x8, RZ, 0xfc, !PT ;  /* 0x0000000818181812 */ /* 0x000fe400078efcff */
[----:B------:R-:W-:Y:S02]  /*7c100*/  FSETP.NEU.AND P1, PT, R29, RZ, PT ;  /* 0x000000ff1d00720b */ /* 0x000fe40003f2d000 */
[----:B------:R-:W-:Y:S01]  /*7c110*/  LOP3.LUT R24, R24, 0xfeffffff, RZ, 0xc0, !PT ;  /* 0xfeffffff18187812 */ /* 0x000fe200078ec0ff */
[----:B------:R0:W-:Y:S10]  /*7c120*/  STL [R1+0x668], R8 ;  /* 0x0006680801007387 */ /* 0x0001f40000100800 */
[----:B------:R-:W-:-:S02]  /*7c130*/  @P1 LOP3.LUT R24, R24, 0x1000000, RZ, 0xfc, !PT ;  /* 0x0100000018181812 */ /* 0x000fc400078efcff */
[----:B------:R-:W-:Y:S02]  /*7c140*/  FSETP.NEU.AND P1, PT, R19, RZ, PT ;  /* 0x000000ff1300720b */ /* 0x000fe40003f2d000 */
[----:B------:R-:W3:Y:S01]  /*7c150*/  LDL.LU R19, [R1+0x9f8] ;  /* 0x0009f80001137983 */ /* 0x000ee20000300800 */
[----:B------:R-:W-:-:S10]  /*7c160*/  LOP3.LUT R24, R24, 0xffbfffff, RZ, 0xc0, !PT ;  /* 0xffbfffff18187812 */ /* 0x000fd400078ec0ff */
[----:B------:R-:W-:Y:S02]  /*7c170*/  @P1 LOP3.LUT R24, R24, 0x400000, RZ, 0xfc, !PT ;  /* 0x0040000018181812 */ /* 0x000fe400078efcff */
[----:B------:R-:W-:Y:S01]  /*7c180*/  FSETP.NEU.AND P1, PT, R18, RZ, PT ;  /* 0x000000ff1200720b */ /* 0x000fe20003f2d000 */
[C---:B--2---:R-:W-:Y:S01]  /*7c190*/  FMUL R25, R0.reuse, 8388608 ;  /* 0x4b00000000197820 */ /* 0x044fe20000400000 */
[----:B------:R-:W-:-:S04]  /*7c1a0*/  FSETP.GEU.AND P0, PT, R0, 1.175494350822287508e-38, PT ;  /* 0x008000000000780b */ /* 0x000fc80003f0e000 */
[----:B0-----:R-:W-:-:S04]  /*7c1b0*/  FSEL R8, R25, R0, !P0 ;  /* 0x0000000019087208 */ /* 0x001fc80004000000 */
[----:B------:R-:W-:-:S04]  /*7c1c0*/  IADD3 R25, R8, -0x3f3504f3, RZ ;  /* 0xc0cafb0d08197810 */ /* 0x000fc80007ffe0ff */
[----:B------:R-:W-:-:S04]  /*7c1d0*/  LOP3.LUT R25, R25, 0xff800000, RZ, 0xc0, !PT ;  /* 0xff80000019197812 */ /* 0x000fc800078ec0ff */
[----:B------:R0:W1:Y:S01]  /*7c1e0*/  I2F R9, R25 ;  /* 0x0000001900097306 */ /* 0x0000620000201400 */
[----:B------:R-:W-:Y:S01]  /*7c1f0*/  FSEL R10, RZ, -23, P0 ;  /* 0xc1b80000ff0a7808 */ /* 0x000fe20000000000 */
[----:B0-----:R-:W-:-:S04]  /*7c200*/  IMAD.IADD R25, R8, 0x1, -R25 ;  /* 0x0000000108197824 */ /* 0x001fc800078e0a19 */
[----:B------:R-:W-:Y:S02]  /*7c210*/  FADD R25, R25, -1 ;  /* 0xbf80000019197421 */ /* 0x000fe40000000000 */
[----:B-1----:R-:W-:Y:S02]  /*7c220*/  FFMA.FTZ R9, R9, 1.1920928955078125e-07, R10 ;  /* 0x3400000009097823 */ /* 0x002fe4000001000a */
        /* <DEDUP_REMOVED lines=15> */
[----:B------:R-:W-:-:S05]  /*7c320*/  @P0 FFMA.FTZ R9, R8, R25, +INF ;  /* 0x7f80000008090423 */ /* 0x000fca0000010019 */
[----:B------:R0:W-:Y:S04]  /*7c330*/  STL [R1+0x664], R9 ;  /* 0x0006640901007387 */ /* 0x0001e80000100800 */
[----:B------:R-:W2:Y:S01]  /*7c340*/  LDL.LU R18, [R1+0x9fc] ;  /* 0x0009fc0001127983 */ /* 0x000ea20000300800 */
[----:B------:R-:W-:Y:S01]  /*7c350*/  LOP3.LUT R24, R24, 0xff7fffff, RZ, 0xc0, !PT ;  /* 0xff7fffff18187812 */ /* 0x000fe200078ec0ff */
[C---:B---3--:R-:W-:Y:S01]  /*7c360*/  FMUL R25, R19.reuse, 8388608 ;  /* 0x4b00000013197820 */ /* 0x048fe20000400000 */
[----:B------:R-:W-:Y:S02]  /*7c370*/  FSETP.GEU.AND P0, PT, R19, 1.175494350822287508e-38, PT ;  /* 0x008000001300780b */ /* 0x000fe40003f0e000 */
[----:B------:R-:W-:Y:S02]  /*7c380*/  @P1 LOP3.LUT R24, R24, 0x800000, RZ, 0xfc, !PT ;  /* 0x0080000018181812 */ /* 0x000fe400078efcff */
[----:B------:R-:W-:-:S02]  /*7c390*/  FSETP.NEU.AND P1, PT, R28, RZ, PT ;  /* 0x000000ff1c00720b */ /* 0x000fc40003f2d000 */
[----:B------:R-:W-:Y:S02]  /*7c3a0*/  FSEL R10, R25, R19, !P0 ;  /* 0x00000013190a7208 */ /* 0x000fe40004000000 */
[----:B------:R-:W-:Y:S02]  /*7c3b0*/  LOP3.LUT R24, R24, 0xffefffff, RZ, 0xc0, !PT ;  /* 0xffefffff18187812 */ /* 0x000fe400078ec0ff */
[----:B------:R-:W-:-:S04]  /*7c3c0*/  IADD3 R25, R10, -0x3f3504f3, RZ ;  /* 0xc0cafb0d0a197810 */ /* 0x000fc80007ffe0ff */
[----:B------:R-:W-:-:S03]  /*7c3d0*/  LOP3.LUT R25, R25, 0xff800000, RZ, 0xc0, !PT ;  /* 0xff80000019197812 */ /* 0x000fc600078ec0ff */
[----:B------:R-:W-:Y:S02]  /*7c3e0*/  @P1 LOP3.LUT R24, R24, 0x100000, RZ, 0xfc, !PT ;  /* 0x0010000018181812 */ /* 0x000fe400078efcff */
[----:B------:R-:W-:Y:S02]  /*7c3f0*/  FSETP.NEU.AND P1, PT, R27, RZ, PT ;  /* 0x000000ff1b00720b */ /* 0x000fe40003f2d000 */
[----:B------:R1:W3:Y:S01]  /*7c400*/  I2F R27, R25 ;  /* 0x00000019001b7306 */ /* 0x0002e20000201400 */
[----:B------:R-:W-:Y:S01]  /*7c410*/  FSEL R28, RZ, -23, P0 ;  /* 0xc1b80000ff1c7808 */ /* 0x000fe20000000000 */
[----:B-1----:R-:W-:-:S04]  /*7c420*/  IMAD.IADD R25, R10, 0x1, -R25 ;  /* 0x000000010a197824 */ /* 0x002fc800078e0a19 */
[----:B------:R-:W-:Y:S02]  /*7c430*/  FADD R25, R25, -1 ;  /* 0xbf80000019197421 */ /* 0x000fe40000000000 */
[----:B---3--:R-:W-:Y:S02]  /*7c440*/  FFMA.FTZ R28, R27, 1.1920928955078125e-07, R28 ;  /* 0x340000001b1c7823 */ /* 0x008fe4000001001c */
        /* <DEDUP_REMOVED lines=13> */
[----:B0-----:R-:W-:Y:S01]  /*7c520*/  FADD R9, R28, R25 ;  /* 0x000000191c097221 */ /* 0x001fe20000000000 */
[----:B------:R-:W-:Y:S02]  /*7c530*/  @P0 MOV R25, 0x7f800000 ;  /* 0x7f80000000190802 */ /* 0x000fe40000000f00 */
[----:B------:R-:W-:-:S03]  /*7c540*/  LOP3.LUT R24, R24, 0xffdfffff, RZ, 0xc0, !PT ;  /* 0xffdfffff18187812 */ /* 0x000fc600078ec0ff */
[----:B------:R-:W-:Y:S01]  /*7c550*/  @P0 FFMA.FTZ R9, R10, R25, +INF ;  /* 0x7f8000000a090423 */ /* 0x000fe20000010019 */
[----:B------:R-:W-:Y:S02]  /*7c560*/  @P1 LOP3.LUT R24, R24, 0x200000, RZ, 0xfc, !PT ;  /* 0x0020000018181812 */ /* 0x000fe400078efcff */
[----:B------:R-:W-:Y:S02]  /*7c570*/  FSETP.NEU.AND P1, PT, R17, RZ, PT ;  /* 0x000000ff1100720b */ /* 0x000fe40003f2d000 */
[----:B------:R0:W-:Y:S01]  /*7c580*/  STL [R1+0x660], R9 ;  /* 0x0006600901007387 */ /* 0x0001e20000100800 */
        /* <DEDUP_REMOVED lines=30> */
[----:B0-----:R-:W2:Y:S01]  /*7c770*/  LDL.LU R17, [R1+0xafc] ;  /* 0x000afc0001117983 */ /* 0x001ea20000300800 */
[----:B------:R-:W-:-:S04]  /*7c780*/  LOP3.LUT R24, R24, 0xfff7ffff, RZ, 0xc0, !PT ;  /* 0xfff7ffff18187812 */ /* 0x000fc800078ec0ff */
[----:B------:R-:W-:Y:S02]  /*7c790*/  @P1 LOP3.LUT R24, R24, 0x80000, RZ, 0xfc, !PT ;  /* 0x0008000018181812 */ /* 0x000fe400078efcff */
[----:B------:R-:W-:Y:S02]  /*7c7a0*/  FSETP.NEU.AND P1, PT, R21, RZ, PT ;  /* 0x000000ff1500720b */ /* 0x000fe40003f2d000 */
[----:B------:R-:W-:-:S11]  /*7c7b0*/  LOP3.LUT R24, R24, 0xfffeffff, RZ, 0xc0, !PT ;  /* 0xfffeffff18187812 */ /* 0x000fd600078ec0ff */
[----:B------:R-:W-:Y:S02]  /*7c7c0*/  @P1 LOP3.LUT R24, R24, 0x10000, RZ, 0xfc, !PT ;  /* 0x0001000018181812 */ /* 0x000fe400078efcff */
[----:B------:R-:W-:Y:S01]  /*7c7d0*/  FSETP.NEU.AND P1, PT, R16, RZ, PT ;  /* 0x000000ff1000720b */ /* 0x000fe20003f2d000 */
[C---:B--2---:R-:W-:Y:S01]  /*7c7e0*/  FMUL R26, R17.reuse, 8388608 ;  /* 0x4b000000111a7820 */ /* 0x044fe20000400000 */
[----:B------:R-:W-:-:S04]  /*7c7f0*/  FSETP.GEU.AND P0, PT, R17, 1.175494350822287508e-38, PT ;  /* 0x008000001100780b */ /* 0x000fc80003f0e000 */
[----:B------:R-:W-:-:S04]  /*7c800*/  FSEL R26, R26, R17, !P0 ;  /* 0x000000111a1a7208 */ /* 0x000fc80004000000 */
        /* <DEDUP_REMOVED lines=89> */
[----:B------:R-:W-:Y:S01]  /*7cda0*/  FADD R13, R13, R25 ;  /* 0x000000190d0d7221 */ /* 0x000fe20000000000 */
[----:B------:R-:W-:-:S04]  /*7cdb0*/  LOP3.LUT R24, R24, 0xffffdfff, RZ, 0xc0, !PT ;  /* 0xffffdfff18187812 */ /* 0x000fc800078ec0ff */
[----:B------:R-:W-:-:S07]  /*7cdc0*/  @P1 LOP3.LUT R24, R24, 0x2000, RZ, 0xfc, !PT ;  /* 0x0000200018181812 */ /* 0x000fce00078efcff */
[----:B------:R-:W-:Y:S02]  /*7cdd0*/  @P0 MOV R25, 0x7f800000 ;  /* 0x7f80000000190802 */ /* 0x000fe40000000f00 */
[----:B------:R-:W-:-:S03]  /*7cde0*/  FSETP.NEU.AND P1, PT, R12, RZ, PT ;  /* 0x000000ff0c00720b */ /* 0x000fc60003f2d000 */
[----:B------:R-:W-:-:S05]  /*7cdf0*/  @P0 FFMA.FTZ R13, R27, R25, +INF ;  /* 0x7f8000001b0d0423 */ /* 0x000fca0000010019 */
[----:B------:R0:W-:Y:S01]  /*7ce00*/  STL [R1+0x6c4], R13 ;  /* 0x0006c40d01007387 */ /* 0x0001e20000100800 */
[----:B------:R-:W-:-:S03]  /*7ce10*/  LOP3.LUT R24, R24, 0xfffffbff, RZ, 0xc0, !PT ;  /* 0xfffffbff18187812 */ /* 0x000fc600078ec0ff */
[----:B0-----:R-:W3:Y:S01]  /*7ce20*/  LDL.LU R13, [R1+0xb0c] ;  /* 0x000b0c00010d7983 */ /* 0x001ee20000300800 */
        /* <DEDUP_REMOVED lines=42> */
[----:B0-----:R-:W-:Y:S01]  /*7d0d0*/  FSEL R11, RZ, -23, P0 ;  /* 0xc1b80000ff0b7808 */ /* 0x001fe20000000000 */
        /* <DEDUP_REMOVED lines=26> */
[----:B------:R-:W1:Y:S01]  /*7d280*/  S2R R21, SR_TID.X ;  /* 0x0000000000157919 */ /* 0x000e620000002100 */
[----:B------:R-:W-:Y:S02]  /*7d290*/  LOP3.LUT R24, R24, 0xffffff7f, RZ, 0xc0, !PT ;  /* 0xffffff7f18187812 */ /* 0x000fe400078ec0ff */
[----:B-1----:R-:W-:-:S09]  /*7d2a0*/  LOP3.LUT R11, R21, 0x3, RZ, 0xc0, !PT ;  /* 0x00000003150b7812 */ /* 0x002fd200078ec0ff */
[----:B------:R-:W-:Y:S02]  /*7d2b0*/  @P1 LOP3.LUT R24, R24, 0x80, RZ, 0xfc, !PT ;  /* 0x0000008018181812 */ /* 0x000fe400078efcff */
[----:B------:R-:W-:Y:S02]  /*7d2c0*/  FSETP.NEU.AND P1, PT, R28, RZ, PT ;  /* 0x000000ff1c00720b */ /* 0x000fe40003f2d000 */
[----:B------:R-:W-:-:S11]  /*7d2d0*/  LOP3.LUT R24, R24, 0xffffffef, RZ, 0xc0, !PT ;  /* 0xffffffef18187812 */ /* 0x000fd600078ec0ff */
[----:B------:R-:W-:Y:S01]  /*7d2e0*/  @P1 LOP3.LUT R24, R24, 0x10, RZ, 0xfc, !PT ;  /* 0x0000001018181812 */ /* 0x000fe200078efcff */
        /* <DEDUP_REMOVED lines=19> */
[----:B------:R-:W0:Y:S01]  /*7d420*/  S2R R22, SR_TID.X ;  /* 0x0000000000167919 */ /* 0x000e220000002100 */
[----:B------:R-:W-:Y:S02]  /*7d430*/  ISETP.GE.U32.AND P0, PT, R10, 0x7f800000, PT ;  /* 0x7f8000000a00780c */ /* 0x000fe40003f06070 */
[----:B------:R-:W-:-:S04]  /*7d440*/  FMUL R26, R25, R26 ;  /* 0x0000001a191a7220 */ /* 0x000fc80000400000 */
[----:B------:R-:W-:-:S04]  /*7d450*/  FMUL R26, R25, R26 ;  /* 0x0000001a191a7220 */ /* 0x000fc80000400000 */
[----:B------:R-:W-:-:S04]  /*7d460*/  FFMA.FTZ R25, R25, 1.4426950216293334961, R26 ;  /* 0x3fb8aa3b19197823 */ /* 0x000fc8000001001a */
[----:B------:R-:W-:Y:S01]  /*7d470*/  FADD R9, R9, R25 ;  /* 0x0000001909097221 */ /* 0x000fe20000000000 */
[----:B------:R-:W-:Y:S01]  /*7d480*/  @P0 MOV R25, 0x7f800000 ;  /* 0x7f80000000190802 */ /* 0x000fe20000000f00 */
[----:B------:R1:W-:Y:S04]  /*7d490*/  STL [R1+0x624], R10 ;  /* 0x0006240a01007387 */ /* 0x0003e80000100800 */
[----:B------:R-:W-:-:S05]  /*7d4a0*/  @P0 FFMA.FTZ R9, R10, R25, +INF ;  /* 0x7f8000000a090423 */ /* 0x000fca0000010019 */
[----:B------:R2:W-:Y:S01]  /*7d4b0*/  STL [R1+0x6c8], R9 ;  /* 0x0006c80901007387 */ /* 0x0005e20000100800 */
[----:B-1----:R-:W-:Y:S02]  /*7d4c0*/  LOP3.LUT R10, R21, 0x1e0, RZ, 0xc0, !PT ;  /* 0x000001e0150a7812 */ /* 0x002fe400078ec0ff */
[----:B0-----:R-:W-:Y:S01]  /*7d4d0*/  SHF.R.S32.HI R26, RZ, 0x4, R22 ;  /* 0x00000004ff1a7819 */ /* 0x001fe20000011416 */
[----:B--2---:R-:W-:-:S05]  /*7d4e0*/  IMAD.SHL.U32 R9, R22, 0x8, RZ ;  /* 0x0000000816097824 */ /* 0x004fca00078e00ff */
[----:B------:R-:W-:Y:S02]  /*7d4f0*/  LOP3.LUT R25, R9, 0x78, RZ, 0xc0, !PT ;  /* 0x0000007809197812 */ /* 0x000fe400078ec0ff */
[----:B------:R-:W-:Y:S02]  /*7d500*/  SGXT R26, R26, 0x1 ;  /* 0x000000011a1a781a */ /* 0x000fe40000000200 */
[----:B------:R-:W-:Y:S02]  /*7d510*/  LEA R25, R10, R25, 0x7 ;  /* 0x000000190a197211 */ /* 0x000fe400078e38ff */
[----:B------:R-:W-:Y:S02]  /*7d520*/  LOP3.LUT R10, R22, 0xc, RZ, 0xc0, !PT ;  /* 0x0000000c160a7812 */ /* 0x000fe400078ec0ff */
[----:B------:R-:W-:-:S03]  /*7d530*/  LOP3.LUT R25, R25, 0x10008, R26, 0x78, !PT ;  /* 0x0001000819197812 */ /* 0x000fc600078e781a */
[----:B------:R-:W-:Y:S01]  /*7d540*/  IMAD R26, R10, 0x200, R11 ;  /* 0x000002000a1a7824 */ /* 0x000fe200078e020b */
[----:B------:R-:W-:Y:S01]  /*7d550*/  LOP3.LUT R9, R9, 0xf80, RZ, 0xc0, !PT ;  /* 0x00000f8009097812 */ /* 0x000fe200078ec0ff */
[----:B------:R-:W0:Y:S03]  /*7d560*/  S2R R21, SR_CTAID.X ;  /* 0x0000000000157919 */ /* 0x000e260000002500 */
[----:B------:R-:W-:-:S05]  /*7d570*/  LEA R26, R26, R10, 0x4 ;  /* 0x0000000a1a1a7211 */ /* 0x000fca00078e20ff */
[----:B------:R-:W-:Y:S02]  /*7d580*/  IMAD.U32 R26, R26, 0x2, R9 ;  /* 0x000000021a1a7824 */ /* 0x000fe400078e0009 */
[----:B------:R-:W1:Y:S01]  /*7d590*/  S2R R9, SR_CTAID.Y ;  /* 0x0000000000097919 */ /* 0x000e620000002600 */
[----:B------:R-:W-:Y:S02]  /*7d5a0*/  FSETP.NEU.AND P0, PT, R27, RZ, PT ;  /* 0x000000ff1b00720b */ /* 0x000fe40003f0d000 */
[----:B------:R-:W-:Y:S02]  /*7d5b0*/  LOP3.LUT R24, R24, 0xffffffdf, RZ, 0xc0, !PT ;  /* 0xffffffdf18187812 */ /* 0x000fe400078ec0ff */
[----:B0-----:R-:W-:-:S05]  /*7d5c0*/  PRMT R10, R22, 0x6540, R21 ;  /* 0x00006540160a7816 */ /* 0x001fca0000000015 */
[----:B------:R-:W-:Y:S02]  /*7d5d0*/  IMAD R28, R10, c[0x0][0x1c4], RZ ;  /* 0x000071000a1c7a24 */ /* 0x000fe400078e02ff */
[----:B-1----:R-:W-:Y:S02]  /*7d5e0*/  IMAD R9, R9, c[0x0][0x1c0], RZ ;  /* 0x0000700009097a24 */ /* 0x002fe400078e02ff */
[----:B------:R-:W-:-:S03]  /*7d5f0*/  IMAD.SHL.U32 R27, R28, 0x2, RZ ;  /* 0x000000021c1b7824 */ /* 0x000fc600078e00ff */
[C---:B------:R-:W-:Y:S01]  /*7d600*/  SHF.L.U32 R10, R9.reuse, 0x1, RZ ;  /* 0x00000001090a7819 */ /* 0x040fe200000006ff */
[----:B------:R-:W-:Y:S01]  /*7d610*/  IMAD.HI R9, R9, 0x2, RZ ;  /* 0x0000000209097827 */ /* 0x000fe200078e02ff */
[----:B------:R-:W-:Y:S02]  /*7d620*/  @P0 LOP3.LUT R24, R24, 0x20, RZ, 0xfc, !PT ;  /* 0x0000002018180812 */ /* 0x000fe400078efcff */
[----:B------:R-:W-:Y:S01]  /*7d630*/  IADD3 R27, P0, P1, R27, c[0x0][0x178], R10 ;  /* 0x00005e001b1b7a10 */ /* 0x000fe2000791e00a */
[----:B------:R-:W-:Y:S01]  /*7d640*/  IMAD.HI R28, R28, 0x2, RZ ;  /* 0x000000021c1c7827 */ /* 0x000fe200078e02ff */
[----:B------:R-:W-:Y:S04]  /*7d650*/  STL [R1+0x1a14], R25 ;  /* 0x001a141901007387 */ /* 0x000fe80000100800 */
[----:B------:R-:W-:Y:S01]  /*7d660*/  IADD3.X R28, R28, c[0x0][0x17c], R9, P0, P1 ;  /* 0x00005f001c1c7a10 */ /* 0x000fe200007e2409 */
[----:B------:R0:W-:Y:S04]  /*7d670*/  STL [R1+0x1924], R26 ;  /* 0x0019241a01007387 */ /* 0x0001e80000100800 */
[----:B------:R-:W-:Y:S04]  /*7d680*/  STL [R1+0x191c], R27 ;  /* 0x00191c1b01007387 */ /* 0x000fe80000100800 */
[----:B------:R1:W-:Y:S04]  /*7d690*/  STL [R1+0x1920], R28 ;  /* 0x0019201c01007387 */ /* 0x0003e80000100800 */
[----:B------:R-:W2:Y:S04]  /*7d6a0*/  LDL.LU R10, [R1+0x828] ;  /* 0x00082800010a7983 */ /* 0x000ea80000300800 */
[----:B0-----:R-:W3:Y:S04]  /*7d6b0*/  LDL.LU R26, [R1+0x82c] ;  /* 0x00082c00011a7983 */ /* 0x001ee80000300800 */
[----:B------:R-:W4:Y:S04]  /*7d6c0*/  LDL.LU R11, [R1+0x868] ;  /* 0x00086800010b7983 */ /* 0x000f280000300800 */
[----:B------:R-:W5:Y:S04]  /*7d6d0*/  LDL.LU R20, [R1+0x86c] ;  /* 0x00086c0001147983 */ /* 0x000f680000300800 */
[----:B------:R-:W2:Y:S04]  /*7d6e0*/  LDL.LU R21, [R1+0x888] ;  /* 0x0008880001157983 */ /* 0x000ea80000300800 */
[----:B------:R-:W2:Y:S04]  /*7d6f0*/  LDL.LU R9, [R1+0xf0c] ;  /* 0x000f0c0001097983 */ /* 0x000ea80000300800 */
[----:B------:R-:W3:Y:S04]  /*7d700*/  LDL.LU R22, [R1+0x88c] ;  /* 0x00088c0001167983 */ /* 0x000ee80000300800 */
[----:B------:R-:W3:Y:S04]  /*7d710*/  LDL.LU R25, [R1+0x878] ;  /* 0x0008780001197983 */ /* 0x000ee80000300800 */
[----:B-1----:R-:W3:Y:S01]  /*7d720*/  LDL.LU R28, [R1+0x87c] ;  /* 0x00087c00011c7983 */ /* 0x002ee20000300800 */
[----:B------:R-:W-:-:S04]  /*7d730*/  LOP3.LUT R23, R23, 0x7fffffff, RZ, 0xc0, !PT ;  /* 0x7fffffff17177812 */ /* 0x000fc800078ec0ff */
[----:B------:R-:W-:-:S04]  /*7d740*/  @P3 LOP3.LUT R23, R23, 0x80000000, RZ, 0xfc, !PT ;  /* 0x8000000017173812 */ /* 0x000fc800078efcff */
[----:B------:R-:W-:Y:S02]  /*7d750*/  LOP3.LUT R23, R23, 0xfbffffff, RZ, 0xc0, !PT ;  /* 0xfbffffff17177812 */ /* 0x000fe400078ec0ff */
[----:B------:R-:W-:Y:S02]  /*7d760*/  FSETP.NEU.AND P1, PT, R29, RZ, PT ;  /* 0x000000ff1d00720b */ /* 0x000fe40003f2d000 */
[----:B------:R-:W-:-:S11]  /*7d770*/  LOP3.LUT R24, R24, 0xfffffffb, RZ, 0xc0, !PT ;  /* 0xfffffffb18187812 */ /* 0x000fd600078ec0ff */
[----:B------:R-:W-:Y:S02]  /*7d780*/  @P1 LOP3.LUT R24, R24, 0x4, RZ, 0xfc, !PT ;  /* 0x0000000418181812 */ /* 0x000fe400078efcff */
[C---:B--2---:R-:W-:Y:S01]  /*7d790*/  FSETP.GEU.AND P0, PT, R9.reuse, 1.175494350822287508e-38, PT ;  /* 0x008000000900780b */ /* 0x044fe20003f0e000 */
[----:B------:R-:W-:-:S05]  /*7d7a0*/  FMUL R27, R9, 8388608 ;  /* 0x4b000000091b7820 */ /* 0x000fca0000400000 */
[----:B------:R-:W-:-:S07]  /*7d7b0*/  FSEL R27, R27, R9, !P0 ;  /* 0x000000091b1b7208 */ /* 0x000fce0004000000 */
[----:B------:R-:W-:Y:S02]  /*7d7c0*/  @P0 LOP3.LUT R23, R23, 0x4000000, RZ, 0xfc, !PT ;  /* 0x0400000017170812 */ /* 0x000fe400078efcff */
[C---:B------:R-:W-:Y:S01]  /*7d7d0*/  FSETP.GT.AND P0, PT, |R9|.reuse, 8.50705917302346158658e+37, PT ;  /* 0x7e8000000900780b */ /* 0x040fe20003f04200 */
[----:B------:R-:W-:Y:S01]  /*7d7e0*/  STL [R1+0x680], R27 ;  /* 0x0006801b01007387 */ /* 0x000fe20000100800 */
[----:B------:R-:W-:-:S03]  /*7d7f0*/  FSETP.GEU.AND P1, PT, |R9|, 1.175494350822287508e-38, PT ;  /* 0x008000000900780b */ /* 0x000fc60003f2e200 */
[----:B------:R-:W-:Y:S08]  /*7d800*/  STL [R1+0x1958], R27 ;  /* 0x0019581b01007387 */ /* 0x000ff00000100800 */
[----:B---3--:R-:W-:Y:S02]  /*7d810*/  @P0 FMUL R28, R28, 0.25 ;  /* 0x3e8000001c1c0820 */ /* 0x008fe40000400000 */
[----:B------:R-:W-:-:S02]  /*7d820*/  @P0 FMUL R25, R25, 0.25 ;  /* 0x3e80000019190820 */ /* 0x000fc40000400000 */
[----:B------:R-:W-:Y:S02]  /*7d830*/  @P0 FMUL R22, R22, 0.25 ;  /* 0x3e80000016160820 */ /* 0x000fe40000400000 */
[----:B------:R-:W-:Y:S01]  /*7d840*/  @P0 FMUL R21, R21, 0.25 ;  /* 0x3e80000015150820 */ /* 0x000fe20000400000 */
[----:B------:R-:W-:Y:S01]  /*7d850*/  STL [R1+0x634], R28 ;  /* 0x0006341c01007387 */ /* 0x000fe20000100800 */
[----:B-----5:R-:W-:Y:S02]  /*7d860*/  @P0 FMUL R20, R20, 0.25 ;  /* 0x3e80000014140820 */ /* 0x020fe40000400000 */
[----:B----4-:R-:W-:Y:S01]  /*7d870*/  @P0 FMUL R11, R11, 0.25 ;  /* 0x3e8000000b0b0820 */ /* 0x010fe20000400000 */
[----:B------:R-:W-:Y:S01]  /*7d880*/  STL [R1+0x638], R25 ;  /* 0x0006381901007387 */ /* 0x000fe20000100800 */
[----:B------:R-:W-:Y:S02]  /*7d890*/  @P0 FMUL R10, R10, 0.25 ;  /* 0x3e8000000a0a0820 */ /* 0x000fe40000400000 */
[----:B------:R-:W-:Y:S01]  /*7d8a0*/  @P0 FMUL R9, R9, 0.25 ;  /* 0x3e80000009090820 */ /* 0x000fe20000400000 */
[----:B------:R-:W-:Y:S04]  /*7d8b0*/  STL [R1+0x63c], R22 ;  /* 0x00063c1601007387 */ /* 0x000fe80000100800 */
[----:B------:R-:W-:Y:S04]  /*7d8c0*/  STL [R1+0x640], R21 ;  /* 0x0006401501007387 */ /* 0x000fe80000100800 */
[----:B------:R0:W-:Y:S04]  /*7d8d0*/  STL [R1+0x644], R20 ;  /* 0x0006441401007387 */ /* 0x0001e80000100800 */
[----:B------:R1:W-:Y:S04]  /*7d8e0*/  STL [R1+0x648], R11 ;  /* 0x0006480b01007387 */ /* 0x0003e80000100800 */
[----:B0-----:R-:W2:Y:S04]  /*7d8f0*/  LDL.LU R20, [R1+0x820] ;  /* 0x0008200001147983 */ /* 0x001ea80000300800 */
[----:B------:R0:W-:Y:S04]  /*7d900*/  STL [R1+0x650], R10 ;  /* 0x0006500a01007387 */ /* 0x0001e80000100800 */
[----:B------:R3:W-:Y:S04]  /*7d910*/  STL [R1+0x14], R9 ;  /* 0x0000140901007387 */ /* 0x0007e80000100800 */
[----:B------:R-:W4:Y:S04]  /*7d920*/  LDL.LU R21, [R1+0x824] ;  /* 0x0008240001157983 */ /* 0x000f280000300800 */
[----:B------:R-:W5:Y:S04]  /*7d930*/  LDL.LU R22, [R1+0x860] ;  /* 0x0008600001167983 */ /* 0x000f680000300800 */
[----:B------:R-:W2:Y:S04]  /*7d940*/  LDL.LU R25, [R1+0x864] ;  /* 0x0008640001197983 */ /* 0x000ea80000300800 */
[----:B------:R-:W2:Y:S04]  /*7d950*/  LDL.LU R27, [R1+0x880] ;  /* 0x00088000011b7983 */ /* 0x000ea80000300800 */
[----:B-1----:R-:W2:Y:S04]  /*7d960*/  LDL.LU R11, [R1+0xf10] ;  /* 0x000f1000010b7983 */ /* 0x002ea80000300800 */
[----:B------:R-:W4:Y:S04]  /*7d970*/  LDL.LU R29, [R1+0x884] ;  /* 0x00088400011d7983 */ /* 0x000f280000300800 */
[----:B0-----:R-:W4:Y:S04]  /*7d980*/  LDL.LU R10, [R1+0x870] ;  /* 0x00087000010a7983 */ /* 0x001f280000300800 */
[----:B---3--:R-:W3:Y:S01]  /*7d990*/  LDL.LU R9, [R1+0x874] ;  /* 0x0008740001097983 */ /* 0x008ee20000300800 */
[----:B------:R-:W-:Y:S01]  /*7d9a0*/  @P0 FMUL R26, R26, 0.25 ;  /* 0x3e8000001a1a0820 */ /* 0x000fe20000400000 */
[----:B------:R-:W-:-:S04]  /*7d9b0*/  LOP3.LUT R23, R23, 0xfdffffff, RZ, 0xc0, !PT ;  /* 0xfdffffff17177812 */ /* 0x000fc800078ec0ff */
[----:B------:R-:W-:-:S04]  /*7d9c0*/  @P1 LOP3.LUT R23, R23, 0x2000000, RZ, 0xfc, !PT ;  /* 0x0200000017171812 */ /* 0x000fc800078efcff */
[----:B------:R-:W-:Y:S02]  /*7d9d0*/  LOP3.LUT R23, R23, 0xf7ffffff, RZ, 0xc0, !PT ;  /* 0xf7ffffff17177812 */ /* 0x000fe400078ec0ff */
[----:B------:R-:W-:Y:S02]  /*7d9e0*/  FSETP.NEU.AND P1, PT, R8, RZ, PT ;  /* 0x000000ff0800720b */ /* 0x000fe40003f2d000 */
[----:B------:R-:W3:Y:S01]  /*7d9f0*/  LDL.LU R8, [R1+0x1b0c] ;  /* 0x001b0c0001087983 */ /* 0x000ee20000300800 */
[----:B------:R-:W-:-:S10]  /*7da00*/  LOP3.LUT R24, R24, 0xfffffffe, RZ, 0xc0, !PT ;  /* 0xfffffffe18187812 */ /* 0x000fd400078ec0ff */
[----:B------:R-:W-:Y:S02]  /*7da10*/  @P1 LOP3.LUT R24, R24, 0x1, RZ, 0xfc, !PT ;  /* 0x0000000118181812 */ /* 0x000fe400078efcff */
[C---:B--2---:R-:W-:Y:S01]  /*7da20*/  FSETP.GEU.AND P0, PT, R11.reuse, 1.175494350822287508e-38, PT ;  /* 0x008000000b00780b */ /* 0x044fe20003f0e000 */
[----:B------:R-:W-:-:S05]  /*7da30*/  FMUL R28, R11, 8388608 ;  /* 0x4b0000000b1c7820 */ /* 0x000fca0000400000 */
[----:B------:R-:W-:-:S07]  /*7da40*/  FSEL R28, R28, R11, !P0 ;  /* 0x0000000b1c1c7208 */ /* 0x000fce0004000000 */
[----:B------:R-:W-:Y:S02]  /*7da50*/  @P0 LOP3.LUT R23, R23, 0x8000000, RZ, 0xfc, !PT ;  /* 0x0800000017170812 */ /* 0x000fe400078efcff */
[C---:B------:R-:W-:Y:S01]  /*7da60*/  FSETP.GT.AND P0, PT, |R11|.reuse, 8.50705917302346158658e+37, PT ;  /* 0x7e8000000b00780b */ /* 0x040fe20003f04200 */
[----:B------:R-:W-:Y:S01]  /*7da70*/  STL [R1+0x1a2c], R28 ;  /* 0x001a2c1c01007387 */ /* 0x000fe20000100800 */
[----:B------:R-:W-:-:S11]  /*7da80*/  FSETP.GEU.AND P1, PT, |R11|, 1.175494350822287508e-38, PT ;  /* 0x008000000b00780b */ /* 0x000fd60003f2e200 */
[----:B---3--:R-:W-:Y:S02]  /*7da90*/  @P0 FMUL R9, R9, 0.25 ;  /* 0x3e80000009090820 */ /* 0x008fe40000400000 */
[----:B----4-:R-:W-:Y:S02]  /*7daa0*/  @P0 FMUL R10, R10, 0.25 ;  /* 0x3e8000000a0a0820 */ /* 0x010fe40000400000 */
[----:B------:R-:W-:Y:S01]  /*7dab0*/  @P0 FMUL R29, R29, 0.25 ;  /* 0x3e8000001d1d0820 */ /* 0x000fe20000400000 */
[----:B------:R0:W-:Y:S01]  /*7dac0*/  STL [R1+0x610], R9 ;  /* 0x0006100901007387 */ /* 0x0001e20000100800 */
[----:B------:R-:W-:Y:S02]  /*7dad0*/  @P0 FMUL R27, R27, 0.25 ;  /* 0x3e8000001b1b0820 */ /* 0x000fe40000400000 */
[----:B------:R-:W-:Y:S02]  /*7dae0*/  @P0 FMUL R25, R25, 0.25 ;  /* 0x3e80000019190820 */ /* 0x000fe40000400000 */
[----:B-----5:R-:W-:-:S02]  /*7daf0*/  @P0 FMUL R22, R22, 0.25 ;  /* 0x3e80000016160820 */ /* 0x020fc40000400000 */
[----:B------:R-:W-:Y:S01]  /*7db00*/  @P0 FMUL R21, R21, 0.25 ;  /* 0x3e80000015150820 */ /* 0x000fe20000400000 */
[----:B0-----:R-:W2:Y:S01]  /*7db10*/  LDL.LU R9, [R1+0x1b08] ;  /* 0x001b080001097983 */ /* 0x001ea20000300800 */
[----:B------:R-:W-:-:S03]  /*7db20*/  @P0 FMUL R20, R20, 0.25 ;  /* 0x3e80000014140820 */ /* 0x000fc60000400000 */
[----:B------:R0:W-:Y:S01]  /*7db30*/  STL [R1+0x614], R10 ;  /* 0x0006140a01007387 */ /* 0x0001e20000100800 */
[----:B------:R-:W-:-:S03]  /*7db40*/  @P0 FMUL R11, R11, 0.25 ;  /* 0x3e8000000b0b0820 */ /* 0x000fc60000400000 */
[----:B0-----:R-:W3:Y:S04]  /*7db50*/  LDL.LU R10, [R1+0x1b04] ;  /* 0x001b0400010a7983 */ /* 0x001ee80000300800 */
[----:B------:R-:W-:Y:S04]  /*7db60*/  STL [R1+0x618], R29 ;  /* 0x0006181d01007387 */ /* 0x000fe80000100800 */
[----:B------:R-:W-:Y:S04]  /*7db70*/  STL [R1+0x61c], R27 ;  /* 0x00061c1b01007387 */ /* 0x000fe80000100800 */
[----:B------:R-:W-:Y:S04]  /*7db80*/  STL [R1+0x620], R25 ;  /* 0x0006201901007387 */ /* 0x000fe80000100800 */
[----:B------:R-:W-:Y:S04]  /*7db90*/  STL [R1+0x628], R22 ;  /* 0x0006281601007387 */ /* 0x000fe80000100800 */
[----:B------:R-:W-:Y:S04]  /*7dba0*/  STL [R1+0x62c], R21 ;  /* 0x00062c1501007387 */ /* 0x000fe80000100800 */
[----:B------:R0:W-:Y:S04]  /*7dbb0*/  STL [R1+0x630], R20 ;  /* 0x0006301401007387 */ /* 0x0001e80000100800 */
[----:B0-----:R-:W4:Y:S04]  /*7dbc0*/  LDL.LU R20, [R1+0x818] ;  /* 0x0008180001147983 */ /* 0x001f280000300800 */
[----:B------:R0:W-:Y:S04]  /*7dbd0*/  STL [R1+0x10], R11 ;  /* 0x0000100b01007387 */ /* 0x0001e80000100800 */
[----:B------:R-:W5:Y:S04]  /*7dbe0*/  LDL.LU R21, [R1+0x81c] ;  /* 0x00081c0001157983 */ /* 0x000f680000300800 */
[----:B------:R-:W2:Y:S04]  /*7dbf0*/  LDL.LU R22, [R1+0x838] ;  /* 0x0008380001167983 */ /* 0x000ea80000300800 */
[----:B------:R-:W3:Y:S04]  /*7dc00*/  LDL.LU R25, [R1+0x83c] ;  /* 0x00083c0001197983 */ /* 0x000ee80000300800 */
[----:B------:R-:W3:Y:S04]  /*7dc10*/  LDL.LU R27, [R1+0x858] ;  /* 0x00085800011b7983 */ /* 0x000ee80000300800 */
[----:B------:R-:W3:Y:S04]  /*7dc20*/  LDL.LU R28, [R1+0x85c] ;  /* 0x00085c00011c7983 */ /* 0x000ee80000300800 */
[----:B------:R-:W3:Y:S04]  /*7dc30*/  LDL.LU R29, [R1+0x848] ;  /* 0x00084800011d7983 */ /* 0x000ee80000300800 */
[----:B0-----:R-:W3:Y:S01]  /*7dc40*/  LDL.LU R11, [R1+0x84c] ;  /* 0x00084c00010b7983 */ /* 0x001ee20000300800 */
[----:B------:R-:W-:-:S02]  /*7dc50*/  FSETP.GT.AND P0, PT, |R12|, 8.50705917302346158658e+37, PT ;  /* 0x7e8000000c00780b */ /* 0x000fc40003f04200 */
[----:B------:R-:W-:-:S04]  /*7dc60*/  LOP3.LUT R23, R23, 0xfeffffff, RZ, 0xc0, !PT ;  /* 0xfeffffff17177812 */ /* 0x000fc800078ec0ff */
[----:B------:R-:W-:Y:S02]  /*7dc70*/  @P1 LOP3.LUT R23, R23, 0x1000000, RZ, 0xfc, !PT ;  /* 0x0100000017171812 */ /* 0x000fe400078efcff */
[----:B------:R-:W-:-:S05]  /*7dc80*/  FSETP.GEU.AND P1, PT, |R12|, 1.175494350822287508e-38, PT ;  /* 0x008000000c00780b */ /* 0x000fca0003f2e200 */
[----:B------:R-:W-:Y:S02]  /*7dc90*/  @P0 FMUL R12, R12, 0.25 ;  /* 0x3e8000000c0c0820 */ /* 0x000fe40000400000 */
[----:B----4-:R-:W-:Y:S02]  /*7dca0*/  @P0 FMUL R20, R20, 0.25 ;  /* 0x3e80000014140820 */ /* 0x010fe40000400000 */
[----:B-----5:R-:W-:Y:S02]  /*7dcb0*/  @P0 FMUL R21, R21, 0.25 ;  /* 0x3e80000015150820 */ /* 0x020fe40000400000 */
[----:B--2---:R-:W-:Y:S02]  /*7dcc0*/  @P0 FMUL R22, R22, 0.25 ;  /* 0x3e80000016160820 */ /* 0x004fe40000400000 */
[----:B---3--:R-:W-:Y:S02]  /*7dcd0*/  @P0 FMUL R25, R25, 0.25 ;  /* 0x3e80000019190820 */ /* 0x008fe40000400000 */
[----:B------:R-:W-:-:S02]  /*7dce0*/  @P0 FMUL R27, R27, 0.25 ;  /* 0x3e8000001b1b0820 */ /* 0x000fc40000400000 */
[----:B------:R-:W-:Y:S02]  /*7dcf0*/  @P0 FMUL R28, R28, 0.25 ;  /* 0x3e8000001c1c0820 */ /* 0x000fe40000400000 */
[----:B------:R-:W-:Y:S02]  /*7dd00*/  @P0 FMUL R29, R29, 0.25 ;  /* 0x3e8000001d1d0820 */ /* 0x000fe40000400000 */
[----:B------:R-:W-:-:S05]  /*7dd10*/  @P0 FMUL R11, R11, 0.25 ;  /* 0x3e8000000b0b0820 */ /* 0x000fca0000400000 */
[----:B------:R0:W-:Y:S04]  /*7dd20*/  STL [R1+0x5f0], R11 ;  /* 0x0005f00b01007387 */ /* 0x0001e80000100800 */
[----:B0-----:R-:W2:Y:S04]  /*7dd30*/  LDL.LU R11, [R1+0x1b00] ;  /* 0x001b0000010b7983 */ /* 0x001ea80000300800 */
[----:B------:R-:W-:Y:S04]  /*7dd40*/  STL [R1+0x5f4], R29 ;  /* 0x0005f41d01007387 */ /* 0x000fe80000100800 */
[----:B------:R-:W-:Y:S04]  /*7dd50*/  STL [R1+0x5f8], R28 ;  /* 0x0005f81c01007387 */ /* 0x000fe80000100800 */
[----:B------:R-:W-:Y:S04]  /*7dd60*/  STL [R1+0x5fc], R27 ;  /* 0x0005fc1b01007387 */ /* 0x000fe80000100800 */
[----:B------:R-:W-:Y:S04]  /*7dd70*/  STL [R1+0x600], R25 ;  /* 0x0006001901007387 */ /* 0x000fe80000100800 */
[----:B------:R-:W-:Y:S04]  /*7dd80*/  STL [R1+0x604], R22 ;  /* 0x0006041601007387 */ /* 0x000fe80000100800 */
[----:B------:R-:W-:Y:S04]  /*7dd90*/  STL [R1+0x608], R21 ;  /* 0x0006081501007387 */ /* 0x000fe80000100800 */
[----:B------:R0:W-:Y:S04]  /*7dda0*/  STL [R1+0x60c], R20 ;  /* 0x00060c1401007387 */ /* 0x0001e80000100800 */
[----:B0-----:R-:W3:Y:S04]  /*7ddb0*/  LDL.LU R20, [R1+0x810] ;  /* 0x0008100001147983 */ /* 0x001ee80000300800 */
[----:B------:R0:W-:Y:S04]  /*7ddc0*/  STL [R1+0xc], R12 ;  /* 0x00000c0c01007387 */ /* 0x0001e80000100800 */
[----:B------:R-:W4:Y:S04]  /*7ddd0*/  LDL.LU R21, [R1+0x814] ;  /* 0x0008140001157983 */ /* 0x000f280000300800 */
[----:B------:R-:W5:Y:S04]  /*7dde0*/  LDL.LU R22, [R1+0x830] ;  /* 0x0008300001167983 */ /* 0x000f680000300800 */
[----:B------:R-:W2:Y:S04]  /*7ddf0*/  LDL.LU R25, [R1+0x834] ;  /* 0x0008340001197983 */ /* 0x000ea80000300800 */
[----:B------:R-:W2:Y:S04]  /*7de00*/  LDL.LU R27, [R1+0x850] ;  /* 0x00085000011b7983 */ /* 0x000ea80000300800 */
[----:B------:R-:W2:Y:S04]  /*7de10*/  LDL.LU R28, [R1+0x854] ;  /* 0x00085400011c7983 */ /* 0x000ea80000300800 */
[----:B------:R-:W2:Y:S04]  /*7de20*/  LDL.LU R29, [R1+0x840] ;  /* 0x00084000011d7983 */ /* 0x000ea80000300800 */
[----:B0-----:R-:W2:Y:S01]  /*7de30*/  LDL.LU R12, [R1+0x844] ;  /* 0x00084400010c7983 */ /* 0x001ea20000300800 */
[----:B------:R-:W-:-:S02]  /*7de40*/  FSETP.GT.AND P0, PT, |R13|, 8.50705917302346158658e+37, PT ;  /* 0x7e8000000d00780b */ /* 0x000fc40003f04200 */
[----:B------:R-:W-:-:S04]  /*7de50*/  LOP3.LUT R23, R23, 0xff7fffff, RZ, 0xc0, !PT ;  /* 0xff7fffff17177812 */ /* 0x000fc800078ec0ff */
[----:B------:R-:W-:Y:S02]  /*7de60*/  @P1 LOP3.LUT R23, R23, 0x800000, RZ, 0xfc, !PT ;  /* 0x0080000017171812 */ /* 0x000fe400078efcff */
[----:B------:R-:W-:-:S05]  /*7de70*/  FSETP.GEU.AND P1, PT, |R13|, 1.175494350822287508e-38, PT ;  /* 0x008000000d00780b */ /* 0x000fca0003f2e200 */
[----:B------:R-:W-:Y:S02]  /*7de80*/  @P0 FMUL R13, R13, 0.25 ;  /* 0x3e8000000d0d0820 */ /* 0x000fe40000400000 */
[----:B---3--:R-:W-:Y:S02]  /*7de90*/  @P0 FMUL R20, R20, 0.25 ;  /* 0x3e80000014140820 */ /* 0x008fe40000400000 */
[----:B----4-:R-:W-:Y:S02]  /*7dea0*/  @P0 FMUL R21, R21, 0.25 ;  /* 0x3e80000015150820 */ /* 0x010fe40000400000 */
[----:B-----5:R-:W-:Y:S02]  /*7deb0*/  @P0 FMUL R22, R22, 0.25 ;  /* 0x3e80000016160820 */ /* 0x020fe40000400000 */
[----:B--2---:R-:W-:Y:S02]  /*7dec0*/  @P0 FMUL R25, R25, 0.25 ;  /* 0x3e80000019190820 */ /* 0x004fe40000400000 */
        /* <DEDUP_REMOVED lines=200> */
[----:B------:R0:W-:Y:S04]  /*7eb50*/  STL [R1], R19 ;  /* 0x0000001301007387 */ /* 0x0001e80000100800 */
        /* <DEDUP_REMOVED lines=27> */
[----:B------:R0:W-:Y:S04]  /*7ed10*/  STL [R1+0x4e8], R21 ;  /* 0x0004e81501007387 */ /* 0x0001e80000100800 */
[----:B------:R1:W-:Y:S04]  /*7ed20*/  STL [R1+0x1ab8], R0 ;  /* 0x001ab80001007387 */ /* 0x0003e80000100800 */
[----:B------:R3:W-:Y:S04]  /*7ed30*/  STL [R1+0x4ec], R20 ;  /* 0x0004ec1401007387 */ /* 0x0007e80000100800 */
[----:B0-----:R-:W4:Y:S04]  /*7ed40*/  LDL.LU R21, [R1+0x6d0] ;  /* 0x0006d00001157983 */ /* 0x001f280000300800 */
[----:B-1----:R-:W5:Y:S04]  /*7ed50*/  LDL.LU R0, [R1+0x6d4] ;  /* 0x0006d40001007983 */ /* 0x002f680000300800 */
[----:B------:R-:W2:Y:S04]  /*7ed60*/  LDL.LU R22, [R1+0x480] ;  /* 0x0004800001167983 */ /* 0x000ea80000300800 */
[----:B------:R-:W2:Y:S04]  /*7ed70*/  LDL.LU R25, [R1+0x484] ;  /* 0x0004840001197983 */ /* 0x000ea80000300800 */
[----:B------:R-:W2:Y:S04]  /*7ed80*/  LDL.LU R27, [R1+0x460] ;  /* 0x00046000011b7983 */ /* 0x000ea80000300800 */
[----:B------:R-:W2:Y:S04]  /*7ed90*/  LDL.LU R28, [R1+0x464] ;  /* 0x00046400011c7983 */ /* 0x000ea80000300800 */
[----:B------:R-:W2:Y:S04]  /*7eda0*/  LDL.LU R29, [R1+0x450] ;  /* 0x00045000011d7983 */ /* 0x000ea80000300800 */
[----:B---3--:R-:W3:Y:S01]  /*7edb0*/  LDL.LU R20, [R1+0x454] ;  /* 0x0004540001147983 */ /* 0x008ee20000300800 */
        /* <DEDUP_REMOVED lines=8> */
[----:B------:R-:W-:Y:S02]  /*7ee40*/  @P0 FMUL R25, R25, 0.25 ;  /* 0x3e80000019190820 */ /* 0x000fe40000400000 */
[----:B------:R-:W-:-:S02]  /*7ee50*/  @P0 FMUL R27, R27, 0.25 ;  /* 0x3e8000001b1b0820 */ /* 0x000fc40000400000 */
[----:B------:R-:W-:Y:S02]  /*7ee60*/  @P0 FMUL R28, R28, 0.25 ;  /* 0x3e8000001c1c0820 */ /* 0x000fe40000400000 */
[----:B------:R-:W-:Y:S02]  /*7ee70*/  @P0 FMUL R29, R29, 0.25 ;  /* 0x3e8000001d1d0820 */ /* 0x000fe40000400000 */
[----:B---3--:R-:W-:-:S05]  /*7ee80*/  @P0 FMUL R20, R20, 0.25 ;  /* 0x3e80000014140820 */ /* 0x008fca0000400000 */
        /* <DEDUP_REMOVED lines=11> */
[----:B------:R-:W5:Y:S04]  /*7ef40*/  LDL.LU R27, [R1+0x41c] ;  /* 0x00041c00011b7983 */ /* 0x000f680000300800 */
[----:B-1----:R-:W2:Y:S04]  /*7ef50*/  LDL.LU R2, [R1+0x408] ;  /* 0x0004080001027983 */ /* 0x002ea80000300800 */
        /* <DEDUP_REMOVED lines=29> */
[----:B------:R-:W4:Y:S04]  /*7f130*/  LDL.LU R2, [R1+0x414] ;  /* 0x0004140001027983 */ /* 0x000f280000300800 */
[----:B------:R-:W5:Y:S04]  /*7f140*/  LDL.LU R3, [R1+0x400] ;  /* 0x0004000001037983 */ /* 0x000f680000300800 */
[----:B------:R-:W2:Y:S04]  /*7f150*/  LDL.LU R25, [R1+0x404] ;  /* 0x0004040001197983 */ /* 0x000ea80000300800 */
[----:B------:R-:W2:Y:S04]  /*7f160*/  LDL.LU R27, [R1+0x3f0] ;  /* 0x0003f000011b7983 */ /* 0x000ea80000300800 */
[----:B------:R-:W2:Y:S04]  /*7f170*/  LDL.LU R28, [R1+0x3f4] ;  /* 0x0003f400011c7983 */ /* 0x000ea80000300800 */
[----:B------:R-:W2:Y:S04]  /*7f180*/  LDL.LU R29, [R1+0x3d0] ;  /* 0x0003d000011d7983 */ /* 0x000ea80000300800 */
[----:B------:R-:W2:Y:S01]  /*7f190*/  LDL.LU R22, [R1+0x3d4] ;  /* 0x0003d40001167983 */ /* 0x000ea20000300800 */
        /* <DEDUP_REMOVED lines=84> */
[----:B0-----:R-:W2:Y:S04]  /*7f6e0*/  LDL.LU R0, [R1+0x398] ;  /* 0x0003980001007983 */ /* 0x001ea80000300800 */
[----:B------:R-:W3:Y:S04]  /*7f6f0*/  LDL.LU R2, [R1+0x39c] ;  /* 0x00039c0001027983 */ /* 0x000ee80000300800 */
[----:B------:R-:W4:Y:S04]  /*7f700*/  LDL.LU R3, [R1+0x358] ;  /* 0x0003580001037983 */ /* 0x000f280000300800 */
[----:B------:R-:W5:Y:S04]  /*7f710*/  LDL.LU R4, [R1+0x35c] ;  /* 0x00035c0001047983 */ /* 0x000f680000300800 */
[----:B------:R-:W5:Y:S04]  /*7f720*/  LDL.LU R5, [R1+0x348] ;  /* 0x0003480001057983 */ /* 0x000f680000300800 */
[----:B------:R-:W5:Y:S04]  /*7f730*/  LDL.LU R6, [R1+0x34c] ;  /* 0x00034c0001067983 */ /* 0x000f680000300800 */
[----:B------:R-:W5:Y:S04]  /*7f740*/  LDL.LU R25, [R1+0x308] ;  /* 0x0003080001197983 */ /* 0x000f680000300800 */
[----:B------:R-:W5:Y:S01]  /*7f750*/  LDL.LU R27, [R1+0x30c] ;  /* 0x00030c00011b7983 */ /* 0x000f620000300800 */
[----:B------:R-:W-:-:S02]  /*7f760*/  FSETP.GT.AND P0, PT, |R7|, 8.50705917302346158658e+37, PT ;  /* 0x7e8000000700780b */ /* 0x000fc40003f04200 */
[----:B------:R-:W-:-:S04]  /*7f770*/  LOP3.LUT R23, R23, 0xfffffbff, RZ, 0xc0, !PT ;  /* 0xfffffbff17177812 */ /* 0x000fc800078ec0ff */
[----:B------:R-:W-:Y:S02]  /*7f780*/  @P1 LOP3.LUT R23, R23, 0x400, RZ, 0xfc, !PT ;  /* 0x0000040017171812 */ /* 0x000fe400078efcff */
[----:B------:R-:W-:-:S05]  /*7f790*/  FSETP.GEU.AND P1, PT, |R7|, 1.175494350822287508e-38, PT ;  /* 0x008000000700780b */ /* 0x000fca0003f2e200 */
[----:B------:R-:W-:Y:S02]  /*7f7a0*/  @P0 FMUL R7, R7, 0.25 ;  /* 0x3e80000007070820 */ /* 0x000fe40000400000 */
[----:B--2---:R-:W-:Y:S02]  /*7f7b0*/  @P0 FMUL R0, R0, 0.25 ;  /* 0x3e80000000000820 */ /* 0x004fe40000400000 */
[----:B---3--:R-:W-:Y:S02]  /*7f7c0*/  @P0 FMUL R2, R2, 0.25 ;  /* 0x3e80000002020820 */ /* 0x008fe40000400000 */
[----:B----4-:R-:W-:Y:S02]  /*7f7d0*/  @P0 FMUL R3, R3, 0.25 ;  /* 0x3e80000003030820 */ /* 0x010fe40000400000 */
[----:B-----5:R-:W-:Y:S02]  /*7f7e0*/  @P0 FMUL R4, R4, 0.25 ;  /* 0x3e80000004040820 */ /* 0x020fe40000400000 */
        /* <DEDUP_REMOVED lines=262> */
[----:B------:R-:W-:-:S04]  /*80850*/  LOP3.LUT R23, R23, 0xfffffffe, RZ, 0xc0, !PT ;  /* 0xfffffffe17177812 */ /* 0x000fc800078ec0ff */
[----:B------:R-:W-:Y:S02]  /*80860*/  @P1 LOP3.LUT R23, R23, 0x1, RZ, 0xfc, !PT ;  /* 0x0000000117171812 */ /* 0x000fe400078efcff */
[C---:B------:R-:W-:Y:S02]  /*80870*/  FSETP.GT.AND P1, PT, |R16|.reuse, 8.50705917302346158658e+37, PT ;  /* 0x7e8000001000780b */ /* 0x040fe40003f24200 */
[----:B------:R-:W-:-:S11]  /*80880*/  FSETP.GEU.AND P0, PT, |R16|, 1.175494350822287508e-38, PT ;  /* 0x008000001000780b */ /* 0x000fd60003f0e200 */
        /* <DEDUP_REMOVED lines=17> */
[----:B------:R-:W-:Y:S04]  /*809a0*/  STL [R1+0x1a88], R16 ;  /* 0x001a881001007387 */ /* 0x000fe80000100800 */
        /* <DEDUP_REMOVED lines=46> */
[----:B------:R-:W-:-:S03]  /*80c90*/  @P3 FMUL R7, R7, 0.25 ;  /* 0x3e80000007073820 */ /* 0x000fc60000400000 */
        /* <DEDUP_REMOVED lines=17> */
[----:B------:R-:W-:-:S13]  /*80db0*/  FSETP.GT.AND P4, PT, |R19|, 8.50705917302346158658e+37, PT ;  /* 0x7e8000001300780b */ /* 0x000fda0003f84200 */
[----:B--2---:R-:W-:Y:S02]  /*80dc0*/  @P4 FMUL R0, R0, 0.25 ;  /* 0x3e80000000004820 */ /* 0x004fe40000400000 */
[----:B---3--:R-:W-:Y:S02]  /*80dd0*/  @P4 FMUL R2, R2, 0.25 ;  /* 0x3e80000002024820 */ /* 0x008fe40000400000 */
[----:B----4-:R-:W-:Y:S02]  /*80de0*/  @P4 FMUL R3, R3, 0.25 ;  /* 0x3e80000003034820 */ /* 0x010fe40000400000 */
[----:B-----5:R-:W-:Y:S02]  /*80df0*/  @P4 FMUL R4, R4, 0.25 ;  /* 0x3e80000004044820 */ /* 0x020fe40000400000 */
[----:B------:R-:W-:Y:S02]  /*80e00*/  @P4 FMUL R5, R5, 0.25 ;  /* 0x3e80000005054820 */ /* 0x000fe40000400000 */
[----:B------:R-:W-:-:S02]  /*80e10*/  @P4 FMUL R6, R6, 0.25 ;  /* 0x3e80000006064820 */ /* 0x000fc40000400000 */
        /* <DEDUP_REMOVED lines=44> */
[C---:B------:R-:W-:Y:S01]  /*810e0*/  FSETP.GEU.AND P3, PT, |R19|.reuse, 1.175494350822287508e-38, PT ;  /* 0x008000001300780b */ /* 0x040fe20003f6e200 */
[----:B------:R-:W-:Y:S01]  /*810f0*/  @P4 FMUL R19, R19, 0.25 ;  /* 0x3e80000013134820 */ /* 0x000fe20000400000 */
[C---:B------:R-:W-:Y:S01]  /*81100*/  FSETP.GEU.AND P4, PT, |R20|.reuse, 1.175494350822287508e-38, PT ;  /* 0x008000001400780b */ /* 0x040fe20003f8e200 */
[----:B------:R-:W-:Y:S01]  /*81110*/  @P5 FMUL R20, R20, 0.25 ;  /* 0x3e80000014145820 */ /* 0x000fe20000400000 */
[----:B------:R-:W-:-:S07]  /*81120*/  FSETP.GEU.AND P5, PT, |R21|, 1.175494350822287508e-38, PT ;  /* 0x008000001500780b */ /* 0x000fce0003fae200 */
        /* <DEDUP_REMOVED lines=18> */
[----:B0-----:R-:W3:Y:S04]  /*81250*/  LDL.LU R2, [R1+0x750] ;  /* 0x0007500001027983 */ /* 0x001ee80000300800 */
[----:B------:R-:W4:Y:S04]  /*81260*/  LDL.LU R5, [R1+0x754] ;  /* 0x0007540001057983 */ /* 0x000f280000300800 */
[----:B------:R-:W5:Y:S04]  /*81270*/  LDL.LU R8, [R1+0x760] ;  /* 0x0007600001087983 */ /* 0x000f680000300800 */
[----:B------:R-:W5:Y:S04]  /*81280*/  LDL.LU R4, [R1+0x764] ;  /* 0x0007640001047983 */ /* 0x000f680000300800 */
[----:B------:R-:W5:Y:S04]  /*81290*/  LDL R11, [R1+0x634] ;  /* 0x00063400010b7983 */ /* 0x000f680000100800 */
[----:B------:R-:W5:Y:S04]  /*812a0*/  LDL R10, [R1+0x638] ;  /* 0x00063800010a7983 */ /* 0x000f680000100800 */
[----:B-1----:R-:W5:Y:S04]  /*812b0*/  LDL R0, [R1+0x63c] ;  /* 0x00063c0001007983 */ /* 0x002f680000100800 */
[----:B------:R-:W5:Y:S04]  /*812c0*/  LDL.LU R12, [R1+0x770] ;  /* 0x00077000010c7983 */ /* 0x000f680000300800 */
[----:B------:R-:W5:Y:S04]  /*812d0*/  LDL.LU R13, [R1+0x774] ;  /* 0x00077400010d7983 */ /* 0x000f680000300800 */
[----:B------:R-:W5:Y:S04]  /*812e0*/  LDL R7, [R1+0x640] ;  /* 0x0006400001077983 */ /* 0x000f680000100800 */
[----:B------:R-:W5:Y:S04]  /*812f0*/  LDL R6, [R1+0x644] ;  /* 0x0006440001067983 */ /* 0x000f680000100800 */
[----:B------:R-:W5:Y:S04]  /*81300*/  LDL R3, [R1+0x648] ;  /* 0x0006480001037983 */ /* 0x000f680000100800 */
[----:B------:R-:W5:Y:S04]  /*81310*/  LDL.LU R14, [R1+0x780] ;  /* 0x00078000010e7983 */ /* 0x000f680000300800 */
[----:B------:R-:W5:Y:S01]  /*81320*/  LDL.LU R15, [R1+0x784] ;  /* 0x00078400010f7983 */ /* 0x000f620000300800 */
[----:B------:R-:W-:-:S03]  /*81330*/  LOP3.LUT R29, R29, 0xffffdfff, RZ, 0xc0, !PT ;  /* 0xffffdfff1d1d7812 */ /* 0x000fc600078ec0ff */
[----:B--2---:R-:W2:Y:S01]  /*81340*/  LDL.LU R21, [R1+0x68] ;  /* 0x0000680001157983 */ /* 0x004ea20000300800 */
[----:B------:R-:W-:-:S04]  /*81350*/  @P0 LOP3.LUT R29, R29, 0x2000, RZ, 0xfc, !PT ;  /* 0x000020001d1d0812 */ /* 0x000fc800078efcff */
[----:B------:R-:W-:-:S04]  /*81360*/  LOP3.LUT R29, R29, 0xffffbfff, RZ, 0xc0, !PT ;  /* 0xffffbfff1d1d7812 */ /* 0x000fc800078ec0ff */
[----:B------:R-:W-:-:S04]  /*81370*/  @P1 LOP3.LUT R29, R29, 0x4000, RZ, 0xfc, !PT ;  /* 0x000040001d1d1812 */ /* 0x000fc800078efcff */
[----:B------:R-:W-:-:S04]  /*81380*/  LOP3.LUT R29, R29, 0xffff7fff, RZ, 0xc0, !PT ;  /* 0xffff7fff1d1d7812 */ /* 0x000fc800078ec0ff */
[----:B------:R-:W-:-:S04]  /*81390*/  @P2 LOP3.LUT R29, R29, 0x8000, RZ, 0xfc, !PT ;  /* 0x000080001d1d2812 */ /* 0x000fc800078efcff */
[----:B------:R-:W-:-:S04]  /*813a0*/  LOP3.LUT R29, R29, 0xfffeffff, RZ, 0xc0, !PT ;  /* 0xfffeffff1d1d7812 */ /* 0x000fc800078ec0ff */
[----:B------:R-:W-:Y:S02]  /*813b0*/  @P3 LOP3.LUT R29, R29, 0x10000, RZ, 0xfc, !PT ;  /* 0x000100001d1d3812 */ /* 0x000fe400078efcff */
[----:B------:R-:W-:Y:S02]  /*813c0*/  FSETP.GT.AND P3, PT, |R22|, 8.50705917302346158658e+37, PT ;  /* 0x7e8000001600780b */ /* 0x000fe40003f64200 */
[----:B------:R-:W-:-:S11]  /*813d0*/  LOP3.LUT P2, RZ, R23, 0x2000000, RZ, 0xc0, !PT ;  /* 0x0200000017ff7812 */ /* 0x000fd6000784c0ff */
[----:B---3--:R-:W-:Y:S02]  /*813e0*/  @P3 FMUL R2, R2, 0.25 ;  /* 0x3e80000002023820 */ /* 0x008fe40000400000 */
[----:B----4-:R-:W-:Y:S02]  /*813f0*/  @P3 FMUL R5, R5, 0.25 ;  /* 0x3e80000005053820 */ /* 0x010fe40000400000 */
[----:B-----5:R-:W-:Y:S02]  /*81400*/  @P3 FMUL R4, R4, 0.25 ;  /* 0x3e80000004043820 */ /* 0x020fe40000400000 */
[----:B------:R-:W-:Y:S02]  /*81410*/  @P3 FMUL R8, R8, 0.25 ;  /* 0x3e80000008083820 */ /* 0x000fe40000400000 */
[----:B------:R-:W-:Y:S02]  /*81420*/  @P3 FMUL R12, R12, 0.25 ;  /* 0x3e8000000c0c3820 */ /* 0x000fe40000400000 */
[----:B------:R-:W-:-:S02]  /*81430*/  @P3 FMUL R13, R13, 0.25 ;  /* 0x3e8000000d0d3820 */ /* 0x000fc40000400000 */
[----:B------:R-:W-:Y:S02]  /*81440*/  @P3 FMUL R14, R14, 0.25 ;  /* 0x3e8000000e0e3820 */ /* 0x000fe40000400000 */
[----:B------:R-:W-:-:S05]  /*81450*/  @P3 FMUL R15, R15, 0.25 ;  /* 0x3e8000000f0f3820 */ /* 0x000fca0000400000 */
[----:B------:R-:W-:Y:S04]  /*81460*/  STL [R1+0x58], R15 ;  /* 0x0000580f01007387 */ /* 0x000fe80000100800 */
[----:B------:R-:W-:Y:S04]  /*81470*/  STL [R1+0x54], R14 ;  /* 0x0000540e01007387 */ /* 0x000fe80000100800 */
[----:B------:R0:W-:Y:S04]  /*81480*/  STL [R1+0x3c], R4 ;  /* 0x00003c0401007387 */ /* 0x0001e80000100800 */
[----:B------:R1:W-:Y:S04]  /*81490*/  STL [R1+0x4c], R13 ;  /* 0x00004c0d01007387 */ /* 0x0003e80000100800 */
[----:B0-----:R-:W3:Y:S04]  /*814a0*/  LDL R4, [R1+0x650] ;  /* 0x0006500001047983 */ /* 0x001ee80000100800 */
[----:B------:R-:W-:Y:S04]  /*814b0*/  STL [R1+0x48], R12 ;  /* 0x0000480c01007387 */ /* 0x000fe80000100800 */
[----:B------:R-:W4:Y:S04]  /*814c0*/  LDL R27, [R1+0x14] ;  /* 0x00001400011b7983 */ /* 0x000f280000100800 */
[----:B------:R-:W5:Y:S04]  /*814d0*/  LDL R17, [R1+0x610] ;  /* 0x0006100001117983 */ /* 0x000f680000100800 */
[----:B------:R0:W-:Y:S04]  /*814e0*/  STL [R1+0x38], R8 ;  /* 0x0000380801007387 */ /* 0x0001e80000100800 */
[----:B------:R-:W2:Y:S04]  /*814f0*/  LDL R15, [R1+0x614] ;  /* 0x00061400010f7983 */ /* 0x000ea80000100800 */
[----:B------:R-:W-:Y:S04]  /*81500*/  STL [R1+0x2c], R5 ;  /* 0x00002c0501007387 */ /* 0x000fe80000100800 */
[----:B------:R-:W2:Y:S04]  /*81510*/  LDL R14, [R1+0x618] ;  /* 0x00061800010e7983 */ /* 0x000ea80000100800 */
[----:B------:R0:W-:Y:S04]  /*81520*/  STL [R1+0x28], R2 ;  /* 0x0000280201007387 */ /* 0x0001e80000100800 */
[----:B-1----:R-:W2:Y:S04]  /*81530*/  LDL R13, [R1+0x61c] ;  /* 0x00061c00010d7983 */ /* 0x002ea80000100800 */
[----:B------:R-:W2:Y:S01]  /*81540*/  LDL R28, [R1+0x620] ;  /* 0x00062000011c7983 */ /* 0x000ea20000100800 */
[----:B------:R-:W-:-:S03]  /*81550*/  @!P2 FMUL R0, R0, 16777216 ;  /* 0x4b8000000000a820 */ /* 0x000fc60000400000 */
[----:B0-----:R-:W2:Y:S01]  /*81560*/  LDL R8, [R1+0x628] ;  /* 0x0006280001087983 */ /* 0x001ea20000100800 */
[----:B------:R-:W-:-:S03]  /*81570*/  @!P2 FMUL R11, R11, 16777216 ;  /* 0x4b8000000b0ba820 */ /* 0x000fc60000400000 */
[----:B------:R-:W2:Y:S04]  /*81580*/  LDL R2, [R1+0x62c] ;  /* 0x00062c0001027983 */ /* 0x000ea80000100800 */
[----:B------:R0:W-:Y:S04]  /*81590*/  @!P2 STL [R1+0x63c], R0 ;  /* 0x00063c000100a387 */ /* 0x0001e80000100800 */
[----:B------:R1:W-:Y:S04]  /*815a0*/  @!P2 STL [R1+0x634], R11 ;  /* 0x0006340b0100a387 */ /* 0x0003e80000100800 */
[----:B0-----:R-:W2:Y:S01]  /*815b0*/  LDL R0, [R1+0x630] ;  /* 0x0006300001007983 */ /* 0x001ea20000100800 */
[----:B------:R-:W-:-:S02]  /*815c0*/  @!P2 FMUL R10, R10, 16777216 ;  /* 0x4b8000000a0aa820 */ /* 0x000fc40000400000 */
[----:B------:R-:W-:Y:S02]  /*815d0*/  @!P2 FMUL R7, R7, 16777216 ;  /* 0x4b8000000707a820 */ /* 0x000fe40000400000 */
[----:B------:R-:W-:Y:S01]  /*815e0*/  @!P2 FMUL R6, R6, 16777216 ;  /* 0x4b8000000606a820 */ /* 0x000fe20000400000 */
[----:B------:R0:W-:Y:S01]  /*815f0*/  @!P2 STL [R1+0x638], R10 ;  /* 0x0006380a0100a387 */ /* 0x0001e20000100800 */
[----:B------:R-:W-:-:S03]  /*81600*/  @!P2 FMUL R3, R3, 16777216 ;  /* 0x4b8000000303a820 */ /* 0x000fc60000400000 */
[----:B------:R-:W2:Y:S01]  /*81610*/  LDL R5, [R1+0x10] ;  /* 0x0000100001057983 */ /* 0x000ea20000100800 */
[----:B------:R-:W-:-:S03]  /*81620*/  LOP3.LUT P1, RZ, R23, 0x1000000, RZ, 0xc0, !PT ;  /* 0x0100000017ff7812 */ /* 0x000fc6000782c0ff */
[----:B------:R0:W-:Y:S04]  /*81630*/  @!P2 STL [R1+0x640], R7 ;  /* 0x000640070100a387 */ /* 0x0001e80000100800 */
[----:B------:R-:W2:Y:S04]  /*81640*/  LDL R12, [R1+0x5f0] ;  /* 0x0005f000010c7983 */ /* 0x000ea80000100800 */
[----:B------:R-:W-:Y:S04]  /*81650*/  @!P2 STL [R1+0x644], R6 ;  /* 0x000644060100a387 */ /* 0x000fe80000100800 */
[----:B-1----:R-:W2:Y:S01]  /*81660*/  LDL R11, [R1+0x5f4] ;  /* 0x0005f400010b7983 */ /* 0x002ea20000100800 */
[----:B------:R-:W-:-:S03]  /*81670*/  @!P2 FMUL R26, R26, 16777216 ;  /* 0x4b8000001a1aa820 */ /* 0x000fc60000400000 */
[----:B------:R1:W-:Y:S04]  /*81680*/  @!P2 STL [R1+0x648], R3 ;  /* 0x000648030100a387 */ /* 0x0003e80000100800 */
[----:B0-----:R-:W2:Y:S04]  /*81690*/  LDL R10, [R1+0x5fc] ;  /* 0x0005fc00010a7983 */ /* 0x001ea80000100800 */
[----:B------:R-:W2:Y:S04]  /*816a0*/  LDL R7, [R1+0x600] ;  /* 0x0006000001077983 */ /* 0x000ea80000100800 */
[----:B-1----:R-:W2:Y:S04]  /*816b0*/  LDL R3, [R1+0x5f8] ;  /* 0x0005f80001037983 */ /* 0x002ea80000100800 */
[----:B------:R0:W-:Y:S04]  /*816c0*/  STL [R1+0x1a74], R26 ;  /* 0x001a741a01007387 */ /* 0x0001e80000100800 */
[----:B0-----:R-:W2:Y:S04]  /*816d0*/  LDL.LU R26, [R1+0xc] ;  /* 0x00000c00011a7983 */ /* 0x001ea80000300800 */
[----:B------:R-:W2:Y:S01]  /*816e0*/  LDL R6, [R1+0x604] ;  /* 0x0006040001067983 */ /* 0x000ea20000100800 */
[----:B---3--:R-:W-:-:S05]  /*816f0*/  @!P2 FMUL R4, R4, 16777216 ;  /* 0x4b8000000404a820 */ /* 0x008fca0000400000 */
[----:B------:R0:W-:Y:S01]  /*81700*/  @!P2 STL [R1+0x650], R4 ;  /* 0x000650040100a387 */ /* 0x0001e20000100800 */
[----:B----4-:R-:W-:Y:S02]  /*81710*/  @!P2 FMUL R27, R27, 16777216 ;  /* 0x4b8000001b1ba820 */ /* 0x010fe40000400000 */
[----:B-----5:R-:W-:Y:S01]  /*81720*/  @!P1 FMUL R17, R17, 16777216 ;  /* 0x4b80000011119820 */ /* 0x020fe20000400000 */
[----:B0-----:R-:W3:Y:S01]  /*81730*/  LDL R4, [R1+0x608] ;  /* 0x0006080001047983 */ /* 0x001ee20000100800 */
[----:B--2---:R-:W-:-:S03]  /*81740*/  @!P1 FMUL R15, R15, 16777216 ;  /* 0x4b8000000f0f9820 */ /* 0x004fc60000400000 */
[----:B------:R0:W-:Y:S01]  /*81750*/  @!P2 STL [R1+0x14], R27 ;  /* 0x0000141b0100a387 */ /* 0x0001e20000100800 */
[----:B------:R-:W-:-:S03]  /*81760*/  @!P1 FMUL R14, R14, 16777216 ;  /* 0x4b8000000e0e9820 */ /* 0x000fc60000400000 */
[----:B0-----:R-:W2:Y:S01]  /*81770*/  LDL R27, [R1+0x60c] ;  /* 0x00060c00011b7983 */ /* 0x001ea20000100800 */
[----:B------:R-:W-:-:S03]  /*81780*/  @!P1 FMUL R13, R13, 16777216 ;  /* 0x4b8000000d0d9820 */ /* 0x000fc60000400000 */
[----:B------:R-:W-:Y:S01]  /*81790*/  @!P1 STL [R1+0x610], R17 ;  /* 0x0006101101009387 */ /* 0x000fe20000100800 */
[----:B------:R-:W-:-:S03]  /*817a0*/  @!P1 FMUL R28, R28, 16777216 ;  /* 0x4b8000001c1c9820 */ /* 0x000fc60000400000 */
[----:B------:R0:W-:Y:S01]  /*817b0*/  @!P1 STL [R1+0x614], R15 ;  /* 0x0006140f01009387 */ /* 0x0001e20000100800 */
[----:B------:R-:W-:-:S03]  /*817c0*/  @!P1 FMUL R8, R8, 16777216 ;  /* 0x4b80000008089820 */ /* 0x000fc60000400000 */
[----:B------:R1:W-:Y:S01]  /*817d0*/  @!P1 STL [R1+0x618], R14 ;  /* 0x0006180e01009387 */ /* 0x0003e20000100800 */
[----:B------:R-:W-:-:S03]  /*817e0*/  @!P1 FMUL R2, R2, 16777216 ;  /* 0x4b80000002029820 */ /* 0x000fc60000400000 */
[----:B------:R4:W-:Y:S04]  /*817f0*/  @!P1 STL [R1+0x61c], R13 ;  /* 0x00061c0d01009387 */ /* 0x0009e80000100800 */
[----:B------:R-:W5:Y:S04]  /*81800*/  LDL R25, [R1+0x5d0] ;  /* 0x0005d00001197983 */ /* 0x000f680000100800 */
[----:B------:R-:W-:Y:S04]  /*81810*/  @!P1 STL [R1+0x620], R28 ;  /* 0x0006201c01009387 */ /* 0x000fe80000100800 */
[----:B0-----:R-:W5:Y:S04]  /*81820*/  LDL R15, [R1+0x5d4] ;  /* 0x0005d400010f7983 */ /* 0x001f680000100800 */
[----:B------:R0:W-:Y:S01]  /*81830*/  @!P1 STL [R1+0x628], R8 ;  /* 0x0006280801009387 */ /* 0x0001e20000100800 */
[----:B------:R-:W-:-:S03]  /*81840*/  @!P1 FMUL R0, R0, 16777216 ;  /* 0x4b80000000009820 */ /* 0x000fc60000400000 */
[----:B-1----:R-:W5:Y:S04]  /*81850*/  LDL R14, [R1+0x5d8] ;  /* 0x0005d800010e7983 */ /* 0x002f680000100800 */
[----:B------:R1:W-:Y:S04]  /*81860*/  @!P1 STL [R1+0x62c], R2 ;  /* 0x00062c0201009387 */ /* 0x0003e80000100800 */
[----:B----4-:R-:W4:Y:S04]  /*81870*/  LDL R13, [R1+0x5dc] ;  /* 0x0005dc00010d7983 */ /* 0x010f280000100800 */
[----:B0-----:R-:W4:Y:S04]  /*81880*/  LDL R8, [R1+0x5e4] ;  /* 0x0005e40001087983 */ /* 0x001f280000100800 */
[----:B-1----:R-:W4:Y:S04]  /*81890*/  LDL R2, [R1+0x5e0] ;  /* 0x0005e00001027983 */ /* 0x002f280000100800 */
[----:B------:R0:W-:Y:S04]  /*818a0*/  @!P1 STL [R1+0x630], R0 ;  /* 0x0006300001009387 */ /* 0x0001e80000100800 */
[----:B0-----:R-:W4:Y:S01]  /*818b0*/  LDL R0, [R1+0x5e8] ;  /* 0x0005e80001007983 */ /* 0x001f220000100800 */
[----:B------:R-:W-:Y:S01]  /*818c0*/  LOP3.LUT P0, RZ, R23, 0x800000, RZ, 0xc0, !PT ;  /* 0x0080000017ff7812 */ /* 0x000fe2000780c0ff */
[----:B------:R-:W-:-:S05]  /*818d0*/  @!P1 FMUL R5, R5, 16777216 ;  /* 0x4b80000005059820 */ /* 0x000fca0000400000 */
[----:B------:R-:W-:Y:S07]  /*818e0*/  @!P1 STL [R1+0x10], R5 ;  /* 0x0000100501009387 */ /* 0x000fee0000100800 */
[----:B------:R-:W-:Y:S02]  /*818f0*/  @!P0 FMUL R3, R3, 16777216 ;  /* 0x4b80000003038820 */ /* 0x000fe40000400000 */
[----:B------:R-:W-:Y:S02]  /*81900*/  @!P0 FMUL R12, R12, 16777216 ;  /* 0x4b8000000c0c8820 */ /* 0x000fe40000400000 */
[----:B------:R-:W-:Y:S01]  /*81910*/  @!P0 FMUL R11, R11, 16777216 ;  /* 0x4b8000000b0b8820 */ /* 0x000fe20000400000 */
[----:B------:R0:W-:Y:S01]  /*81920*/  @!P0 STL [R1+0x5f8], R3 ;  /* 0x0005f80301008387 */ /* 0x0001e20000100800 */
[----:B------:R-:W-:-:S03]  /*81930*/  @!P0 FMUL R10, R10, 16777216 ;  /* 0x4b8000000a0a8820 */ /* 0x000fc60000400000 */
[----:B------:R1:W-:Y:S01]  /*81940*/  @!P0 STL [R1+0x5f0], R12 ;  /* 0x0005f00c01008387 */ /* 0x0003e20000100800 */
[----:B------:R-:W-:Y:S01]  /*81950*/  @!P0 FMUL R7, R7, 16777216 ;  /* 0x4b80000007078820 */ /* 0x000fe20000400000 */
[----:B------:R-:W-:Y:S01]  /*81960*/  FSETP.GEU.AND P6, PT, |R22|, 1.175494350822287508e-38, PT ;  /* 0x008000001600780b */ /* 0x000fe20003fce200 */
[----:B------:R-:W-:Y:S01]  /*81970*/  @!P0 FMUL R6, R6, 16777216 ;  /* 0x4b80000006068820 */ /* 0x000fe20000400000 */
[----:B0-----:R-:W4:Y:S01]  /*81980*/  LDL R3, [R1+0x5ec] ;  /* 0x0005ec0001037983 */ /* 0x001f220000100800 */
[----:B------:R-:W-:-:S03]  /*81990*/  @P3 FMUL R22, R22, 0.25 ;  /* 0x3e80000016163820 */ /* 0x000fc60000400000 */
[----:B------:R0:W-:Y:S01]  /*819a0*/  @!P0 STL [R1+0x5f4], R11 ;  /* 0x0005f40b01008387 */ /* 0x0001e20000100800 */
[----:B------:R-:W-:-:S03]  /*819b0*/  LOP3.LUT P3, RZ, R23, 0x400000, RZ, 0xc0, !PT ;  /* 0x0040000017ff7812 */ /* 0x000fc6000786c0ff */
[----:B------:R-:W4:Y:S04]  /*819c0*/  LDL R17, [R1+0x18] ;  /* 0x0000180001117983 */ /* 0x000f280000100800 */
[----:B------:R-:W4:Y:S04]  /*819d0*/  LDL R28, [R1+0x5b0] ;  /* 0x0005b000011c7983 */ /* 0x000f280000100800 */
[----:B------:R-:W-:Y:S04]  /*819e0*/  @!P0 STL [R1+0x5fc], R10 ;  /* 0x0005fc0a01008387 */ /* 0x000fe80000100800 */
[----:B------:R-:W4:Y:S04]  /*819f0*/  LDL R5, [R1+0x5b4] ;  /* 0x0005b40001057983 */ /* 0x000f280000100800 */
[----:B-1----:R-:W4:Y:S04]  /*81a00*/  LDL R12, [R1+0x5b8] ;  /* 0x0005b800010c7983 */ /* 0x002f280000100800 */
[----:B------:R-:W-:Y:S04]  /*81a10*/  @!P0 STL [R1+0x600], R7 ;  /* 0x0006000701008387 */ /* 0x000fe80000100800 */
[----:B------:R1:W-:Y:S04]  /*81a20*/  @!P0 STL [R1+0x604], R6 ;  /* 0x0006040601008387 */ /* 0x0003e80000100800 */
[----:B0-----:R-:W4:Y:S04]  /*81a30*/  LDL R11, [R1+0x5c0] ;  /* 0x0005c000010b7983 */ /* 0x001f280000100800 */
[----:B-1----:R-:W4:Y:S01]  /*81a40*/  LDL R6, [R1+0x5bc] ;  /* 0x0005bc0001067983 */ /* 0x002f220000100800 */
[----:B---3--:R-:W-:-:S05]  /*81a50*/  @!P0 FMUL R4, R4, 16777216 ;  /* 0x4b80000004048820 */ /* 0x008fca0000400000 */
[----:B------:R0:W-:Y:S04]  /*81a60*/  @!P0 STL [R1+0x608], R4 ;  /* 0x0006080401008387 */ /* 0x0001e80000100800 */
[----:B------:R-:W3:Y:S04]  /*81a70*/  LDL R10, [R1+0x5c4] ;  /* 0x0005c400010a7983 */ /* 0x000ee80000100800 */
[----:B------:R-:W3:Y:S01]  /*81a80*/  LDL R7, [R1+0x5c8] ;  /* 0x0005c80001077983 */ /* 0x000ee20000100800 */
[----:B--2---:R-:W-:-:S05]  /*81a90*/  @!P0 FMUL R27, R27, 16777216 ;  /* 0x4b8000001b1b8820 */ /* 0x004fca0000400000 */
[----:B------:R1:W-:Y:S04]  /*81aa0*/  @!P0 STL [R1+0x60c], R27 ;  /* 0x00060c1b01008387 */ /* 0x0003e80000100800 */
[----:B0-----:R-:W2:Y:S04]  /*81ab0*/  LDL R4, [R1+0x5cc] ;  /* 0x0005cc0001047983 */ /* 0x001ea80000100800 */
[----:B-1----:R-:W2:Y:S01]  /*81ac0*/  LDL R27, [R1+0x1c] ;  /* 0x00001c00011b7983 */ /* 0x002ea20000100800 */
[----:B-----5:R-:W-:Y:S02]  /*81ad0*/  @!P3 FMUL R25, R25, 16777216 ;  /* 0x4b8000001919b820 */ /* 0x020fe40000400000 */
[----:B------:R-:W-:-:S03]  /*81ae0*/  @!P3 FMUL R15, R15, 16777216 ;  /* 0x4b8000000f0fb820 */ /* 0x000fc60000400000 */
[----:B------:R-:W-:Y:S04]  /*81af0*/  @!P3 STL [R1+0x5d0], R25 ;  /* 0x0005d0190100b387 */ /* 0x000fe80000100800 */
[----:B------:R-:W-:Y:S01]  /*81b00*/  @!P3 STL [R1+0x5d4], R15 ;  /* 0x0005d40f0100b387 */ /* 0x000fe20000100800 */
[----:B------:R-:W-:Y:S02]  /*81b10*/  @!P3 FMUL R14, R14, 16777216 ;  /* 0x4b8000000e0eb820 */ /* 0x000fe40000400000 */
[----:B----4-:R-:W-:Y:S02]  /*81b20*/  @!P3 FMUL R13, R13, 16777216 ;  /* 0x4b8000000d0db820 */ /* 0x010fe40000400000 */
[----:B------:R-:W-:Y:S02]  /*81b30*/  @!P3 FMUL R2, R2, 16777216 ;  /* 0x4b8000000202b820 */ /* 0x000fe40000400000 */
[----:B------:R-:W-:-:S03]  /*81b40*/  @!P3 FMUL R8, R8, 16777216 ;  /* 0x4b8000000808b820 */ /* 0x000fc60000400000 */
[----:B------:R0:W-:Y:S04]  /*81b50*/  @!P3 STL [R1+0x5e0], R2 ;  /* 0x0005e0020100b387 */ /* 0x0001e80000100800 */
[----:B------:R1:W-:Y:S01]  /*81b60*/  @!P3 STL [R1+0x5d8], R14 ;  /* 0x0005d80e0100b387 */ /* 0x0003e20000100800 */
[----:B------:R-:W-:-:S03]  /*81b70*/  @!P3 FMUL R0, R0, 16777216 ;  /* 0x4b8000000000b820 */ /* 0x000fc60000400000 */
[----:B0-----:R-:W4:Y:S04]  /*81b80*/  LDL R2, [R1+0x590] ;  /* 0x0005900001027983 */ /* 0x001f280000100800 */
[----:B------:R0:W-:Y:S04]  /*81b90*/  @!P3 STL [R1+0x5dc], R13 ;  /* 0x0005dc0d0100b387 */ /* 0x0001e80000100800 */
[----:B------:R-:W5:Y:S04]  /*81ba0*/  LDL R15, [R1+0x594] ;  /* 0x00059400010f7983 */ /* 0x000f680000100800 */
[----:B-1----:R-:W5:Y:S04]  /*81bb0*/  LDL R14, [R1+0x598] ;  /* 0x00059800010e7983 */ /* 0x002f680000100800 */
[----:B------:R1:W-:Y:S04]  /*81bc0*/  @!P3 STL [R1+0x5e4], R8 ;  /* 0x0005e4080100b387 */ /* 0x0003e80000100800 */
[----:B0-----:R-:W5:Y:S04]  /*81bd0*/  LDL R13, [R1+0x59c] ;  /* 0x00059c00010d7983 */ /* 0x001f680000100800 */
[----:B------:R0:W-:Y:S01]  /*81be0*/  @!P3 STL [R1+0x5e8], R0 ;  /* 0x0005e8000100b387 */ /* 0x0001e20000100800 */
[----:B------:R-:W-:Y:S01]  /*81bf0*/  LOP3.LUT P2, RZ, R23, 0x200000, RZ, 0xc0, !PT ;  /* 0x0020000017ff7812 */ /* 0x000fe2000784c0ff */
[----:B------:R-:W-:-:S02]  /*81c00*/  @!P3 FMUL R3, R3, 16777216 ;  /* 0x4b8000000303b820 */ /* 0x000fc40000400000 */
[----:B-1----:R-:W5:Y:S04]  /*81c10*/  LDL R8, [R1+0x5a0] ;  /* 0x0005a00001087983 */ /* 0x002f680000100800 */
[----:B0-----:R-:W5:Y:S01]  /*81c20*/  LDL R0, [R1+0x5a4] ;  /* 0x0005a40001007983 */ /* 0x001f620000100800 */
[----:B------:R-:W-:-:S03]  /*81c30*/  @!P3 FMUL R17, R17, 16777216 ;  /* 0x4b8000001111b820 */ /* 0x000fc60000400000 */
[----:B------:R0:W-:Y:S02]  /*81c40*/  @!P3 STL [R1+0x5ec], R3 ;  /* 0x0005ec030100b387 */ /* 0x0001e40000100800 */
[----:B------:R-:W-:Y:S02]  /*81c50*/  @!P2 FMUL R28, R28, 16777216 ;  /* 0x4b8000001c1ca820 */ /* 0x000fe40000400000 */
[----:B------:R-:W-:Y:S01]  /*81c60*/  @!P2 FMUL R5, R5, 16777216 ;  /* 0x4b8000000505a820 */ /* 0x000fe20000400000 */
[----:B0-----:R-:W5:Y:S01]  /*81c70*/  LDL R3, [R1+0x5a8] ;  /* 0x0005a80001037983 */ /* 0x001f620000100800 */
[----:B------:R-:W-:-:S03]  /*81c80*/  @!P2 FMUL R12, R12, 16777216 ;  /* 0x4b8000000c0ca820 */ /* 0x000fc60000400000 */
[----:B------:R-:W-:Y:S04]  /*81c90*/  @!P3 STL [R1+0x18], R17 ;  /* 0x000018110100b387 */ /* 0x000fe80000100800 */
[----:B------:R0:W-:Y:S01]  /*81ca0*/  @!P2 STL [R1+0x5b0], R28 ;  /* 0x0005b01c0100a387 */ /* 0x0001e20000100800 */
[----:B------:R-:W-:-:S03]  /*81cb0*/  LOP3.LUT P1, RZ, R23, 0x100000, RZ, 0xc0, !PT ;  /* 0x0010000017ff7812 */ /* 0x000fc6000782c0ff */
[----:B0-----:R-:W5:Y:S01]  /*81cc0*/  LDL R28, [R1+0x5ac] ;  /* 0x0005ac00011c7983 */ /* 0x001f620000100800 */
[----:B------:R-:W-:-:S03]  /*81cd0*/  @!P2 FMUL R6, R6, 16777216 ;  /* 0x4b8000000606a820 */ /* 0x000fc60000400000 */
[----:B------:R0:W-:Y:S01]  /*81ce0*/  @!P2 STL [R1+0x5b4], R5 ;  /* 0x0005b4050100a387 */ /* 0x0001e20000100800 */
[----:B------:R-:W-:-:S03]  /*81cf0*/  @!P2 FMUL R11, R11, 16777216 ;  /* 0x4b8000000b0ba820 */ /* 0x000fc60000400000 */
[----:B0-----:R-:W5:Y:S04]  /*81d00*/  LDL R5, [R1+0x20] ;  /* 0x0000200001057983 */ /* 0x001f680000100800 */
[----:B------:R0:W-:Y:S04]  /*81d10*/  @!P2 STL [R1+0x5b8], R12 ;  /* 0x0005b80c0100a387 */ /* 0x0001e80000100800 */
[----:B------:R1:W-:Y:S04]  /*81d20*/  @!P2 STL [R1+0x5bc], R6 ;  /* 0x0005bc060100a387 */ /* 0x0003e80000100800 */
[----:B0-----:R-:W5:Y:S04]  /*81d30*/  LDL R12, [R1+0x574] ;  /* 0x00057400010c7983 */ /* 0x001f680000100800 */
[----:B-1----:R-:W5:Y:S04]  /*81d40*/  LDL R6, [R1+0x570] ;  /* 0x0005700001067983 */ /* 0x002f680000100800 */
[----:B------:R-:W-:Y:S01]  /*81d50*/  @!P2 STL [R1+0x5c0], R11 ;  /* 0x0005c00b0100a387 */ /* 0x000fe20000100800 */
[----:B---3--:R-:W-:-:S02]  /*81d60*/  @!P2 FMUL R10, R10, 16777216 ;  /* 0x4b8000000a0aa820 */ /* 0x008fc40000400000 */
[----:B------:R-:W-:-:S03]  /*81d70*/  @!P2 FMUL R7, R7, 16777216 ;  /* 0x4b8000000707a820 */ /* 0x000fc60000400000 */
[----:B------:R0:W-:Y:S04]  /*81d80*/  @!P2 STL [R1+0x5c4], R10 ;  /* 0x0005c40a0100a387 */ /* 0x0001e80000100800 */
[----:B0-----:R-:W3:Y:S01]  /*81d90*/  LDL R10, [R1+0x578] ;  /* 0x00057800010a7983 */ /* 0x001ee20000100800 */
[----:B--2---:R-:W-:-:S03]  /*81da0*/  @!P2 FMUL R4, R4, 16777216 ;  /* 0x4b8000000404a820 */ /* 0x004fc60000400000 */
[----:B------:R0:W-:Y:S01]  /*81db0*/  @!P2 STL [R1+0x5c8], R7 ;  /* 0x0005c8070100a387 */ /* 0x0001e20000100800 */
[----:B------:R-:W-:-:S03]  /*81dc0*/  @!P2 FMUL R27, R27, 16777216 ;  /* 0x4b8000001b1ba820 */ /* 0x000fc60000400000 */
[----:B------:R-:W2:Y:S04]  /*81dd0*/  LDL R25, [R1+0x57c] ;  /* 0x00057c0001197983 */ /* 0x000ea80000100800 */
[----:B------:R-:W2:Y:S04]  /*81de0*/  LDL R11, [R1+0x580] ;  /* 0x00058000010b7983 */ /* 0x000ea80000100800 */
[----:B------:R1:W-:Y:S04]  /*81df0*/  @!P2 STL [R1+0x5cc], R4 ;  /* 0x0005cc040100a387 */ /* 0x0003e80000100800 */
[----:B0-----:R-:W2:Y:S04]  /*81e00*/  LDL R7, [R1+0x584] ;  /* 0x0005840001077983 */ /* 0x001ea80000100800 */
[----:B------:R0:W-:Y:S04]  /*81e10*/  @!P2 STL [R1+0x1c], R27 ;  /* 0x00001c1b0100a387 */ /* 0x0001e80000100800 */
[----:B-1----:R-:W2:Y:S04]  /*81e20*/  LDL R4, [R1+0x588] ;  /* 0x0005880001047983 */ /* 0x002ea80000100800 */
[----:B0-----:R-:W2:Y:S01]  /*81e30*/  LDL R27, [R1+0x58c] ;  /* 0x00058c00011b7983 */ /* 0x001ea20000100800 */
[----:B----4-:R-:W-:-:S05]  /*81e40*/  @!P1 FMUL R2, R2, 16777216 ;  /* 0x4b80000002029820 */ /* 0x010fca0000400000 */
[----:B------:R0:W-:Y:S01]  /*81e50*/  @!P1 STL [R1+0x590], R2 ;  /* 0x0005900201009387 */ /* 0x0001e20000100800 */
[----:B-----5:R-:W-:Y:S02]  /*81e60*/  @!P1 FMUL R15, R15, 16777216 ;  /* 0x4b8000000f0f9820 */ /* 0x020fe40000400000 */
[----:B------:R-:W-:Y:S01]  /*81e70*/  @!P1 FMUL R14, R14, 16777216 ;  /* 0x4b8000000e0e9820 */ /* 0x000fe20000400000 */
[----:B0-----:R-:W4:Y:S01]  /*81e80*/  LDL R2, [R1+0x24] ;  /* 0x0000240001027983 */ /* 0x001f220000100800 */
[----:B------:R-:W-:-:S03]  /*81e90*/  @!P1 FMUL R13, R13, 16777216 ;  /* 0x4b8000000d0d9820 */ /* 0x000fc60000400000 */
[----:B------:R-:W-:Y:S04]  /*81ea0*/  @!P1 STL [R1+0x594], R15 ;  /* 0x0005940f01009387 */ /* 0x000fe80000100800 */
[----:B------:R-:W-:Y:S01]  /*81eb0*/  @!P1 STL [R1+0x598], R14 ;  /* 0x0005980e01009387 */ /* 0x000fe20000100800 */
[----:B------:R-:W-:-:S05]  /*81ec0*/  @!P1 FMUL R0, R0, 16777216 ;  /* 0x4b80000000009820 */ /* 0x000fca0000400000 */
[----:B------:R0:W-:Y:S04]  /*81ed0*/  @!P1 STL [R1+0x5a4], R0 ;  /* 0x0005a40001009387 */ /* 0x0001e80000100800 */
[----:B------:R1:W-:Y:S04]  /*81ee0*/  @!P1 STL [R1+0x59c], R13 ;  /* 0x00059c0d01009387 */ /* 0x0003e80000100800 */
[----:B0-----:R-:W5:Y:S01]  /*81ef0*/  LDL R0, [R1+0x550] ;  /* 0x0005500001007983 */ /* 0x001f620000100800 */
[----:B------:R-:W-:Y:S01]  /*81f00*/  @!P0 FMUL R26, R26, 16777216 ;  /* 0x4b8000001a1a8820 */ /* 0x000fe20000400000 */
[----:B------:R-:W-:Y:S01]  /*81f10*/  LOP3.LUT P0, RZ, R23, 0x80000, RZ, 0xc0, !PT ;  /* 0x0008000017ff7812 */ /* 0x000fe2000780c0ff */
[----:B------:R-:W-:-:S02]  /*81f20*/  @!P1 FMUL R8, R8, 16777216 ;  /* 0x4b80000008089820 */ /* 0x000fc40000400000 */
[----:B------:R-:W-:-:S03]  /*81f30*/  @!P1 FMUL R3, R3, 16777216 ;  /* 0x4b80000003039820 */ /* 0x000fc60000400000 */
[----:B------:R0:W-:Y:S04]  /*81f40*/  @!P1 STL [R1+0x5a0], R8 ;  /* 0x0005a00801009387 */ /* 0x0001e80000100800 */
[----:B------:R-:W5:Y:S04]  /*81f50*/  LDL R17, [R1+0x554] ;  /* 0x0005540001117983 */ /* 0x000f680000100800 */
[----:B------:R-:W5:Y:S01]  /*81f60*/  LDL R15, [R1+0x558] ;  /* 0x00055800010f7983 */ /* 0x000f620000100800 */
[----:B------:R-:W-:-:S03]  /*81f70*/  @!P1 FMUL R28, R28, 16777216 ;  /* 0x4b8000001c1c9820 */ /* 0x000fc60000400000 */
[----:B-1----:R-:W5:Y:S04]  /*81f80*/  LDL R13, [R1+0x55c] ;  /* 0x00055c00010d7983 */ /* 0x002f680000100800 */
[----:B------:R1:W-:Y:S04]  /*81f90*/  @!P1 STL [R1+0x5a8], R3 ;  /* 0x0005a80301009387 */ /* 0x0003e80000100800 */
[----:B0-----:R-:W5:Y:S01]  /*81fa0*/  LDL R8, [R1+0x560] ;  /* 0x0005600001087983 */ /* 0x001f620000100800 */
[----:B------:R-:W-:-:S03]  /*81fb0*/  @!P1 FMUL R5, R5, 16777216 ;  /* 0x4b80000005059820 */ /* 0x000fc60000400000 */
[----:B-1----:R-:W5:Y:S04]  /*81fc0*/  LDL R3, [R1+0x564] ;  /* 0x0005640001037983 */ /* 0x002f680000100800 */
[----:B------:R-:W-:Y:S04]  /*81fd0*/  @!P1 STL [R1+0x20], R5 ;  /* 0x0000200501009387 */ /* 0x000fe80000100800 */
[----:B------:R0:W-:Y:S04]  /*81fe0*/  @!P1 STL [R1+0x5ac], R28 ;  /* 0x0005ac1c01009387 */ /* 0x0001e80000100800 */
[----:B------:R-:W5:Y:S01]  /*81ff0*/  LDL R14, [R1+0x568] ;  /* 0x00056800010e7983 */ /* 0x000f620000100800 */
[----:B------:R-:W-:-:S03]  /*82000*/  @!P0 FMUL R6, R6, 16777216 ;  /* 0x4b80000006068820 */ /* 0x000fc60000400000 */
[----:B0-----:R-:W5:Y:S01]  /*82010*/  LDL R28, [R1+0x56c] ;  /* 0x00056c00011c7983 */ /* 0x001f620000100800 */
[----:B------:R-:W-:-:S03]  /*82020*/  @!P0 FMUL R12, R12, 16777216 ;  /* 0x4b8000000c0c8820 */ /* 0x000fc60000400000 */
[----:B------:R0:W-:Y:S01]  /*82030*/  @!P0 STL [R1+0x570], R6 ;  /* 0x0005700601008387 */ /* 0x0001e20000100800 */
[----:B------:R-:W-:-:S03]  /*82040*/  LOP3.LUT P3, RZ, R23, 0x40000, RZ, 0xc0, !PT ;  /* 0x0004000017ff7812 */ /* 0x000fc6000786c0ff */
[----:B------:R-:W5:Y:S04]  /*82050*/  LDL R5, [R1+0x530] ;  /* 0x0005300001057983 */ /* 0x000f680000100800 */
[----:B0-----:R-:W5:Y:S04]  /*82060*/  LDL R6, [R1+0x8] ;  /* 0x0000080001067983 */ /* 0x001f680000100800 */
[----:B------:R0:W-:Y:S04]  /*82070*/  @!P0 STL [R1+0x574], R12 ;  /* 0x0005740c01008387 */ /* 0x0001e80000100800 */
[----:B0-----:R-:W5:Y:S01]  /*82080*/  LDL R12, [R1+0x534] ;  /* 0x00053400010c7983 */ /* 0x001f620000100800 */
[----:B---3--:R-:W-:-:S05]  /*82090*/  @!P0 FMUL R10, R10, 16777216 ;  /* 0x4b8000000a0a8820 */ /* 0x008fca0000400000 */
[----:B------:R0:W-:Y:S01]  /*820a0*/  @!P0 STL [R1+0x578], R10 ;  /* 0x0005780a01008387 */ /* 0x0001e20000100800 */
[----:B--2---:R-:W-:Y:S02]  /*820b0*/  @!P0 FMUL R25, R25, 16777216 ;  /* 0x4b80000019198820 */ /* 0x004fe40000400000 */
[----:B------:R-:W-:Y:S01]  /*820c0*/  @!P0 FMUL R11, R11, 16777216 ;  /* 0x4b8000000b0b8820 */ /* 0x000fe20000400000 */
[----:B0-----:R-:W2:Y:S04]  /*820d0*/  LDL R10, [R1+0x538] ;  /* 0x00053800010a7983 */ /* 0x001ea80000100800 */
[----:B------:R-:W-:Y:S01]  /*820e0*/  @!P0 STL [R1+0x57c], R25 ;  /* 0x00057c1901008387 */ /* 0x000fe20000100800 */
[----:B------:R-:W-:Y:S02]  /*820f0*/  @!P0 FMUL R7, R7, 16777216 ;  /* 0x4b80000007078820 */ /* 0x000fe40000400000 */
[----:B------:R-:W-:-:S05]  /*82100*/  @!P0 FMUL R4, R4, 16777216 ;  /* 0x4b80000004048820 */ /* 0x000fca0000400000 */
[----:B------:R0:W-:Y:S01]  /*82110*/  @!P0 STL [R1+0x588], R4 ;  /* 0x0005880401008387 */ /* 0x0001e20000100800 */
[----:B------:R-:W-:-:S03]  /*82120*/  @!P0 FMUL R27, R27, 16777216 ;  /* 0x4b8000001b1b8820 */ /* 0x000fc60000400000 */
[----:B------:R1:W-:Y:S04]  /*82130*/  @!P0 STL [R1+0x580], R11 ;  /* 0x0005800b01008387 */ /* 0x0003e80000100800 */
[----:B0-----:R-:W3:Y:S04]  /*82140*/  LDL R4, [R1+0x53c] ;  /* 0x00053c0001047983 */ /* 0x001ee80000100800 */
[----:B------:R0:W-:Y:S04]  /*82150*/  @!P0 STL [R1+0x584], R7 ;  /* 0x0005840701008387 */ /* 0x0001e80000100800 */
[----:B-1----:R-:W3:Y:S04]  /*82160*/  LDL R11, [R1+0x540] ;  /* 0x00054000010b7983 */ /* 0x002ee80000100800 */
[----:B0-----:R-:W3:Y:S04]  /*82170*/  LDL R7, [R1+0x544] ;  /* 0x0005440001077983 */ /* 0x001ee80000100800 */
[----:B------:R0:W-:Y:S04]  /*82180*/  @!P0 STL [R1+0x58c], R27 ;  /* 0x00058c1b01008387 */ /* 0x0001e80000100800 */
[----:B0-----:R-:W3:Y:S01]  /*82190*/  LDL R27, [R1+0x548] ;  /* 0x00054800011b7983 */ /* 0x001ee20000100800 */
[----:B----4-:R-:W-:-:S05]  /*821a0*/  @!P0 FMUL R2, R2, 16777216 ;  /* 0x4b80000002028820 */ /* 0x010fca0000400000 */
[----:B------:R0:W-:Y:S04]  /*821b0*/  @!P0 STL [R1+0x24], R2 ;  /* 0x0000240201008387 */ /* 0x0001e80000100800 */
[----:B0-----:R-:W4:Y:S01]  /*821c0*/  LDL R2, [R1+0x54c] ;  /* 0x00054c0001027983 */ /* 0x001f220000100800 */
[----:B-----5:R-:W-:-:S05]  /*821d0*/  @!P3 FMUL R0, R0, 16777216 ;  /* 0x4b8000000000b820 */ /* 0x020fca0000400000 */
[----:B------:R0:W-:Y:S04]  /*821e0*/  @!P3 STL [R1+0x550], R0 ;  /* 0x000550000100b387 */ /* 0x0001e80000100800 */
[----:B0-----:R-:W5:Y:S01]  /*821f0*/  LDL R0, [R1+0x4] ;  /* 0x0000040001007983 */ /* 0x001f620000100800 */
[----:B------:R-:W-:Y:S01]  /*82200*/  LOP3.LUT P2, RZ, R23, 0x20000, RZ, 0xc0, !PT ;  /* 0x0002000017ff7812 */ /* 0x000fe2000784c0ff */
[----:B------:R-:W-:Y:S02]  /*82210*/  @!P3 FMUL R17, R17, 16777216 ;  /* 0x4b8000001111b820 */ /* 0x000fe40000400000 */
[----:B------:R-:W-:Y:S02]  /*82220*/  @!P3 FMUL R15, R15, 16777216 ;  /* 0x4b8000000f0fb820 */ /* 0x000fe40000400000 */
[----:B------:R-:W-:Y:S01]  /*82230*/  @!P3 FMUL R13, R13, 16777216 ;  /* 0x4b8000000d0db820 */ /* 0x000fe20000400000 */
[----:B------:R0:W-:Y:S04]  /*82240*/  @!P3 STL [R1+0x554], R17 ;  /* 0x000554110100b387 */ /* 0x0001e80000100800 */
[----:B------:R-:W-:Y:S01]  /*82250*/  @!P3 STL [R1+0x558], R15 ;  /* 0x0005580f0100b387 */ /* 0x000fe20000100800 */
[----:B------:R-:W-:-:S03]  /*82260*/  @!P3 FMUL R8, R8, 16777216 ;  /* 0x4b8000000808b820 */ /* 0x000fc60000400000 */
[----:B0-----:R-:W5:Y:S01]  /*82270*/  LDL R17, [R1+0x510] ;  /* 0x0005100001117983 */ /* 0x001f620000100800 */
[----:B------:R-:W-:-:S03]  /*82280*/  @!P3 FMUL R3, R3, 16777216 ;  /* 0x4b8000000303b820 */ /* 0x000fc60000400000 */
[----:B------:R0:W-:Y:S04]  /*82290*/  @!P3 STL [R1+0x55c], R13 ;  /* 0x00055c0d0100b387 */ /* 0x0001e80000100800 */
[----:B0-----:R-:W5:Y:S01]  /*822a0*/  LDL R13, [R1+0x514] ;  /* 0x00051400010d7983 */ /* 0x001f620000100800 */
[----:B------:R-:W-:-:S03]  /*822b0*/  @!P3 FMUL R14, R14, 16777216 ;  /* 0x4b8000000e0eb820 */ /* 0x000fc60000400000 */
[----:B------:R0:W-:Y:S01]  /*822c0*/  @!P3 STL [R1+0x560], R8 ;  /* 0x000560080100b387 */ /* 0x0001e20000100800 */
[----:B------:R-:W-:-:S03]  /*822d0*/  @!P3 FMUL R28, R28, 16777216 ;  /* 0x4b8000001c1cb820 */ /* 0x000fc60000400000 */
[----:B0-----:R-:W5:Y:S01]  /*822e0*/  LDL R8, [R1+0x518] ;  /* 0x0005180001087983 */ /* 0x001f620000100800 */
[----:B------:R-:W-:Y:S02]  /*822f0*/  @!P2 FMUL R5, R5, 16777216 ;  /* 0x4b8000000505a820 */ /* 0x000fe40000400000 */
[----:B------:R-:W-:Y:S01]  /*82300*/  @!P3 FMUL R6, R6, 16777216 ;  /* 0x4b8000000606b820 */ /* 0x000fe20000400000 */
[----:B------:R0:W-:Y:S04]  /*82310*/  @!P3 STL [R1+0x564], R3 ;  /* 0x000564030100b387 */ /* 0x0001e80000100800 */
[----:B0-----:R-:W5:Y:S01]  /*82320*/  LDL R3, [R1+0x51c] ;  /* 0x00051c0001037983 */ /* 0x001f620000100800 */
[----:B------:R-:W-:-:S03]  /*82330*/  @!P2 FMUL R12, R12, 16777216 ;  /* 0x4b8000000c0ca820 */ /* 0x000fc60000400000 */
[----:B------:R0:W-:Y:S04]  /*82340*/  @!P3 STL [R1+0x8], R6 ;  /* 0x000008060100b387 */ /* 0x0001e80000100800 */
[----:B------:R-:W-:Y:S04]  /*82350*/  @!P3 STL [R1+0x568], R14 ;  /* 0x0005680e0100b387 */ /* 0x000fe80000100800 */
[----:B0-----:R-:W5:Y:S04]  /*82360*/  LDL R6, [R1+0x520] ;  /* 0x0005200001067983 */ /* 0x001f680000100800 */
[----:B------:R-:W-:Y:S04]  /*82370*/  @!P3 STL [R1+0x56c], R28 ;  /* 0x00056c1c0100b387 */ /* 0x000fe80000100800 */
[----:B------:R0:W-:Y:S04]  /*82380*/  @!P2 STL [R1+0x530], R5 ;  /* 0x000530050100a387 */ /* 0x0001e80000100800 */
[----:B0-----:R-:W5:Y:S04]  /*82390*/  LDL R5, [R1+0x524] ;  /* 0x0005240001057983 */ /* 0x001f680000100800 */
[----:B------:R0:W-:Y:S04]  /*823a0*/  @!P2 STL [R1+0x534], R12 ;  /* 0x0005340c0100a387 */ /* 0x0001e80000100800 */
[----:B------:R-:W5:Y:S04]  /*823b0*/  LDL R15, [R1+0x52c] ;  /* 0x00052c00010f7983 */ /* 0x000f680000100800 */
[----:B0-----:R-:W5:Y:S01]  /*823c0*/  LDL R12, [R1+0x528] ;  /* 0x00052800010c7983 */ /* 0x001f620000100800 */
[----:B--2---:R-:W-:-:S05]  /*823d0*/  @!P2 FMUL R10, R10, 16777216 ;  /* 0x4b8000000a0aa820 */ /* 0x004fca0000400000 */
[----:B------:R0:W-:Y:S04]  /*823e0*/  @!P2 STL [R1+0x538], R10 ;  /* 0x0005380a0100a387 */ /* 0x0001e80000100800 */
[----:B------:R-:W2:Y:S04]  /*823f0*/  LDL R14, [R1] ;  /* 0x00000000010e7983 */ /* 0x000ea80000100800 */
[----:B------:R-:W2:Y:S04]  /*82400*/  LDL R28, [R1+0x468] ;  /* 0x00046800011c7983 */ /* 0x000ea80000100800 */
[----:B0-----:R-:W2:Y:S01]  /*82410*/  LDL R10, [R1+0x46c] ;  /* 0x00046c00010a7983 */ /* 0x001ea20000100800 */
[----:B---3--:R-:W-:-:S05]  /*82420*/  @!P2 FMUL R4, R4, 16777216 ;  /* 0x4b8000000404a820 */ /* 0x008fca0000400000 */
[----:B------:R0:W-:Y:S01]  /*82430*/  @!P2 STL [R1+0x53c], R4 ;  /* 0x00053c040100a387 */ /* 0x0001e20000100800 */
[----:B------:R-:W-:Y:S02]  /*82440*/  @!P2 FMUL R11, R11, 16777216 ;  /* 0x4b8000000b0ba820 */ /* 0x000fe40000400000 */
[----:B------:R-:W-:Y:S01]  /*82450*/  @!P2 FMUL R7, R7, 16777216 ;  /* 0x4b8000000707a820 */ /* 0x000fe20000400000 */
[----:B0-----:R-:W3:Y:S04]  /*82460*/  LDL R4, [R1+0x488] ;  /* 0x0004880001047983 */ /* 0x001ee80000100800 */
[----:B------:R-:W-:Y:S04]  /*82470*/  @!P2 STL [R1+0x540], R11 ;  /* 0x0005400b0100a387 */ /* 0x000fe80000100800 */
[----:B------:R0:W-:Y:S01]  /*82480*/  @!P2 STL [R1+0x544], R7 ;  /* 0x000544070100a387 */ /* 0x0001e20000100800 */
[----:B------:R-:W-:-:S03]  /*82490*/  @!P2 FMUL R27, R27, 16777216 ;  /* 0x4b8000001b1ba820 */ /* 0x000fc60000400000 */
[----:B0-----:R-:W3:Y:S04]  /*824a0*/  LDL R7, [R1+0x48c] ;  /* 0x00048c0001077983 */ /* 0x001ee80000100800 */
[----:B------:R0:W-:Y:S04]  /*824b0*/  @!P2 STL [R1+0x548], R27 ;  /* 0x0005481b0100a387 */ /* 0x0001e80000100800 */
[----:B------:R-:W3:Y:S01]  /*824c0*/  LDL R11, [R1+0x4e0] ;  /* 0x0004e000010b7983 */ /* 0x000ee20000100800 */
[----:B----4-:R-:W-:-:S05]  /*824d0*/  @!P2 FMUL R2, R2, 16777216 ;  /* 0x4b8000000202a820 */ /* 0x010fca0000400000 */
[----:B------:R1:W-:Y:S04]  /*824e0*/  @!P2 STL [R1+0x54c], R2 ;  /* 0x00054c020100a387 */ /* 0x0003e80000100800 */
[----:B0-----:R-:W4:Y:S04]  /*824f0*/  LDL R27, [R1+0x4e4] ;  /* 0x0004e400011b7983 */ /* 0x001f280000100800 */
[----:B-1----:R-:W4:Y:S01]  /*82500*/  LDL R2, [R1+0x4e8] ;  /* 0x0004e80001027983 */ /* 0x002f220000100800 */
[----:B-----5:R-:W-:-:S05]  /*82510*/  @!P2 FMUL R0, R0, 16777216 ;  /* 0x4b8000000000a820 */ /* 0x020fca0000400000 */
[----:B------:R0:W-:Y:S04]  /*82520*/  @!P2 STL [R1+0x4], R0 ;  /* 0x000004000100a387 */ /* 0x0001e80000100800 */
[----:B0-----:R-:W5:Y:S01]  /*82530*/  LDL R0, [R1+0x4ec] ;  /* 0x0004ec0001007983 */ /* 0x001f620000100800 */
[C---:B------:R-:W-:Y:S02]  /*82540*/  LOP3.LUT P1, RZ, R23.reuse, 0x10000, RZ, 0xc0, !PT ;  /* 0x0001000017ff7812 */ /* 0x040fe4000782c0ff */
[----:B------:R-:W-:-:S11]  /*82550*/  LOP3.LUT P0, RZ, R23, 0x8000, RZ, 0xc0, !PT ;  /* 0x0000800017ff7812 */ /* 0x000fd6000780c0ff */
[----:B------:R-:W-:Y:S02]  /*82560*/  @!P1 FMUL R17, R17, 16777216 ;  /* 0x4b80000011119820 */ /* 0x000fe40000400000 */
[----:B------:R-:W-:-:S03]  /*82570*/  @!P1 FMUL R13, R13, 16777216 ;  /* 0x4b8000000d0d9820 */ /* 0x000fc60000400000 */
[----:B------:R0:W-:Y:S04]  /*82580*/  @!P1 STL [R1+0x510], R17 ;  /* 0x0005101101009387 */ /* 0x0001e80000100800 */
[----:B------:R-:W5:Y:S04]  /*82590*/  LDL R18, [R1+0x2fc] ;  /* 0x0002fc0001127983 */ /* 0x000f680000100800 */
[----:B------:R1:W-:Y:S01]  /*825a0*/  @!P1 STL [R1+0x514], R13 ;  /* 0x0005140d01009387 */ /* 0x0003e20000100800 */
[----:B------:R-:W-:-:S03]  /*825b0*/  @!P1 FMUL R8, R8, 16777216 ;  /* 0x4b80000008089820 */ /* 0x000fc60000400000 */
[----:B------:R-:W5:Y:S04]  /*825c0*/  LDL R25, [R1+0x3c0] ;  /* 0x0003c00001197983 */ /* 0x000f680000100800 */
[----:B------:R1:W-:Y:S04]  /*825d0*/  @!P1 STL [R1+0x518], R8 ;  /* 0x0005180801009387 */ /* 0x0003e80000100800 */
[----:B0-----:R-:W5:Y:S01]  /*825e0*/  LDL R17, [R1+0x3c4] ;  /* 0x0003c40001117983 */ /* 0x001f620000100800 */
[----:B------:R-:W-:-:S05]  /*825f0*/  @!P1 FMUL R3, R3, 16777216 ;  /* 0x4b80000003039820 */ /* 0x000fca0000400000 */
[----:B------:R0:W-:Y:S04]  /*82600*/  @!P1 STL [R1+0x51c], R3 ;  /* 0x00051c0301009387 */ /* 0x0001e80000100800 */
[----:B-1----:R-:W5:Y:S04]  /*82610*/  LDL R13, [R1+0x3cc] ;  /* 0x0003cc00010d7983 */ /* 0x002f680000100800 */
[----:B------:R-:W5:Y:S01]  /*82620*/  LDL R8, [R1+0x458] ;  /* 0x0004580001087983 */ /* 0x000f620000100800 */
[----:B------:R-:W-:-:S03]  /*82630*/  @!P1 FMUL R6, R6, 16777216 ;  /* 0x4b80000006069820 */ /* 0x000fc60000400000 */
[----:B0-----:R-:W5:Y:S04]  /*82640*/  LDL R3, [R1+0x3c8] ;  /* 0x0003c80001037983 */ /* 0x001f680000100800 */
[----:B------:R0:W-:Y:S04]  /*82650*/  @!P1 STL [R1+0x520], R6 ;  /* 0x0005200601009387 */ /* 0x0001e80000100800 */
[----:B0-----:R-:W5:Y:S01]  /*82660*/  LDL R6, [R1+0x45c] ;  /* 0x00045c0001067983 */ /* 0x001f620000100800 */
[----:B------:R-:W-:-:S05]  /*82670*/  @!P1 FMUL R5, R5, 16777216 ;  /* 0x4b80000005059820 */ /* 0x000fca0000400000 */
[----:B------:R0:W-:Y:S01]  /*82680*/  @!P1 STL [R1+0x524], R5 ;  /* 0x0005240501009387 */ /* 0x0001e20000100800 */
[----:B------:R-:W-:Y:S02]  /*82690*/  @!P1 FMUL R15, R15, 16777216 ;  /* 0x4b8000000f0f9820 */ /* 0x000fe40000400000 */
[----:B------:R-:W-:Y:S01]  /*826a0*/  @!P1 FMUL R12, R12, 16777216 ;  /* 0x4b8000000c0c9820 */ /* 0x000fe20000400000 */
[----:B0-----:R-:W5:Y:S04]  /*826b0*/  LDL.LU R5, [R1+0x1acc] ;  /* 0x001acc0001057983 */ /* 0x001f680000300800 */
[----:B------:R0:W-:Y:S04]  /*826c0*/  @!P1 STL [R1+0x528], R12 ;  /* 0x0005280c01009387 */ /* 0x0001e80000100800 */
[----:B0-----:R-:W5:Y:S01]  /*826d0*/  LDL.LU R12, [R1+0x1ac8] ;  /* 0x001ac800010c7983 */ /* 0x001f620000300800 */
[----:B--2---:R-:W-:-:S02]  /*826e0*/  @!P1 FMUL R14, R14, 16777216 ;  /* 0x4b8000000e0e9820 */ /* 0x004fc40000400000 */
[----:B------:R-:W-:-:S03]  /*826f0*/  @!P0 FMUL R28, R28, 16777216 ;  /* 0x4b8000001c1c8820 */ /* 0x000fc60000400000 */
[----:B------:R-:W-:Y:S01]  /*82700*/  @!P1 STL [R1], R14 ;  /* 0x0000000e01009387 */ /* 0x000fe20000100800 */
[----:B------:R-:W-:-:S03]  /*82710*/  @!P0 FMUL R10, R10, 16777216 ;  /* 0x4b8000000a0a8820 */ /* 0x000fc60000400000 */
[----:B------:R0:W-:Y:S04]  /*82720*/  @!P1 STL [R1+0x52c], R15 ;  /* 0x00052c0f01009387 */ /* 0x0001e80000100800 */
[----:B0-----:R-:W2:Y:S04]  /*82730*/  LDL R15, [R1+0x2a8] ;  /* 0x0002a800010f7983 */ /* 0x001ea80000100800 */
[----:B------:R0:W-:Y:S04]  /*82740*/  @!P0 STL [R1+0x468], R28 ;  /* 0x0004681c01008387 */ /* 0x0001e80000100800 */
[----:B------:R-:W2:Y:S04]  /*82750*/  LDL R14, [R1+0x2ac] ;  /* 0x0002ac00010e7983 */ /* 0x000ea80000100800 */
[----:B------:R1:W-:Y:S01]  /*82760*/  @!P0 STL [R1+0x46c], R10 ;  /* 0x00046c0a01008387 */ /* 0x0003e20000100800 */
[----:B---3--:R-:W-:-:S03]  /*82770*/  @!P0 FMUL R4, R4, 16777216 ;  /* 0x4b80000004048820 */ /* 0x008fc60000400000 */
[----:B0-----:R-:W3:Y:S04]  /*82780*/  LDL R28, [R1+0x2b0] ;  /* 0x0002b000011c7983 */ /* 0x001ee80000100800 */
[----:B------:R0:W-:Y:S04]  /*82790*/  @!P0 STL [R1+0x488], R4 ;  /* 0x0004880401008387 */ /* 0x0001e80000100800 */
[----:B-1----:R-:W2:Y:S04]  /*827a0*/  LDL R10, [R1+0x2b8] ;  /* 0x0002b800010a7983 */ /* 0x002ea80000100800 */
[----:B0-----:R-:W2:Y:S01]  /*827b0*/  LDL R4, [R1+0x2b4] ;  /* 0x0002b40001047983 */ /* 0x001ea20000100800 */
[----:B------:R-:W-:-:S05]  /*827c0*/  @!P0 FMUL R7, R7, 16777216 ;  /* 0x4b80000007078820 */ /* 0x000fca0000400000 */
[----:B------:R0:W-:Y:S01]  /*827d0*/  @!P0 STL [R1+0x48c], R7 ;  /* 0x00048c0701008387 */ /* 0x0001e20000100800 */
[----:B------:R-:W-:-:S03]  /*827e0*/  @!P0 FMUL R11, R11, 16777216 ;  /* 0x4b8000000b0b8820 */ /* 0x000fc60000400000 */
[----:B0-----:R-:W2:Y:S04]  /*827f0*/  LDL R7, [R1+0x2bc] ;  /* 0x0002bc0001077983 */ /* 0x001ea80000100800 */
[----:B------:R0:W-:Y:S01]  /*82800*/  @!P0 STL [R1+0x4e0], R11 ;  /* 0x0004e00b01008387 */ /* 0x0001e20000100800 */
[----:B----4-:R-:W-:-:S03]  /*82810*/  @!P0 FMUL R27, R27, 16777216 ;  /* 0x4b8000001b1b8820 */ /* 0x010fc60000400000 */
[----:B0-----:R-:W4:Y:S01]  /*82820*/  LDL.LU R11, [R1+0x1ac4] ;  /* 0x001ac400010b7983 */ /* 0x001f220000300800 */
[----:B------:R-:W-:-:S03]  /*82830*/  @!P0 FMUL R2, R2, 16777216 ;  /* 0x4b80000002028820 */ /* 0x000fc60000400000 */
[----:B------:R0:W-:Y:S04]  /*82840*/  @!P0 STL [R1+0x4e4], R27 ;  /* 0x0004e41b01008387 */ /* 0x0001e80000100800 */
[----:B0-----:R-:W2:Y:S04]  /*82850*/  LDL.LU R27, [R1+0x1ac0] ;  /* 0x001ac000011b7983 */ /* 0x001ea80000300800 */
[----:B------:R0:W-:Y:S04]  /*82860*/  @!P0 STL [R1+0x4e8], R2 ;  /* 0x0004e80201008387 */ /* 0x0001e80000100800 */
[----:B0-----:R-:W2:Y:S01]  /*82870*/  LDL.LU R2, [R1+0x1abc] ;  /* 0x001abc0001027983 */ /* 0x001ea20000300800 */
[----:B-----5:R-:W-:-:S05]  /*82880*/  @!P0 FMUL R0, R0, 16777216 ;  /* 0x4b80000000008820 */ /* 0x020fca0000400000 */
[----:B------:R0:W-:Y:S04]  /*82890*/  @!P0 STL [R1+0x4ec], R0 ;  /* 0x0004ec0001008387 */ /* 0x0001e80000100800 */
[----:B0-----:R-:W5:Y:S01]  /*828a0*/  LDL.LU R0, [R1+0x1ab8] ;  /* 0x001ab80001007983 */ /* 0x001f620000300800 */
[----:B------:R-:W-:Y:S01]  /*828b0*/  LOP3.LUT P3, RZ, R23, 0x4000, RZ, 0xc0, !PT ;  /* 0x0000400017ff7812 */ /* 0x000fe2000786c0ff */
[----:B-----5:R-:W-:-:S05]  /*828c0*/  @!P0 FMUL R0, R0, 16777216 ;  /* 0x4b80000000008820 */ /* 0x020fca0000400000 */
[----:B------:R0:W-:Y:S04]  /*828d0*/  STL [R1+0x1a68], R0 ;  /* 0x001a680001007387 */ /* 0x0001e80000100800 */
[----:B0-----:R-:W5:Y:S03]  /*828e0*/  LDL R0, [R1+0x2f8] ;  /* 0x0002f80001007983 */ /* 0x001f660000100800 */
[----:B------:R-:W-:Y:S02]  /*828f0*/  @!P3 FMUL R18, R18, 16777216 ;  /* 0x4b8000001212b820 */ /* 0x000fe40000400000 */
[----:B------:R-:W-:Y:S02]  /*82900*/  @!P3 FMUL R3, R3, 16777216 ;  /* 0x4b8000000303b820 */ /* 0x000fe40000400000 */
[----:B------:R-:W-:Y:S01]  /*82910*/  @!P3 FMUL R25, R25, 16777216 ;  /* 0x4b8000001919b820 */ /* 0x000fe20000400000 */
[----:B------:R-:W-:Y:S01]  /*82920*/  LOP3.LUT P2, RZ, R23, 0x2000, RZ, 0xc0, !PT ;  /* 0x0000200017ff7812 */ /* 0x000fe2000784c0ff */
[----:B------:R-:W-:-:S02]  /*82930*/  @!P3 FMUL R17, R17, 16777216 ;  /* 0x4b8000001111b820 */ /* 0x000fc40000400000 */
[----:B------:R-:W-:Y:S02]  /*82940*/  @!P3 FMUL R6, R6, 16777216 ;  /* 0x4b8000000606b820 */ /* 0x000fe40000400000 */
[----:B-----5:R-:W-:-:S05]  /*82950*/  @!P3 FMUL R0, R0, 16777216 ;  /* 0x4b8000000000b820 */ /* 0x020fca0000400000 */
[----:B------:R-:W-:Y:S04]  /*82960*/  @!P3 STL [R1+0x2f8], R0 ;  /* 0x0002f8000100b387 */ /* 0x000fe80000100800 */
[----:B------:R-:W-:Y:S04]  /*82970*/  @!P3 STL [R1+0x2fc], R18 ;  /* 0x0002fc120100b387 */ /* 0x000fe80000100800 */
[----:B------:R0:W-:Y:S04]  /*82980*/  @!P3 STL [R1+0x3c8], R3 ;  /* 0x0003c8030100b387 */ /* 0x0001e80000100800 */
[----:B------:R-:W-:Y:S04]  /*82990*/  @!P3 STL [R1+0x3c0], R25 ;  /* 0x0003c0190100b387 */ /* 0x000fe80000100800 */
[----:B0-----:R-:W5:Y:S01]  /*829a0*/  LDL R3, [R1+0x2f4] ;  /* 0x0002f40001037983 */ /* 0x001f620000100800 */
[----:B------:R-:W-:-:S02]  /*829b0*/  @!P3 FMUL R13, R13, 16777216 ;  /* 0x4b8000000d0db820 */ /* 0x000fc40000400000 */
[----:B------:R-:W-:Y:S01]  /*829c0*/  @!P3 FMUL R8, R8, 16777216 ;  /* 0x4b8000000808b820 */ /* 0x000fe20000400000 */
[----:B------:R-:W-:Y:S01]  /*829d0*/  @!P3 STL [R1+0x3c4], R17 ;  /* 0x0003c4110100b387 */ /* 0x000fe20000100800 */
[----:B--2---:R-:W-:Y:S02]  /*829e0*/  @!P3 FMUL R2, R2, 16777216 ;  /* 0x4b8000000202b820 */ /* 0x004fe40000400000 */
[----:B------:R-:W-:Y:S01]  /*829f0*/  @!P2 FMUL R15, R15, 16777216 ;  /* 0x4b8000000f0fa820 */ /* 0x000fe20000400000 */
[----:B------:R0:W-:Y:S01]  /*82a00*/  @!P3 STL [R1+0x45c], R6 ;  /* 0x00045c060100b387 */ /* 0x0001e20000100800 */
[----:B------:R-:W-:-:S03]  /*82a10*/  @!P2 FMUL R4, R4, 16777216 ;  /* 0x4b8000000404a820 */ /* 0x000fc60000400000 */
[----:B------:R1:W-:Y:S01]  /*82a20*/  @!P3 STL [R1+0x3cc], R13 ;  /* 0x0003cc0d0100b387 */ /* 0x0003e20000100800 */
[----:B------:R-:W-:Y:S02]  /*82a30*/  @!P2 FMUL R14, R14, 16777216 ;  /* 0x4b8000000e0ea820 */ /* 0x000fe40000400000 */
[----:B---3--:R-:W-:Y:S01]  /*82a40*/  @!P2 FMUL R28, R28, 16777216 ;  /* 0x4b8000001c1ca820 */ /* 0x008fe20000400000 */
[----:B0-----:R-:W2:Y:S04]  /*82a50*/  LDL R6, [R1+0x288] ;  /* 0x0002880001067983 */ /* 0x001ea80000100800 */
[----:B------:R0:W-:Y:S04]  /*82a60*/  @!P3 STL [R1+0x458], R8 ;  /* 0x000458080100b387 */ /* 0x0001e80000100800 */
[----:B------:R-:W3:Y:S04]  /*82a70*/  LDL R25, [R1+0x294] ;  /* 0x0002940001197983 */ /* 0x000ee80000100800 */
[----:B------:R-:W2:Y:S04]  /*82a80*/  LDL R17, [R1+0x298] ;  /* 0x0002980001117983 */ /* 0x000ea80000100800 */
[----:B-1----:R-:W2:Y:S04]  /*82a90*/  LDL R13, [R1+0x29c] ;  /* 0x00029c00010d7983 */ /* 0x002ea80000100800 */
[----:B0-----:R-:W2:Y:S01]  /*82aa0*/  LDL R8, [R1+0x2a0] ;  /* 0x0002a00001087983 */ /* 0x001ea20000100800 */
[----:B------:R-:W-:-:S03]  /*82ab0*/  @!P2 FMUL R10, R10, 16777216 ;  /* 0x4b8000000a0aa820 */ /* 0x000fc60000400000 */
[----:B------:R-:W-:Y:S04]  /*82ac0*/  STL [R1+0x1a64], R2 ;  /* 0x001a640201007387 */ /* 0x000fe80000100800 */
[----:B------:R-:W-:Y:S01]  /*82ad0*/  @!P2 STL [R1+0x2a8], R15 ;  /* 0x0002a80f0100a387 */ /* 0x000fe20000100800 */
[----:B------:R-:W-:-:S03]  /*82ae0*/  @!P2 FMUL R7, R7, 16777216 ;  /* 0x4b8000000707a820 */ /* 0x000fc60000400000 */
[----:B------:R0:W-:Y:S04]  /*82af0*/  @!P2 STL [R1+0x2b4], R4 ;  /* 0x0002b4040100a387 */ /* 0x0001e80000100800 */
[----:B------:R-:W-:Y:S01]  /*82b00*/  @!P2 STL [R1+0x2ac], R14 ;  /* 0x0002ac0e0100a387 */ /* 0x000fe20000100800 */
[----:B------:R-:W-:-:S03]  /*82b10*/  @!P2 FMUL R27, R27, 16777216 ;  /* 0x4b8000001b1ba820 */ /* 0x000fc60000400000 */
[----:B0-----:R-:W2:Y:S04]  /*82b20*/  LDL R4, [R1+0x2a4] ;  /* 0x0002a40001047983 */ /* 0x001ea80000100800 */
[----:B------:R0:W-:Y:S02]  /*82b30*/  @!P2 STL [R1+0x2b0], R28 ;  /* 0x0002b01c0100a387 */ /* 0x0001e40000100800 */
[----:B0-----:R-:W-:Y:S02]  /*82b40*/  MOV R28, R5 ;  /* 0x00000005001c7202 */ /* 0x001fe40000000f00 */
[----:B------:R-:W2:Y:S04]  /*82b50*/  LDL R5, [R1+0x268] ;  /* 0x0002680001057983 */ /* 0x000ea80000100800 */
[----:B------:R0:W-:Y:S04]  /*82b60*/  @!P2 STL [R1+0x2b8], R10 ;  /* 0x0002b80a0100a387 */ /* 0x0001e80000100800 */
[----:B------:R-:W2:Y:S04]  /*82b70*/  LDL R2, [R1+0x26c] ;  /* 0x00026c0001027983 */ /* 0x000ea80000100800 */
[----:B------:R1:W-:Y:S04]  /*82b80*/  @!P2 STL [R1+0x2bc], R7 ;  /* 0x0002bc070100a387 */ /* 0x0003e80000100800 */
[----:B------:R-:W2:Y:S04]  /*82b90*/  LDL R0, [R1+0x270] ;  /* 0x0002700001007983 */ /* 0x000ea80000100800 */
[----:B------:R-:W2:Y:S04]  /*82ba0*/  LDL R18, [R1+0x274] ;  /* 0x0002740001127983 */ /* 0x000ea80000100800 */
[----:B------:R-:W2:Y:S04]  /*82bb0*/  LDL R15, [R1+0x278] ;  /* 0x00027800010f7983 */ /* 0x000ea80000100800 */
[----:B------:R-:W2:Y:S04]  /*82bc0*/  LDL R14, [R1+0x27c] ;  /* 0x00027c00010e7983 */ /* 0x000ea80000100800 */
[----:B0-----:R-:W2:Y:S04]  /*82bd0*/  LDL R10, [R1+0x280] ;  /* 0x00028000010a7983 */ /* 0x001ea80000100800 */
[----:B-1----:R-:W2:Y:S04]  /*82be0*/  LDL R7, [R1+0x284] ;  /* 0x0002840001077983 */ /* 0x002ea80000100800 */
[----:B------:R0:W-:Y:S04]  /*82bf0*/  STL [R1+0x1a50], R27 ;  /* 0x001a501b01007387 */ /* 0x0001e80000100800 */
[----:B0-----:R-:W2:Y:S01]  /*82c00*/  LDL R27, [R1+0x290] ;  /* 0x00029000011b7983 */ /* 0x001ea20000100800 */
[----:B-----5:R-:W-:-:S05]  /*82c10*/  @!P2 FMUL R3, R3, 16777216 ;  /* 0x4b8000000303a820 */ /* 0x020fca0000400000 */
[----:B------:R0:W-:Y:S04]  /*82c20*/  @!P2 STL [R1+0x2f4], R3 ;  /* 0x0002f4030100a387 */ /* 0x0001e80000100800 */
[----:B0-----:R-:W5:Y:S01]  /*82c30*/  LDL.LU R3, [R1+0x1ab4] ;  /* 0x001ab40001037983 */ /* 0x001f620000300800 */
[----:B------:R-:W-:Y:S01]  /*82c40*/  LOP3.LUT P1, RZ, R23, 0x1000, RZ, 0xc0, !PT ;  /* 0x0000100017ff7812 */ /* 0x000fe2000782c0ff */
[----:B-----5:R-:W-:-:S05]  /*82c50*/  @!P2 FMUL R3, R3, 16777216 ;  /* 0x4b8000000303a820 */ /* 0x020fca0000400000 */
[----:B------:R0:W-:Y:S04]  /*82c60*/  STL [R1+0x1a60], R3 ;  /* 0x001a600301007387 */ /* 0x0001e80000100800 */
[----:B0-----:R-:W5:Y:S03]  /*82c70*/  LDL R3, [R1+0x28c] ;  /* 0x00028c0001037983 */ /* 0x001f660000100800 */
[----:B--2---:R-:W-:Y:S02]  /*82c80*/  @!P1 FMUL R6, R6, 16777216 ;  /* 0x4b80000006069820 */ /* 0x004fe40000400000 */
[----:B------:R-:W-:Y:S02]  /*82c90*/  @!P1 FMUL R27, R27, 16777216 ;  /* 0x4b8000001b1b9820 */ /* 0x000fe40000400000 */
[----:B---3--:R-:W-:Y:S01]  /*82ca0*/  @!P1 FMUL R25, R25, 16777216 ;  /* 0x4b80000019199820 */ /* 0x008fe20000400000 */
[----:B------:R0:W-:Y:S01]  /*82cb0*/  @!P1 STL [R1+0x288], R6 ;  /* 0x0002880601009387 */ /* 0x0001e20000100800 */
[----:B------:R-:W-:-:S02]  /*82cc0*/  @!P1 FMUL R17, R17, 16777216 ;  /* 0x4b80000011119820 */ /* 0x000fc40000400000 */
[----:B------:R-:W-:Y:S02]  /*82cd0*/  @!P1 FMUL R13, R13, 16777216 ;  /* 0x4b8000000d0d9820 */ /* 0x000fe40000400000 */
[----:B------:R-:W-:Y:S01]  /*82ce0*/  @!P1 FMUL R8, R8, 16777216 ;  /* 0x4b80000008089820 */ /* 0x000fe20000400000 */
[----:B0-----:R-:W2:Y:S01]  /*82cf0*/  LDL.LU R6, [R1+0x1ab0] ;  /* 0x001ab00001067983 */ /* 0x001ea20000300800 */
[----:B------:R-:W-:Y:S02]  /*82d00*/  @!P1 FMUL R4, R4, 16777216 ;  /* 0x4b80000004049820 */ /* 0x000fe40000400000 */
[----:B-----5:R-:W-:-:S05]  /*82d10*/  @!P1 FMUL R3, R3, 16777216 ;  /* 0x4b80000003039820 */ /* 0x020fca0000400000 */
[----:B------:R0:W-:Y:S04]  /*82d20*/  @!P1 STL [R1+0x28c], R3 ;  /* 0x00028c0301009387 */ /* 0x0001e80000100800 */
[----:B------:R1:W-:Y:S04]  /*82d30*/  @!P1 STL [R1+0x290], R27 ;  /* 0x0002901b01009387 */ /* 0x0003e80000100800 */
[----:B------:R3:W-:Y:S04]  /*82d40*/  @!P1 STL [R1+0x294], R25 ;  /* 0x0002941901009387 */ /* 0x0007e80000100800 */
[----:B0-----:R-:W5:Y:S04]  /*82d50*/  LDL R3, [R1+0x250] ;  /* 0x0002500001037983 */ /* 0x001f680000100800 */
[----:B------:R0:W-:Y:S04]  /*82d60*/  @!P1 STL [R1+0x298], R17 ;  /* 0x0002981101009387 */ /* 0x0001e80000100800 */
[----:B-1----:R-:W2:Y:S04]  /*82d70*/  LDL R27, [R1+0x254] ;  /* 0x00025400011b7983 */ /* 0x002ea80000100800 */
[----:B------:R1:W-:Y:S04]  /*82d80*/  @!P1 STL [R1+0x29c], R13 ;  /* 0x00029c0d01009387 */ /* 0x0003e80000100800 */
[----:B---3--:R-:W3:Y:S04]  /*82d90*/  LDL R25, [R1+0x258] ;  /* 0x0002580001197983 */ /* 0x008ee80000100800 */
[----:B------:R4:W-:Y:S04]  /*82da0*/  @!P1 STL [R1+0x2a0], R8 ;  /* 0x0002a00801009387 */ /* 0x0009e80000100800 */
[----:B0-----:R-:W2:Y:S04]  /*82db0*/  LDL R17, [R1+0x25c] ;  /* 0x00025c0001117983 */ /* 0x001ea80000100800 */
[----:B-1----:R-:W2:Y:S04]  /*82dc0*/  LDL R13, [R1+0x260] ;  /* 0x00026000010d7983 */ /* 0x002ea80000100800 */
[----:B----4-:R-:W4:Y:S04]  /*82dd0*/  LDL R8, [R1+0x264] ;  /* 0x0002640001087983 */ /* 0x010f280000100800 */
[----:B------:R0:W-:Y:S04]  /*82de0*/  @!P1 STL [R1+0x2a4], R4 ;  /* 0x0002a40401009387 */ /* 0x0001e80000100800 */
[----:B0-----:R-:W2:Y:S01]  /*82df0*/  LDL.LU R4, [R1+0x1aac] ;  /* 0x001aac0001047983 */ /* 0x001ea20000300800 */
[----:B------:R-:W-:-:S13]  /*82e00*/  LOP3.LUT P0, RZ, R23, 0x800, RZ, 0xc0, !PT ;  /* 0x0000080017ff7812 */ /* 0x000fda000780c0ff */
[----:B------:R-:W-:Y:S02]  /*82e10*/  @!P0 FMUL R5, R5, 16777216 ;  /* 0x4b80000005058820 */ /* 0x000fe40000400000 */
[----:B--2---:R-:W-:-:S05]  /*82e20*/  @!P1 FMUL R4, R4, 16777216 ;  /* 0x4b80000004049820 */ /* 0x004fca0000400000 */
[----:B------:R0:W-:Y:S04]  /*82e30*/  STL [R1+0x1a5c], R4 ;  /* 0x001a5c0401007387 */ /* 0x0001e80000100800 */
[----:B0-----:R-:W2:Y:S04]  /*82e40*/  LDL R4, [R1+0x24c] ;  /* 0x00024c0001047983 */ /* 0x001ea80000100800 */
[----:B------:R0:W-:Y:S04]  /*82e50*/  @!P0 STL [R1+0x268], R5 ;  /* 0x0002680501008387 */ /* 0x0001e80000100800 */
[----:B0-----:R-:W2:Y:S01]  /*82e60*/  LDL.LU R5, [R1+0x1aa8] ;  /* 0x001aa80001057983 */ /* 0x001ea20000300800 */
[----:B------:R-:W-:-:S02]  /*82e70*/  @!P0 FMUL R2, R2, 16777216 ;  /* 0x4b80000002028820 */ /* 0x000fc40000400000 */
[----:B------:R-:W-:Y:S02]  /*82e80*/  @!P0 FMUL R0, R0, 16777216 ;  /* 0x4b80000000008820 */ /* 0x000fe40000400000 */
[----:B------:R-:W-:Y:S02]  /*82e90*/  @!P0 FMUL R18, R18, 16777216 ;  /* 0x4b80000012128820 */ /* 0x000fe40000400000 */
[----:B------:R-:W-:Y:S01]  /*82ea0*/  @!P0 FMUL R15, R15, 16777216 ;  /* 0x4b8000000f0f8820 */ /* 0x000fe20000400000 */
[----:B------:R-:W-:Y:S01]  /*82eb0*/  @!P0 STL [R1+0x26c], R2 ;  /* 0x00026c0201008387 */ /* 0x000fe20000100800 */
[----:B------:R-:W-:Y:S02]  /*82ec0*/  @!P0 FMUL R10, R10, 16777216 ;  /* 0x4b8000000a0a8820 */ /* 0x000fe40000400000 */
[----:B------:R-:W-:Y:S01]  /*82ed0*/  @!P0 FMUL R14, R14, 16777216 ;  /* 0x4b8000000e0e8820 */ /* 0x000fe20000400000 */
[----:B------:R-:W-:Y:S01]  /*82ee0*/  @!P0 STL [R1+0x270], R0 ;  /* 0x0002700001008387 */ /* 0x000fe20000100800 */
[----:B------:R-:W-:-:S03]  /*82ef0*/  @!P0 FMUL R7, R7, 16777216 ;  /* 0x4b80000007078820 */ /* 0x000fc60000400000 */
[----:B------:R-:W-:Y:S04]  /*82f00*/  @!P0 STL [R1+0x274], R18 ;  /* 0x0002741201008387 */ /* 0x000fe80000100800 */
[----:B------:R-:W-:Y:S04]  /*82f10*/  @!P0 STL [R1+0x278], R15 ;  /* 0x0002780f01008387 */ /* 0x000fe80000100800 */
[----:B------:R0:W-:Y:S04]  /*82f20*/  @!P0 STL [R1+0x280], R10 ;  /* 0x0002800a01008387 */ /* 0x0001e80000100800 */
[----:B------:R-:W-:Y:S04]  /*82f30*/  @!P0 STL [R1+0x27c], R14 ;  /* 0x00027c0e01008387 */ /* 0x000fe80000100800 */
[----:B0-----:R-:W3:Y:S04]  /*82f40*/  LDL R10, [R1+0x218] ;  /* 0x00021800010a7983 */ /* 0x001ee80000100800 */
[----:B------:R0:W-:Y:S04]  /*82f50*/  @!P0 STL [R1+0x284], R7 ;  /* 0x0002840701008387 */ /* 0x0001e80000100800 */
[----:B------:R-:W4:Y:S04]  /*82f60*/  LDL R2, [R1+0x224] ;  /* 0x0002240001027983 */ /* 0x000f280000100800 */
[----:B------:R-:W4:Y:S04]  /*82f70*/  LDL R0, [R1+0x228] ;  /* 0x0002280001007983 */ /* 0x000f280000100800 */
[----:B0-----:R-:W4:Y:S04]  /*82f80*/  LDL R7, [R1+0x21c] ;  /* 0x00021c0001077983 */ /* 0x001f280000100800 */
[----:B------:R-:W4:Y:S04]  /*82f90*/  LDL R18, [R1+0x22c] ;  /* 0x00022c0001127983 */ /* 0x000f280000100800 */
[----:B------:R-:W4:Y:S04]  /*82fa0*/  LDL R15, [R1+0x240] ;  /* 0x00024000010f7983 */ /* 0x000f280000100800 */
[----:B------:R-:W4:Y:S01]  /*82fb0*/  LDL R14, [R1+0x244] ;  /* 0x00024400010e7983 */ /* 0x000f220000100800 */
[----:B--2---:R-:W-:-:S05]  /*82fc0*/  @!P0 FMUL R5, R5, 16777216 ;  /* 0x4b80000005058820 */ /* 0x004fca0000400000 */
[----:B------:R0:W-:Y:S04]  /*82fd0*/  STL [R1+0x1a54], R5 ;  /* 0x001a540501007387 */ /* 0x0001e80000100800 */
[----:B0-----:R-:W2:Y:S01]  /*82fe0*/  LDL R5, [R1+0x248] ;  /* 0x0002480001057983 */ /* 0x001ea20000100800 */
[C---:B------:R-:W-:Y:S02]  /*82ff0*/  LOP3.LUT P3, RZ, R23.reuse, 0x400, RZ, 0xc0, !PT ;  /* 0x0000040017ff7812 */ /* 0x040fe4000786c0ff */
[----:B------:R-:W-:-:S11]  /*83000*/  LOP3.LUT P2, RZ, R23, 0x200, RZ, 0xc0, !PT ;  /* 0x0000020017ff7812 */ /* 0x000fd6000784c0ff */
[----:B------:R-:W-:Y:S02]  /*83010*/  @!P3 FMUL R4, R4, 16777216 ;  /* 0x4b8000000404b820 */ /* 0x000fe40000400000 */
[----:B-----5:R-:W-:Y:S02]  /*83020*/  @!P3 FMUL R3, R3, 16777216 ;  /* 0x4b8000000303b820 */ /* 0x020fe40000400000 */
[----:B------:R-:W-:Y:S02]  /*83030*/  @!P3 FMUL R27, R27, 16777216 ;  /* 0x4b8000001b1bb820 */ /* 0x000fe40000400000 */
[----:B---3--:R-:W-:Y:S02]  /*83040*/  @!P3 FMUL R25, R25, 16777216 ;  /* 0x4b8000001919b820 */ /* 0x008fe40000400000 */
[----:B----4-:R-:W-:Y:S02]  /*83050*/  @!P3 FMUL R8, R8, 16777216 ;  /* 0x4b8000000808b820 */ /* 0x010fe40000400000 */
[----:B------:R-:W-:-:S02]  /*83060*/  @!P3 FMUL R17, R17, 16777216 ;  /* 0x4b8000001111b820 */ /* 0x000fc40000400000 */
[----:B------:R-:W-:Y:S02]  /*83070*/  @!P3 FMUL R13, R13, 16777216 ;  /* 0x4b8000000d0db820 */ /* 0x000fe40000400000 */
[----:B------:R-:W-:Y:S02]  /*83080*/  @!P3 FMUL R6, R6, 16777216 ;  /* 0x4b8000000606b820 */ /* 0x000fe40000400000 */
[----:B------:R-:W-:Y:S02]  /*83090*/  @!P2 FMUL R10, R10, 16777216 ;  /* 0x4b8000000a0aa820 */ /* 0x000fe40000400000 */
[----:B------:R-:W-:Y:S02]  /*830a0*/  @!P2 FMUL R7, R7, 16777216 ;  /* 0x4b8000000707a820 */ /* 0x000fe40000400000 */
[----:B--2---:R-:W-:-:S05]  /*830b0*/  @!P3 FMUL R5, R5, 16777216 ;  /* 0x4b8000000505b820 */ /* 0x004fca0000400000 */
[----:B------:R-:W-:Y:S04]  /*830c0*/  @!P3 STL [R1+0x248], R5 ;  /* 0x000248050100b387 */ /* 0x000fe80000100800 */
[----:B------:R-:W-:Y:S04]  /*830d0*/  @!P3 STL [R1+0x24c], R4 ;  /* 0x00024c040100b387 */ /* 0x000fe80000100800 */
[----:B------:R-:W-:Y:S04]  /*830e0*/  @!P3 STL [R1+0x250], R3 ;  /* 0x000250030100b387 */ /* 0x000fe80000100800 */
[----:B------:R-:W-:Y:S04]  /*830f0*/  @!P3 STL [R1+0x254], R27 ;  /* 0x0002541b0100b387 */ /* 0x000fe80000100800 */
[----:B------:R-:W-:Y:S04]  /*83100*/  @!P3 STL [R1+0x258], R25 ;  /* 0x000258190100b387 */ /* 0x000fe80000100800 */
[----:B------:R0:W-:Y:S04]  /*83110*/  @!P3 STL [R1+0x264], R8 ;  /* 0x000264080100b387 */ /* 0x0001e80000100800 */
[----:B------:R1:W-:Y:S04]  /*83120*/  @!P3 STL [R1+0x25c], R17 ;  /* 0x00025c110100b387 */ /* 0x0003e80000100800 */
[----:B0-----:R-:W2:Y:S04]  /*83130*/  LDL R8, [R1+0x1f8] ;  /* 0x0001f80001087983 */ /* 0x001ea80000100800 */
[----:B------:R0:W-:Y:S04]  /*83140*/  @!P3 STL [R1+0x260], R13 ;  /* 0x0002600d0100b387 */ /* 0x0001e80000100800 */
[----:B------:R-:W3:Y:S04]  /*83150*/  LDL R5, [R1+0x1fc] ;  /* 0x0001fc0001057983 */ /* 0x000ee80000100800 */
[----:B------:R-:W4:Y:S04]  /*83160*/  LDL R4, [R1+0x200] ;  /* 0x0002000001047983 */ /* 0x000f280000100800 */
[----:B------:R-:W5:Y:S04]  /*83170*/  LDL R3, [R1+0x204] ;  /* 0x0002040001037983 */ /* 0x000f680000100800 */
[----:B------:R-:W3:Y:S04]  /*83180*/  LDL R27, [R1+0x208] ;  /* 0x00020800011b7983 */ /* 0x000ee80000100800 */
[----:B------:R-:W3:Y:S04]  /*83190*/  LDL R25, [R1+0x20c] ;  /* 0x00020c0001197983 */ /* 0x000ee80000100800 */
[----:B-1----:R-:W3:Y:S04]  /*831a0*/  LDL R17, [R1+0x210] ;  /* 0x0002100001117983 */ /* 0x002ee80000100800 */
[----:B0-----:R-:W3:Y:S04]  /*831b0*/  LDL R13, [R1+0x214] ;  /* 0x00021400010d7983 */ /* 0x001ee80000100800 */
[----:B------:R0:W-:Y:S04]  /*831c0*/  STL [R1+0x1a4c], R6 ;  /* 0x001a4c0601007387 */ /* 0x0001e80000100800 */
[----:B0-----:R-:W3:Y:S04]  /*831d0*/  LDL R6, [R1+0x220] ;  /* 0x0002200001067983 */ /* 0x001ee80000100800 */
[----:B------:R0:W-:Y:S04]  /*831e0*/  @!P2 STL [R1+0x218], R10 ;  /* 0x0002180a0100a387 */ /* 0x0001e80000100800 */
[----:B0-----:R-:W4:Y:S04]  /*831f0*/  LDL.LU R10, [R1+0x1aa4] ;  /* 0x001aa400010a7983 */ /* 0x001f280000300800 */
[----:B------:R0:W-:Y:S04]  /*83200*/  @!P2 STL [R1+0x21c], R7 ;  /* 0x00021c070100a387 */ /* 0x0001e80000100800 */
[----:B0-----:R-:W4:Y:S01]  /*83210*/  LDL.LU R7, [R1+0x1aa0] ;  /* 0x001aa00001077983 */ /* 0x001f220000300800 */
[----:B------:R-:W-:Y:S01]  /*83220*/  LOP3.LUT P1, RZ, R23, 0x100, RZ, 0xc0, !PT ;  /* 0x0000010017ff7812 */ /* 0x000fe2000782c0ff */
[----:B------:R-:W-:-:S02]  /*83230*/  @!P2 FMUL R2, R2, 16777216 ;  /* 0x4b8000000202a820 */ /* 0x000fc40000400000 */
[----:B------:R-:W-:Y:S02]  /*83240*/  @!P2 FMUL R0, R0, 16777216 ;  /* 0x4b8000000000a820 */ /* 0x000fe40000400000 */
[----:B------:R-:W-:Y:S02]  /*83250*/  @!P2 FMUL R14, R14, 16777216 ;  /* 0x4b8000000e0ea820 */ /* 0x000fe40000400000 */
[----:B------:R-:W-:Y:S02]  /*83260*/  @!P2 FMUL R18, R18, 16777216 ;  /* 0x4b8000001212a820 */ /* 0x000fe40000400000 */
[----:B------:R-:W-:-:S04]  /*83270*/  @!P2 FMUL R15, R15, 16777216 ;  /* 0x4b8000000f0fa820 */ /* 0x000fc80000400000 */
[----:B--2---:R-:W-:Y:S02]  /*83280*/  @!P1 FMUL R8, R8, 16777216 ;  /* 0x4b80000008089820 */ /* 0x004fe40000400000 */
[----:B---3--:R-:W-:-:S05]  /*83290*/  @!P2 FMUL R6, R6, 16777216 ;  /* 0x4b8000000606a820 */ /* 0x008fca0000400000 */
[----:B------:R0:W-:Y:S04]  /*832a0*/  @!P2 STL [R1+0x220], R6 ;  /* 0x000220060100a387 */ /* 0x0001e80000100800 */
[----:B------:R-:W-:Y:S04]  /*832b0*/  @!P2 STL [R1+0x224], R2 ;  /* 0x000224020100a387 */ /* 0x000fe80000100800 */
[----:B------:R-:W-:Y:S04]  /*832c0*/  @!P2 STL [R1+0x228], R0 ;  /* 0x000228000100a387 */ /* 0x000fe80000100800 */
[----:B------:R1:W-:Y:S04]  /*832d0*/  @!P2 STL [R1+0x244], R14 ;  /* 0x0002440e0100a387 */ /* 0x0003e80000100800 */
[----:B------:R-:W-:Y:S04]  /*832e0*/  @!P2 STL [R1+0x22c], R18 ;  /* 0x00022c120100a387 */ /* 0x000fe80000100800 */
[----:B------:R2:W-:Y:S01]  /*832f0*/  @!P2 STL [R1+0x240], R15 ;  /* 0x0002400f0100a387 */ /* 0x0005e20000100800 */
[----:B----4-:R-:W-:-:S03]  /*83300*/  @!P2 FMUL R7, R7, 16777216 ;  /* 0x4b8000000707a820 */ /* 0x010fc60000400000 */
[----:B0-----:R-:W3:Y:S01]  /*83310*/  LDL R6, [R1+0x1d8] ;  /* 0x0001d80001067983 */ /* 0x001ee20000100800 */
[----:B-1----:R-:W-:-:S03]  /*83320*/  IMAD.MOV.U32 R14, RZ, RZ, R9 ;  /* 0x000000ffff0e7224 */ /* 0x002fc600078e0009 */
[----:B------:R-:W4:Y:S04]  /*83330*/  LDL R9, [R1+0x1c8] ;  /* 0x0001c80001097983 */ /* 0x000f280000100800 */
[----:B--2---:R-:W2:Y:S04]  /*83340*/  LDL R15, [R1+0x1cc] ;  /* 0x0001cc00010f7983 */ /* 0x004ea80000100800 */
[----:B------:R-:W3:Y:S04]  /*83350*/  LDL R2, [R1+0x1dc] ;  /* 0x0001dc0001027983 */ /* 0x000ee80000100800 */
[----:B------:R-:W3:Y:S04]  /*83360*/  LDL R0, [R1+0x1f0] ;  /* 0x0001f00001007983 */ /* 0x000ee80000100800 */
[----:B------:R-:W3:Y:S04]  /*83370*/  LDL R18, [R1+0x1f4] ;  /* 0x0001f40001127983 */ /* 0x000ee80000100800 */
[----:B------:R0:W-:Y:S04]  /*83380*/  STL [R1+0x1a48], R7 ;  /* 0x001a480701007387 */ /* 0x0001e80000100800 */
[----:B0-----:R-:W3:Y:S04]  /*83390*/  LDL R7, [R1+0x1d4] ;  /* 0x0001d40001077983 */ /* 0x001ee80000100800 */
[----:B------:R0:W-:Y:S04]  /*833a0*/  @!P1 STL [R1+0x1f8], R8 ;  /* 0x0001f80801009387 */ /* 0x0001e80000100800 */
[----:B0-----:R-:W3:Y:S01]  /*833b0*/  LDL.LU R8, [R1+0x1a9c] ;  /* 0x001a9c0001087983 */ /* 0x001ee20000300800 */
[----:B------:R-:W-:-:S02]  /*833c0*/  @!P1 FMUL R5, R5, 16777216 ;  /* 0x4b80000005059820 */ /* 0x000fc40000400000 */
[----:B------:R-:W-:Y:S02]  /*833d0*/  @!P1 FMUL R4, R4, 16777216 ;  /* 0x4b80000004049820 */ /* 0x000fe40000400000 */
[----:B-----5:R-:W-:Y:S02]  /*833e0*/  @!P1 FMUL R3, R3, 16777216 ;  /* 0x4b80000003039820 */ /* 0x020fe40000400000 */
[----:B------:R-:W-:Y:S01]  /*833f0*/  @!P1 FMUL R27, R27, 16777216 ;  /* 0x4b8000001b1b9820 */ /* 0x000fe20000400000 */
[----:B------:R-:W-:Y:S01]  /*83400*/  @!P1 STL [R1+0x1fc], R5 ;  /* 0x0001fc0501009387 */ /* 0x000fe20000100800 */
[----:B------:R-:W-:Y:S01]  /*83410*/  @!P1 FMUL R25, R25, 16777216 ;  /* 0x4b80000019199820 */ /* 0x000fe20000400000 */
[----:B------:R-:W-:Y:S01]  /*83420*/  LOP3.LUT P0, RZ, R23, 0x80, RZ, 0xc0, !PT ;  /* 0x0000008017ff7812 */ /* 0x000fe2000780c0ff */
[----:B------:R-:W-:Y:S01]  /*83430*/  @!P1 FMUL R17, R17, 16777216 ;  /* 0x4b80000011119820 */ /* 0x000fe20000400000 */
[----:B------:R-:W-:Y:S01]  /*83440*/  @!P1 STL [R1+0x200], R4 ;  /* 0x0002000401009387 */ /* 0x000fe20000100800 */
[----:B------:R-:W-:-:S03]  /*83450*/  @!P1 FMUL R13, R13, 16777216 ;  /* 0x4b8000000d0d9820 */ /* 0x000fc60000400000 */
[----:B------:R-:W-:Y:S04]  /*83460*/  @!P1 STL [R1+0x204], R3 ;  /* 0x0002040301009387 */ /* 0x000fe80000100800 */
[----:B------:R-:W-:Y:S04]  /*83470*/  @!P1 STL [R1+0x208], R27 ;  /* 0x0002081b01009387 */ /* 0x000fe80000100800 */
[----:B------:R0:W-:Y:S04]  /*83480*/  @!P1 STL [R1+0x20c], R25 ;  /* 0x00020c1901009387 */ /* 0x0001e80000100800 */
[----:B0-----:R-:W5:Y:S04]  /*83490*/  LDL R25, [R1+0x1a8] ;  /* 0x0001a80001197983 */ /* 0x001f680000100800 */
[----:B------:R0:W-:Y:S04]  /*834a0*/  @!P1 STL [R1+0x210], R17 ;  /* 0x0002101101009387 */ /* 0x0001e80000100800 */
[----:B0-----:R-:W5:Y:S04]  /*834b0*/  LDL R17, [R1+0x1ac] ;  /* 0x0001ac0001117983 */ /* 0x001f680000100800 */
[----:B------:R0:W-:Y:S04]  /*834c0*/  @!P1 STL [R1+0x214], R13 ;  /* 0x0002140d01009387 */ /* 0x0001e80000100800 */
[----:B------:R-:W5:Y:S04]  /*834d0*/  LDL R5, [R1+0x1b0] ;  /* 0x0001b00001057983 */ /* 0x000f680000100800 */
[----:B------:R-:W5:Y:S04]  /*834e0*/  LDL R4, [R1+0x1b4] ;  /* 0x0001b40001047983 */ /* 0x000f680000100800 */
[----:B------:R-:W5:Y:S04]  /*834f0*/  LDL R3, [R1+0x1b8] ;  /* 0x0001b80001037983 */ /* 0x000f680000100800 */
[----:B------:R-:W5:Y:S04]  /*83500*/  LDL R27, [R1+0x1bc] ;  /* 0x0001bc00011b7983 */ /* 0x000f680000100800 */
[----:B0-----:R-:W5:Y:S01]  /*83510*/  LDL R13, [R1+0x1c0] ;  /* 0x0001c000010d7983 */ /* 0x001f620000100800 */
[----:B----4-:R-:W-:-:S02]  /*83520*/  @!P0 FMUL R9, R9, 16777216 ;  /* 0x4b80000009098820 */ /* 0x010fc40000400000 */
[----:B--2---:R-:W-:Y:S02]  /*83530*/  @!P0 FMUL R15, R15, 16777216 ;  /* 0x4b8000000f0f8820 */ /* 0x004fe40000400000 */
[----:B---3--:R-:W-:-:S05]  /*83540*/  @!P1 FMUL R8, R8, 16777216 ;  /* 0x4b80000008089820 */ /* 0x008fca0000400000 */
[----:B------:R0:W-:Y:S04]  /*83550*/  STL [R1+0x1a58], R8 ;  /* 0x001a580801007387 */ /* 0x0001e80000100800 */
[----:B0-----:R-:W2:Y:S04]  /*83560*/  LDL R8, [R1+0x1d0] ;  /* 0x0001d00001087983 */ /* 0x001ea80000100800 */
[----:B------:R0:W-:Y:S04]  /*83570*/  @!P0 STL [R1+0x1c8], R9 ;  /* 0x0001c80901008387 */ /* 0x0001e80000100800 */
[----:B0-----:R-:W3:Y:S04]  /*83580*/  LDL.LU R9, [R1+0x1a98] ;  /* 0x001a980001097983 */ /* 0x001ee80000300800 */
[----:B------:R0:W-:Y:S04]  /*83590*/  @!P0 STL [R1+0x1cc], R15 ;  /* 0x0001cc0f01008387 */ /* 0x0001e80000100800 */
[----:B0-----:R-:W4:Y:S01]  /*835a0*/  LDL R15, [R1+0x1c4] ;  /* 0x0001c400010f7983 */ /* 0x001f220000100800 */
[----:B------:R-:W-:Y:S01]  /*835b0*/  LOP3.LUT R24, R24, 0xfdffffff, RZ, 0xc0, !PT ;  /* 0xfdffffff18187812 */ /* 0x000fe200078ec0ff */
[----:B------:R-:W-:-:S03]  /*835c0*/  @!P0 FMUL R7, R7, 16777216 ;  /* 0x4b80000007078820 */ /* 0x000fc60000400000 */
[----:B------:R-:W-:Y:S02]  /*835d0*/  @P5 LOP3.LUT R24, R24, 0x2000000, RZ, 0xfc, !PT ;  /* 0x0200000018185812 */ /* 0x000fe400078efcff */
[----:B------:R-:W-:Y:S01]  /*835e0*/  LOP3.LUT P5, RZ, R23, 0x40, RZ, 0xc0, !PT ;  /* 0x0000004017ff7812 */ /* 0x000fe200078ac0ff */
[----:B------:R-:W-:Y:S02]  /*835f0*/  @!P0 FMUL R6, R6, 16777216 ;  /* 0x4b80000006068820 */ /* 0x000fe40000400000 */
[----:B------:R-:W-:Y:S02]  /*83600*/  @!P0 FMUL R2, R2, 16777216 ;  /* 0x4b80000002028820 */ /* 0x000fe40000400000 */
[----:B------:R-:W-:Y:S02]  /*83610*/  @!P0 FMUL R0, R0, 16777216 ;  /* 0x4b80000000008820 */ /* 0x000fe40000400000 */
[----:B------:R-:W-:-:S06]  /*83620*/  @!P0 FMUL R18, R18, 16777216 ;  /* 0x4b80000012128820 */ /* 0x000fcc0000400000 */
[----:B-----5:R-:W-:Y:S02]  /*83630*/  @!P5 FMUL R25, R25, 16777216 ;  /* 0x4b8000001919d820 */ /* 0x020fe40000400000 */
[----:B------:R-:W-:Y:S02]  /*83640*/  @!P5 FMUL R17, R17, 16777216 ;  /* 0x4b8000001111d820 */ /* 0x000fe40000400000 */
[----:B------:R-:W-:Y:S02]  /*83650*/  @!P5 FMUL R5, R5, 16777216 ;  /* 0x4b8000000505d820 */ /* 0x000fe40000400000 */
[----:B------:R-:W-:Y:S02]  /*83660*/  @!P5 FMUL R4, R4, 16777216 ;  /* 0x4b8000000404d820 */ /* 0x000fe40000400000 */
[----:B------:R-:W-:Y:S02]  /*83670*/  @!P5 FMUL R3, R3, 16777216 ;  /* 0x4b8000000303d820 */ /* 0x000fe40000400000 */
[----:B------:R-:W-:-:S02]  /*83680*/  @!P5 FMUL R27, R27, 16777216 ;  /* 0x4b8000001b1bd820 */ /* 0x000fc40000400000 */
[----:B------:R-:W-:Y:S02]  /*83690*/  @!P5 FMUL R13, R13, 16777216 ;  /* 0x4b8000000d0dd820 */ /* 0x000fe40000400000 */
[----:B------:R-:W-:Y:S02]  /*836a0*/  @!P5 FMUL R10, R10, 16777216 ;  /* 0x4b8000000a0ad820 */ /* 0x000fe40000400000 */
[----:B--2---:R-:W-:-:S05]  /*836b0*/  @!P0 FMUL R8, R8, 16777216 ;  /* 0x4b80000008088820 */ /* 0x004fca0000400000 */
[----:B------:R0:W-:Y:S04]  /*836c0*/  @!P0 STL [R1+0x1d0], R8 ;  /* 0x0001d00801008387 */ /* 0x0001e80000100800 */
[----:B------:R1:W-:Y:S04]  /*836d0*/  @!P0 STL [R1+0x1d4], R7 ;  /* 0x0001d40701008387 */ /* 0x0003e80000100800 */
[----:B------:R-:W-:Y:S01]  /*836e0*/  @!P0 STL [R1+0x1d8], R6 ;  /* 0x0001d80601008387 */ /* 0x000fe20000100800 */
[----:B---3--:R-:W-:-:S03]  /*836f0*/  @!P0 FMUL R9, R9, 16777216 ;  /* 0x4b80000009098820 */ /* 0x008fc60000400000 */
[----:B0-----:R-:W2:Y:S04]  /*83700*/  LDL R8, [R1+0x120] ;  /* 0x0001200001087983 */ /* 0x001ea80000100800 */
[----:B------:R0:W-:Y:S04]  /*83710*/  @!P0 STL [R1+0x1dc], R2 ;  /* 0x0001dc0201008387 */ /* 0x0001e80000100800 */
[----:B-1----:R-:W3:Y:S04]  /*83720*/  LDL R7, [R1+0x11c] ;  /* 0x00011c0001077983 */ /* 0x002ee80000100800 */
[----:B------:R1:W-:Y:S04]  /*83730*/  @!P0 STL [R1+0x1f0], R0 ;  /* 0x0001f00001008387 */ /* 0x0003e80000100800 */
[----:B0-----:R-:W5:Y:S04]  /*83740*/  LDL R2, [R1+0x110] ;  /* 0x0001100001027983 */ /* 0x001f680000100800 */
[----:B------:R0:W-:Y:S04]  /*83750*/  @!P0 STL [R1+0x1f4], R18 ;  /* 0x0001f41201008387 */ /* 0x0001e80000100800 */
[----:B------:R-:W5:Y:S04]  /*83760*/  LDL R6, [R1+0x10c] ;  /* 0x00010c0001067983 */ /* 0x000f680000100800 */
[----:B-1----:R-:W5:Y:S04]  /*83770*/  LDL R0, [R1+0x100] ;  /* 0x0001000001007983 */ /* 0x002f680000100800 */
[----:B0-----:R-:W5:Y:S04]  /*83780*/  LDL R18, [R1+0x1a4] ;  /* 0x0001a40001127983 */ /* 0x001f680000100800 */
[----:B------:R0:W-:Y:S01]  /*83790*/  STL [R1+0x1a40], R9 ;  /* 0x001a400901007387 */ /* 0x0001e20000100800 */
[----:B----4-:R-:W-:-:S03]  /*837a0*/  @!P5 FMUL R15, R15, 16777216 ;  /* 0x4b8000000f0fd820 */ /* 0x010fc60000400000 */
[----:B0-----:R-:W4:Y:S04]  /*837b0*/  LDL R9, [R1+0x12c] ;  /* 0x00012c0001097983 */ /* 0x001f280000100800 */
[----:B------:R0:W-:Y:S04]  /*837c0*/  @!P5 STL [R1+0x1a8], R25 ;  /* 0x0001a8190100d387 */ /* 0x0001e80000100800 */
[----:B0-----:R-:W4:Y:S04]  /*837d0*/  LDL R25, [R1+0x128] ;  /* 0x0001280001197983 */ /* 0x001f280000100800 */
[----:B------:R0:W-:Y:S04]  /*837e0*/  @!P5 STL [R1+0x1ac], R17 ;  /* 0x0001ac110100d387 */ /* 0x0001e80000100800 */
[----:B0-----:R-:W4:Y:S04]  /*837f0*/  LDL R17, [R1+0x124] ;  /* 0x0001240001117983 */ /* 0x001f280000100800 */
[----:B------:R0:W-:Y:S04]  /*83800*/  @!P5 STL [R1+0x1b0], R5 ;  /* 0x0001b0050100d387 */ /* 0x0001e80000100800 */
[----:B------:R1:W-:Y:S04]  /*83810*/  @!P5 STL [R1+0x1b4], R4 ;  /* 0x0001b4040100d387 */ /* 0x0003e80000100800 */
[----:B0-----:R-:W4:Y:S04]  /*83820*/  LDL R5, [R1+0x118] ;  /* 0x0001180001057983 */ /* 0x001f280000100800 */
[----:B------:R0:W-:Y:S04]  /*83830*/  @!P5 STL [R1+0x1b8], R3 ;  /* 0x0001b8030100d387 */ /* 0x0001e80000100800 */
[----:B-1----:R-:W4:Y:S04]  /*83840*/  LDL R4, [R1+0x114] ;  /* 0x0001140001047983 */ /* 0x002f280000100800 */
[----:B------:R1:W-:Y:S04]  /*83850*/  @!P5 STL [R1+0x1bc], R27 ;  /* 0x0001bc1b0100d387 */ /* 0x0003e80000100800 */
[----:B------:R1:W-:Y:S04]  /*83860*/  @!P5 STL [R1+0x1c0], R13 ;  /* 0x0001c00d0100d387 */ /* 0x0003e80000100800 */
[----:B0-----:R-:W4:Y:S04]  /*83870*/  LDL R3, [R1+0x104] ;  /* 0x0001040001037983 */ /* 0x001f280000100800 */
[----:B-1----:R-:W4:Y:S04]  /*83880*/  LDL R27, [R1+0xfc] ;  /* 0x0000fc00011b7983 */ /* 0x002f280000100800 */
[----:B------:R-:W4:Y:S04]  /*83890*/  LDL R13, [R1+0x108] ;  /* 0x00010800010d7983 */ /* 0x000f280000100800 */
[----:B------:R0:W-:Y:S04]  /*838a0*/  @!P5 STL [R1+0x1c4], R15 ;  /* 0x0001c40f0100d387 */ /* 0x0001e80000100800 */
[----:B0-----:R-:W4:Y:S04]  /*838b0*/  LDL R15, [R1+0xf8] ;  /* 0x0000f800010f7983 */ /* 0x001f280000100800 */
[----:B------:R0:W-:Y:S04]  /*838c0*/  STL [R1+0x1a44], R10 ;  /* 0x001a440a01007387 */ /* 0x0001e80000100800 */
[----:B0-----:R-:W4:Y:S01]  /*838d0*/  LDL R10, [R1+0x130] ;  /* 0x00013000010a7983 */ /* 0x001f220000100800 */
[----:B------:R-:W-:-:S02]  /*838e0*/  LOP3.LUT P3, RZ, R23, 0x10, RZ, 0xc0, !PT ;  /* 0x0000001017ff7812 */ /* 0x000fc4000786c0ff */
[----:B------:R-:W-:-:S11]  /*838f0*/  LOP3.LUT P2, RZ, R23, 0x8, RZ, 0xc0, !PT ;  /* 0x0000000817ff7812 */ /* 0x000fd6000784c0ff */
[----:B------:R-:W-:Y:S02]  /*83900*/  @!P3 FMUL R11, R11, 16777216 ;  /* 0x4b8000000b0bb820 */ /* 0x000fe40000400000 */
[----:B--2---:R-:W-:Y:S02]  /*83910*/  @!P3 FMUL R8, R8, 16777216 ;  /* 0x4b8000000808b820 */ /* 0x004fe40000400000 */
[----:B---3--:R-:W-:Y:S02]  /*83920*/  @!P3 FMUL R7, R7, 16777216 ;  /* 0x4b8000000707b820 */ /* 0x008fe40000400000 */
[----:B-----5:R-:W-:Y:S02]  /*83930*/  @!P3 FMUL R2, R2, 16777216 ;  /* 0x4b8000000202b820 */ /* 0x020fe40000400000 */
[----:B------:R-:W-:Y:S02]  /*83940*/  @!P3 FMUL R6, R6, 16777216 ;  /* 0x4b8000000606b820 */ /* 0x000fe40000400000 */
[----:B------:R-:W-:-:S02]  /*83950*/  @!P3 FMUL R0, R0, 16777216 ;  /* 0x4b8000000000b820 */ /* 0x000fc40000400000 */
[----:B------:R-:W-:Y:S02]  /*83960*/  @!P3 FMUL R18, R18, 16777216 ;  /* 0x4b8000001212b820 */ /* 0x000fe40000400000 */
[----:B----4-:R-:W-:Y:S02]  /*83970*/  @!P3 FMUL R9, R9, 16777216 ;  /* 0x4b8000000909b820 */ /* 0x010fe40000400000 */
[----:B------:R-:W-:Y:S02]  /*83980*/  @!P2 FMUL R25, R25, 16777216 ;  /* 0x4b8000001919a820 */ /* 0x000fe40000400000 */
[----:B------:R-:W-:Y:S02]  /*83990*/  @!P2 FMUL R17, R17, 16777216 ;  /* 0x4b8000001111a820 */ /* 0x000fe40000400000 */
[----:B------:R-:W-:-:S05]  /*839a0*/  @!P3 FMUL R10, R10, 16777216 ;  /* 0x4b8000000a0ab820 */ /* 0x000fca0000400000 */
[----:B------:R-:W-:Y:S04]  /*839b0*/  @!P3 STL [R1+0x130], R10 ;  /* 0x0001300a0100b387 */ /* 0x000fe80000100800 */
[----:B------:R-:W-:Y:S04]  /*839c0*/  @!P3 STL [R1+0x12c], R9 ;  /* 0x00012c090100b387 */ /* 0x000fe80000100800 */
[----:B------:R0:W-:Y:S04]  /*839d0*/  @!P3 STL [R1+0x110], R2 ;  /* 0x000110020100b387 */ /* 0x0001e80000100800 */
[----:B------:R-:W-:Y:S04]  /*839e0*/  @!P3 STL [R1+0x120], R8 ;  /* 0x000120080100b387 */ /* 0x000fe80000100800 */
[----:B0-----:R-:W2:Y:S04]  /*839f0*/  LDL R2, [R1+0xf4] ;  /* 0x0000f40001027983 */ /* 0x001ea80000100800 */
[----:B------:R-:W-:Y:S04]  /*83a00*/  @!P3 STL [R1+0x11c], R7 ;  /* 0x00011c070100b387 */ /* 0x000fe80000100800 */
[----:B------:R-:W-:Y:S04]  /*83a10*/  @!P3 STL [R1+0x10c], R6 ;  /* 0x00010c060100b387 */ /* 0x000fe80000100800 */
[----:B------:R-:W-:Y:S04]  /*83a20*/  STL [R1+0x1a6c], R11 ;  /* 0x001a6c0b01007387 */ /* 0x000fe80000100800 */
[----:B------:R-:W-:Y:S04]  /*83a30*/  @!P3 STL [R1+0x100], R0 ;  /* 0x000100000100b387 */ /* 0x000fe80000100800 */
[----:B------:R0:W-:Y:S04]  /*83a40*/  @!P3 STL [R1+0x1a4], R18 ;  /* 0x0001a4120100b387 */ /* 0x0001e80000100800 */
[----:B0-----:R-:W3:Y:S01]  /*83a50*/  LDL R18, [R1+0xf0] ;  /* 0x0000f00001127983 */ /* 0x001ee20000100800 */
[----:B------:R-:W-:-:S03]  /*83a60*/  MOV R0, R16 ;  /* 0x0000001000007202 */ /* 0x000fc60000000f00 */
[----:B------:R0:W-:Y:S04]  /*83a70*/  @!P2 STL [R1+0x128], R25 ;  /* 0x000128190100a387 */ /* 0x0001e80000100800 */
[----:B------:R1:W-:Y:S04]  /*83a80*/  @!P2 STL [R1+0x124], R17 ;  /* 0x000124110100a387 */ /* 0x0003e80000100800 */
[----:B------:R-:W4:Y:S01]  /*83a90*/  LDL R16, [R1+0xd4] ;  /* 0x0000d40001107983 */ /* 0x000f220000100800 */
[----:B0-----:R-:W-:-:S03]  /*83aa0*/  IMAD.MOV.U32 R25, RZ, RZ, R28 ;  /* 0x000000ffff197224 */ /* 0x001fc600078e001c */
[----:B------:R-:W5:Y:S04]  /*83ab0*/  LDL R28, [R1+0xd0] ;  /* 0x0000d000011c7983 */ /* 0x000f680000100800 */
[----:B-1----:R-:W5:Y:S01]  /*83ac0*/  LDL R17, [R1+0xe0] ;  /* 0x0000e00001117983 */ /* 0x002f620000100800 */
[----:B------:R-:W-:Y:S01]  /*83ad0*/  LOP3.LUT P1, RZ, R23, 0x4, RZ, 0xc0, !PT ;  /* 0x0000000417ff7812 */ /* 0x000fe2000782c0ff */
[----:B------:R-:W-:Y:S02]  /*83ae0*/  @!P2 FMUL R13, R13, 16777216 ;  /* 0x4b8000000d0da820 */ /* 0x000fe40000400000 */
[----:B------:R-:W-:Y:S02]  /*83af0*/  @!P2 FMUL R5, R5, 16777216 ;  /* 0x4b8000000505a820 */ /* 0x000fe40000400000 */
[----:B------:R-:W-:Y:S01]  /*83b00*/  @!P2 FMUL R4, R4, 16777216 ;  /* 0x4b8000000404a820 */ /* 0x000fe20000400000 */
[----:B------:R0:W-:Y:S01]  /*83b10*/  @!P2 STL [R1+0x108], R13 ;  /* 0x0001080d0100a387 */ /* 0x0001e20000100800 */
[----:B------:R-:W-:-:S02]  /*83b20*/  @!P2 FMUL R3, R3, 16777216 ;  /* 0x4b8000000303a820 */ /* 0x000fc40000400000 */
[----:B------:R-:W-:Y:S01]  /*83b30*/  @!P2 FMUL R15, R15, 16777216 ;  /* 0x4b8000000f0fa820 */ /* 0x000fe20000400000 */
[----:B------:R-:W-:Y:S01]  /*83b40*/  @!P2 STL [R1+0x118], R5 ;  /* 0x000118050100a387 */ /* 0x000fe20000100800 */
[----:B------:R-:W-:Y:S02]  /*83b50*/  @!P2 FMUL R27, R27, 16777216 ;  /* 0x4b8000001b1ba820 */ /* 0x000fe40000400000 */
[----:B------:R-:W-:Y:S01]  /*83b60*/  @!P2 FMUL R12, R12, 16777216 ;  /* 0x4b8000000c0ca820 */ /* 0x000fe20000400000 */
[----:B0-----:R-:W5:Y:S04]  /*83b70*/  LDL R13, [R1+0xc0] ;  /* 0x0000c000010d7983 */ /* 0x001f680000100800 */
[----:B------:R-:W-:Y:S04]  /*83b80*/  @!P2 STL [R1+0x114], R4 ;  /* 0x000114040100a387 */ /* 0x000fe80000100800 */
[----:B------:R-:W-:Y:S04]  /*83b90*/  @!P2 STL [R1+0x104], R3 ;  /* 0x000104030100a387 */ /* 0x000fe80000100800 */
[----:B------:R0:W-:Y:S01]  /*83ba0*/  @!P2 STL [R1+0xf8], R15 ;  /* 0x0000f80f0100a387 */ /* 0x0001e20000100800 */
[----:B------:R-:W-:-:S03]  /*83bb0*/  @!P1 FMUL R25, R25, 16777216 ;  /* 0x4b80000019199820 */ /* 0x000fc60000400000 */
[----:B------:R-:W-:Y:S04]  /*83bc0*/  @!P2 STL [R1+0xfc], R27 ;  /* 0x0000fc1b0100a387 */ /* 0x000fe80000100800 */
[----:B------:R-:W5:Y:S04]  /*83bd0*/  LDL R11, [R1+0xc8] ;  /* 0x0000c800010b7983 */ /* 0x000f680000100800 */
[----:B0-----:R-:W5:Y:S04]  /*83be0*/  LDL R15, [R1+0xec] ;  /* 0x0000ec00010f7983 */ /* 0x001f680000100800 */
[----:B------:R-:W5:Y:S04]  /*83bf0*/  LDL R10, [R1+0xbc] ;  /* 0x0000bc00010a7983 */ /* 0x000f680000100800 */
[----:B------:R-:W5:Y:S04]  /*83c00*/  LDL R9, [R1+0xb8] ;  /* 0x0000b80001097983 */ /* 0x000f680000100800 */
[----:B------:R0:W-:Y:S04]  /*83c10*/  STL [R1+0x1a70], R12 ;  /* 0x001a700c01007387 */ /* 0x0001e80000100800 */
[----:B------:R-:W5:Y:S04]  /*83c20*/  LDL R8, [R1+0xb4] ;  /* 0x0000b40001087983 */ /* 0x000f680000100800 */
[----:B------:R-:W5:Y:S04]  /*83c30*/  LDL R7, [R1+0xb0] ;  /* 0x0000b00001077983 */ /* 0x000f680000100800 */
[----:B0-----:R-:W5:Y:S04]  /*83c40*/  LDL R12, [R1+0xcc] ;  /* 0x0000cc00010c7983 */ /* 0x001f680000100800 */
[----:B------:R-:W5:Y:S01]  /*83c50*/  LDL R6, [R1+0xa4] ;  /* 0x0000a40001067983 */ /* 0x000f620000100800 */
[----:B--2---:R-:W-:-:S05]  /*83c60*/  @!P1 FMUL R2, R2, 16777216 ;  /* 0x4b80000002029820 */ /* 0x004fca0000400000 */
[----:B------:R0:W-:Y:S04]  /*83c70*/  @!P1 STL [R1+0xf4], R2 ;  /* 0x0000f40201009387 */ /* 0x0001e80000100800 */
[----:B------:R-:W2:Y:S04]  /*83c80*/  LDL R5, [R1+0xa0] ;  /* 0x0000a00001057983 */ /* 0x000ea80000100800 */
[----:B------:R-:W2:Y:S04]  /*83c90*/  LDL R4, [R1+0x94] ;  /* 0x0000940001047983 */ /* 0x000ea80000100800 */
[----:B------:R-:W2:Y:S04]  /*83ca0*/  LDL R3, [R1+0x90] ;  /* 0x0000900001037983 */ /* 0x000ea80000100800 */
[----:B------:R-:W2:Y:S04]  /*83cb0*/  LDL R27, [R1+0x84] ;  /* 0x00008400011b7983 */ /* 0x000ea80000100800 */
[----:B0-----:R-:W2:Y:S01]  /*83cc0*/  LDL R2, [R1+0x80] ;  /* 0x0000800001027983 */ /* 0x001ea20000100800 */
[----:B---3--:R-:W-:-:S05]  /*83cd0*/  @!P1 FMUL R18, R18, 16777216 ;  /* 0x4b80000012129820 */ /* 0x008fca0000400000 */
[----:B------:R0:W-:Y:S01]  /*83ce0*/  @!P1 STL [R1+0xf0], R18 ;  /* 0x0000f01201009387 */ /* 0x0001e20000100800 */
[----:B----4-:R-:W-:-:S03]  /*83cf0*/  @!P1 FMUL R16, R16, 16777216 ;  /* 0x4b80000010109820 */ /* 0x010fc60000400000 */
[----:B0-----:R-:W3:Y:S01]  /*83d00*/  LDL.LU R18, [R1+0x1a94] ;  /* 0x001a940001127983 */ /* 0x001ee20000300800 */
[----:B-----5:R-:W-:Y:S02]  /*83d10*/  @!P1 FMUL R28, R28, 16777216 ;  /* 0x4b8000001c1c9820 */ /* 0x020fe40000400000 */
[----:B------:R-:W-:Y:S01]  /*83d20*/  @!P1 FMUL R17, R17, 16777216 ;  /* 0x4b80000011119820 */ /* 0x000fe20000400000 */
[----:B------:R0:W-:Y:S04]  /*83d30*/  @!P1 STL [R1+0xe4], R25 ;  /* 0x0000e41901009387 */ /* 0x0001e80000100800 */
[----:B0-----:R-:W4:Y:S04]  /*83d40*/  LDL.LU R25, [R1+0x1a90] ;  /* 0x001a900001197983 */ /* 0x001f280000300800 */
[----:B------:R0:W-:Y:S04]  /*83d50*/  @!P1 STL [R1+0xe0], R17 ;  /* 0x0000e01101009387 */ /* 0x0001e80000100800 */
[----:B0-----:R-:W5:Y:S04]  /*83d60*/  LDL.LU R17, [R1+0x1a8c] ;  /* 0x001a8c0001117983 */ /* 0x001f680000300800 */
[----:B------:R0:W-:Y:S04]  /*83d70*/  @!P1 STL [R1+0xd4], R16 ;  /* 0x0000d41001009387 */ /* 0x0001e80000100800 */
[----:B0-----:R-:W2:Y:S04]  /*83d80*/  LDL.LU R16, [R1+0x1a88] ;  /* 0x001a880001107983 */ /* 0x001ea80000300800 */
[----:B------:R0:W-:Y:S04]  /*83d90*/  @!P1 STL [R1+0xd0], R28 ;  /* 0x0000d01c01009387 */ /* 0x0001e80000100800 */
[----:B0-----:R-:W2:Y:S01]  /*83da0*/  LDL.LU R28, [R1+0x1a84] ;  /* 0x001a8400011c7983 */ /* 0x001ea20000300800 */
[----:B------:R-:W-:Y:S01]  /*83db0*/  @!P1 FMUL R13, R13, 16777216 ;  /* 0x4b8000000d0d9820 */ /* 0x000fe20000400000 */
[----:B------:R-:W-:Y:S01]  /*83dc0*/  LOP3.LUT P0, RZ, R23, 0x2, RZ, 0xc0, !PT ;  /* 0x0000000217ff7812 */ /* 0x000fe2000780c0ff */
[----:B--2---:R-:W-:-:S05]  /*83dd0*/  @!P1 FMUL R28, R28, 16777216 ;  /* 0x4b8000001c1c9820 */ /* 0x004fca0000400000 */
[----:B------:R0:W-:Y:S04]  /*83de0*/  STL [R1+0x1a30], R28 ;  /* 0x001a301c01007387 */ /* 0x0001e80000100800 */
[----:B0-----:R-:W2:Y:S04]  /*83df0*/  LDL R28, [R1+0xd8] ;  /* 0x0000d800011c7983 */ /* 0x001ea80000100800 */
[----:B------:R0:W-:Y:S04]  /*83e00*/  @!P1 STL [R1+0xc0], R13 ;  /* 0x0000c00d01009387 */ /* 0x0001e80000100800 */
[----:B0-----:R-:W2:Y:S01]  /*83e10*/  LDL.LU R13, [R1+0x1a80] ;  /* 0x001a8000010d7983 */ /* 0x001ea20000300800 */
[----:B------:R-:W-:-:S02]  /*83e20*/  @!P0 FMUL R15, R15, 16777216 ;  /* 0x4b8000000f0f8820 */ /* 0x000fc40000400000 */
[----:B------:R-:W-:Y:S02]  /*83e30*/  @!P0 FMUL R14, R14, 16777216 ;  /* 0x4b8000000e0e8820 */ /* 0x000fe40000400000 */
[----:B--2---:R-:W-:-:S05]  /*83e40*/  @!P1 FMUL R13, R13, 16777216 ;  /* 0x4b8000000d0d9820 */ /* 0x004fca0000400000 */
[----:B------:R0:W-:Y:S04]  /*83e50*/  STL [R1+0x1a38], R13 ;  /* 0x001a380d01007387 */ /* 0x0001e80000100800 */
[----:B0-----:R-:W2:Y:S04]  /*83e60*/  LDL R13, [R1+0xdc] ;  /* 0x0000dc00010d7983 */ /* 0x001ea80000100800 */
[----:B------:R0:W-:Y:S04]  /*83e70*/  @!P0 STL [R1+0xec], R15 ;  /* 0x0000ec0f01008387 */ /* 0x0001e80000100800 */
[----:B0-----:R-:W3:Y:S04]  /*83e80*/  LDL.LU R15, [R1+0x1a7c] ;  /* 0x001a7c00010f7983 */ /* 0x001ee80000300800 */
[----:B------:R0:W-:Y:S04]  /*83e90*/  @!P0 STL [R1+0xe8], R14 ;  /* 0x0000e80e01008387 */ /* 0x0001e80000100800 */
[----:B0-----:R-:W3:Y:S01]  /*83ea0*/  LDL.LU R14, [R1+0x1a78] ;  /* 0x001a7800010e7983 */ /* 0x001ee20000300800 */
[----:B------:R-:W-:Y:S01]  /*83eb0*/  LOP3.LUT P5, RZ, R23, 0x1, RZ, 0xc0, !PT ;  /* 0x0000000117ff7812 */ /* 0x000fe200078ac0ff */
[----:B------:R-:W-:-:S02]  /*83ec0*/  @!P0 FMUL R28, R28, 16777216 ;  /* 0x4b8000001c1c8820 */ /* 0x000fc40000400000 */
[----:B------:R-:W-:Y:S02]  /*83ed0*/  @!P0 FMUL R12, R12, 16777216 ;  /* 0x4b8000000c0c8820 */ /* 0x000fe40000400000 */
[----:B------:R-:W-:Y:S02]  /*83ee0*/  @!P0 FMUL R11, R11, 16777216 ;  /* 0x4b8000000b0b8820 */ /* 0x000fe40000400000 */
[----:B------:R-:W-:Y:S02]  /*83ef0*/  @!P0 FMUL R10, R10, 16777216 ;  /* 0x4b8000000a0a8820 */ /* 0x000fe40000400000 */
[----:B------:R-:W-:-:S04]  /*83f00*/  @!P0 FMUL R9, R9, 16777216 ;  /* 0x4b80000009098820 */ /* 0x000fc80000400000 */
[----:B------:R-:W-:Y:S02]  /*83f10*/  @!P5 FMUL R8, R8, 16777216 ;  /* 0x4b8000000808d820 */ /* 0x000fe40000400000 */
        /* <DEDUP_REMOVED lines=8> */
[----:B------:R-:W-:Y:S04]  /*83fa0*/  @!P0 STL [R1+0xdc], R13 ;  /* 0x0000dc0d01008387 */ /* 0x000fe80000100800 */
[----:B------:R0:W-:Y:S04]  /*83fb0*/  @!P0 STL [R1+0xd8], R28 ;  /* 0x0000d81c01008387 */ /* 0x0001e80000100800 */
[----:B------:R-:W-:Y:S04]  /*83fc0*/  @!P0 STL [R1+0xcc], R12 ;  /* 0x0000cc0c01008387 */ /* 0x000fe80000100800 */
[----:B------:R-:W-:Y:S01]  /*83fd0*/  @!P0 STL [R1+0xc8], R11 ;  /* 0x0000c80b01008387 */ /* 0x000fe20000100800 */
[----:B---3--:R-:W-:-:S05]  /*83fe0*/  @!P0 FMUL R14, R14, 16777216 ;  /* 0x4b8000000e0e8820 */ /* 0x008fca0000400000 */
[----:B------:R-:W-:Y:S04]  /*83ff0*/  STL [R1+0x1a34], R14 ;  /* 0x001a340e01007387 */ /* 0x000fe80000100800 */
[----:B------:R-:W-:Y:S04]  /*84000*/  @!P0 STL [R1+0xbc], R10 ;  /* 0x0000bc0a01008387 */ /* 0x000fe80000100800 */
[----:B------:R-:W-:Y:S04]  /*84010*/  @!P0 STL [R1+0xb8], R9 ;  /* 0x0000b80901008387 */ /* 0x000fe80000100800 */
[----:B------:R-:W-:Y:S04]  /*84020*/  @!P5 STL [R1+0xb4], R8 ;  /* 0x0000b4080100d387 */ /* 0x000fe80000100800 */
[----:B------:R-:W-:Y:S01]  /*84030*/  @!P5 STL [R1+0xb0], R7 ;  /* 0x0000b0070100d387 */ /* 0x000fe20000100800 */
[----:B------:R-:W-:-:S03]  /*84040*/  @!P5 FMUL R15, R15, 16777216 ;  /* 0x4b8000000f0fd820 */ /* 0x000fc60000400000 */
[----:B------:R-:W-:Y:S04]  /*84050*/  @!P5 STL [R1+0xa4], R6 ;  /* 0x0000a4060100d387 */ /* 0x000fe80000100800 */
[----:B------:R-:W-:Y:S04]  /*84060*/  @!P5 STL [R1+0xa0], R5 ;  /* 0x0000a0050100d387 */ /* 0x000fe80000100800 */
[----:B------:R-:W-:Y:S04]  /*84070*/  @!P5 STL [R1+0x94], R4 ;  /* 0x000094040100d387 */ /* 0x000fe80000100800 */
[----:B------:R1:W-:Y:S04]  /*84080*/  @!P5 STL [R1+0x84], R27 ;  /* 0x0000841b0100d387 */ /* 0x0003e80000100800 */
[----:B------:R-:W-:Y:S04]  /*84090*/  @!P5 STL [R1+0x90], R3 ;  /* 0x000090030100d387 */ /* 0x000fe80000100800 */
[----:B0-----:R-:W2:Y:S01]  /*840a0*/  LDL R28, [R1+0xa8] ;  /* 0x0000a800011c7983 */ /* 0x001ea20000100800 */
[----:B-1----:R-:W-:-:S03]  /*840b0*/  MOV R27, R0 ;  /* 0x00000000001b7202 */ /* 0x002fc60000000f00 */
[----:B------:R-:W3:Y:S04]  /*840c0*/  LDL R12, [R1+0x9c] ;  /* 0x00009c00010c7983 */ /* 0x000ee80000100800 */
[----:B------:R0:W-:Y:S04]  /*840d0*/  @!P5 STL [R1+0x80], R2 ;  /* 0x000080020100d387 */ /* 0x0001e80000100800 */
[----:B------:R-:W4:Y:S04]  /*840e0*/  LDL R10, [R1+0x98] ;  /* 0x00009800010a7983 */ /* 0x000f280000100800 */
[----:B------:R-:W5:Y:S04]  /*840f0*/  LDL R9, [R1+0x8c] ;  /* 0x00008c0001097983 */ /* 0x000f680000100800 */
[----:B------:R-:W5:Y:S04]  /*84100*/  LDL R8, [R1+0x88] ;  /* 0x0000880001087983 */ /* 0x000f680000100800 */
[----:B------:R-:W5:Y:S04]  /*84110*/  LDL R6, [R1+0x7c] ;  /* 0x00007c0001067983 */ /* 0x000f680000100800 */
[----:B0-----:R-:W5:Y:S04]  /*84120*/  LDL R2, [R1+0x78] ;  /* 0x0000780001027983 */ /* 0x001f680000100800 */
[----:B------:R-:W5:Y:S04]  /*84130*/  LDL R14, [R1+0x150] ;  /* 0x00015000010e7983 */ /* 0x000f680000100800 */
[----:B------:R-:W5:Y:S04]  /*84140*/  LDL R13, [R1+0x14c] ;  /* 0x00014c00010d7983 */ /* 0x000f680000100800 */
[----:B------:R-:W5:Y:S04]  /*84150*/  LDL R11, [R1+0x148] ;  /* 0x00014800010b7983 */ /* 0x000f680000100800 */
[----:B------:R-:W5:Y:S04]  /*84160*/  LDL R7, [R1+0x144] ;  /* 0x0001440001077983 */ /* 0x000f680000100800 */
[----:B------:R-:W5:Y:S04]  /*84170*/  LDL R0, [R1+0x140] ;  /* 0x0001400001007983 */ /* 0x000f680000100800 */
[----:B------:R-:W5:Y:S04]  /*84180*/  LDL R3, [R1+0x13c] ;  /* 0x00013c0001037983 */ /* 0x000f680000100800 */
[----:B------:R-:W5:Y:S04]  /*84190*/  LDL R5, [R1+0x138] ;  /* 0x0001380001057983 */ /* 0x000f680000100800 */
[----:B------:R-:W5:Y:S04]  /*841a0*/  LDL R4, [R1+0x134] ;  /* 0x0001340001047983 */ /* 0x000f680000100800 */
[----:B------:R0:W-:Y:S04]  /*841b0*/  STL [R1+0x1a3c], R15 ;  /* 0x001a3c0f01007387 */ /* 0x0001e80000100800 */
[----:B0-----:R-:W5:Y:S01]  /*841c0*/  LDL R15, [R1+0xac] ;  /* 0x0000ac00010f7983 */ /* 0x001f620000100800 */
[----:B------:R-:W-:-:S13]  /*841d0*/  LOP3.LUT P0, RZ, R29, 0x2000, RZ, 0xc0, !PT ;  /* 0x000020001dff7812 */ /* 0x000fda000780c0ff */
[----:B--2---:R-:W-:Y:S02]  /*841e0*/  @!P0 FMUL R28, R28, 16777216 ;  /* 0x4b8000001c1c8820 */ /* 0x004fe40000400000 */
[----:B---3--:R-:W-:-:S03]  /*841f0*/  @!P0 FMUL R12, R12, 16777216 ;  /* 0x4b8000000c0c8820 */ /* 0x008fc60000400000 */
[----:B------:R0:W-:Y:S01]  /*84200*/  @!P0 STL [R1+0xa8], R28 ;  /* 0x0000a81c01008387 */ /* 0x0001e20000100800 */
[----:B----4-:R-:W-:Y:S02]  /*84210*/  @!P0 FMUL R10, R10, 16777216 ;  /* 0x4b8000000a0a8820 */ /* 0x010fe40000400000 */
[----:B-----5:R-:W-:Y:S02]  /*84220*/  @!P0 FMUL R9, R9, 16777216 ;  /* 0x4b80000009098820 */ /* 0x020fe40000400000 */
[----:B------:R-:W-:Y:S02]  /*84230*/  @!P0 FMUL R8, R8, 16777216 ;  /* 0x4b80000008088820 */ /* 0x000fe40000400000 */
[----:B------:R-:W-:Y:S02]  /*84240*/  @!P0 FMUL R6, R6, 16777216 ;  /* 0x4b80000006068820 */ /* 0x000fe40000400000 */
[----:B------:R-:W-:-:S05]  /*84250*/  @!P0 FMUL R15, R15, 16777216 ;  /* 0x4b8000000f0f8820 */ /* 0x000fca0000400000 */
[----:B------:R-:W-:Y:S04]  /*84260*/  @!P0 STL [R1+0xac], R15 ;  /* 0x0000ac0f01008387 */ /* 0x000fe80000100800 */
[----:B0-----:R-:W2:Y:S04]  /*84270*/  LDL R28, [R1+0x170] ;  /* 0x00017000011c7983 */ /* 0x001ea80000100800 */
[----:B------:R0:W-:Y:S04]  /*84280*/  @!P0 STL [R1+0x9c], R12 ;  /* 0x00009c0c01008387 */ /* 0x0001e80000100800 */
[----:B------:R1:W-:Y:S04]  /*84290*/  @!P0 STL [R1+0x98], R10 ;  /* 0x0000980a01008387 */ /* 0x0003e80000100800 */
[----:B0-----:R-:W3:Y:S04]  /*842a0*/  LDL R12, [R1+0x164] ;  /* 0x00016400010c7983 */ /* 0x001ee80000100800 */
[----:B-1----:R-:W4:Y:S04]  /*842b0*/  LDL R10, [R1+0x168] ;  /* 0x00016800010a7983 */ /* 0x002f280000100800 */
[----:B------:R0:W-:Y:S04]  /*842c0*/  @!P0 STL [R1+0x8c], R9 ;  /* 0x00008c0901008387 */ /* 0x0001e80000100800 */
[----:B0-----:R-:W5:Y:S04]  /*842d0*/  LDL R9, [R1+0x160] ;  /* 0x0001600001097983 */ /* 0x001f680000100800 */
[----:B------:R0:W-:Y:S04]  /*842e0*/  @!P0 STL [R1+0x88], R8 ;  /* 0x0000880801008387 */ /* 0x0001e80000100800 */
[----:B0-----:R-:W5:Y:S04]  /*842f0*/  LDL R8, [R1+0x15c] ;  /* 0x00015c0001087983 */ /* 0x001f680000100800 */
[----:B------:R0:W-:Y:S04]  /*84300*/  @!P0 STL [R1+0x7c], R6 ;  /* 0x00007c0601008387 */ /* 0x0001e80000100800 */
[----:B0-----:R-:W5:Y:S01]  /*84310*/  LDL R6, [R1+0x158] ;  /* 0x0001580001067983 */ /* 0x001f620000100800 */
[----:B------:R-:W-:Y:S01]  /*84320*/  LOP3.LUT P1, RZ, R29, 0x4000, RZ, 0xc0, !PT ;  /* 0x000040001dff7812 */ /* 0x000fe2000782c0ff */
[----:B------:R-:W-:-:S05]  /*84330*/  @!P0 FMUL R2, R2, 16777216 ;  /* 0x4b80000002028820 */ /* 0x000fca0000400000 */
[----:B------:R0:W-:Y:S07]  /*84340*/  @!P0 STL [R1+0x78], R2 ;  /* 0x0000780201008387 */ /* 0x0001ee0000100800 */
[----:B------:R-:W-:Y:S02]  /*84350*/  @!P1 FMUL R14, R14, 16777216 ;  /* 0x4b8000000e0e9820 */ /* 0x000fe40000400000 */
[----:B------:R-:W-:Y:S01]  /*84360*/  @!P1 FMUL R13, R13, 16777216 ;  /* 0x4b8000000d0d9820 */ /* 0x000fe20000400000 */
[----:B0-----:R-:W5:Y:S01]  /*84370*/  LDL R2, [R1+0x154] ;  /* 0x0001540001027983 */ /* 0x001f620000100800 */
[----:B------:R-:W-:-:S02]  /*84380*/  @!P1 FMUL R11, R11, 16777216 ;  /* 0x4b8000000b0b9820 */ /* 0x000fc40000400000 */
[----:B------:R-:W-:Y:S01]  /*84390*/  @!P1 FMUL R7, R7, 16777216 ;  /* 0x4b80000007079820 */ /* 0x000fe20000400000 */
[----:B------:R-:W-:Y:S01]  /*843a0*/  @!P1 STL [R1+0x150], R14 ;  /* 0x0001500e01009387 */ /* 0x000fe20000100800 */
[----:B------:R-:W-:-:S03]  /*843b0*/  @!P1 FMUL R0, R0, 16777216 ;  /* 0x4b80000000009820 */ /* 0x000fc60000400000 */
[----:B------:R-:W-:Y:S04]  /*843c0*/  @!P1 STL [R1+0x14c], R13 ;  /* 0x00014c0d01009387 */ /* 0x000fe80000100800 */
[----:B------:R0:W-:Y:S01]  /*843d0*/  @!P1 STL [R1+0x148], R11 ;  /* 0x0001480b01009387 */ /* 0x0001e20000100800 */
[----:B------:R-:W-:Y:S01]  /*843e0*/  @!P1 FMUL R3, R3, 16777216 ;  /* 0x4b80000003039820 */ /* 0x000fe20000400000 */
[----:B------:R-:W-:Y:S02]  /*843f0*/  LOP3.LUT P2, RZ, R29, 0x8000, RZ, 0xc0, !PT ;  /* 0x000080001dff7812 */ /* 0x000fe4000784c0ff */
[----:B0-----:R-:W5:Y:S04]  /*84400*/  LDL R11, [R1+0x194] ;  /* 0x00019400010b7983 */ /* 0x001f680000100800 */
[----:B------:R0:W-:Y:S04]  /*84410*/  @!P1 STL [R1+0x144], R7 ;  /* 0x0001440701009387 */ /* 0x0001e80000100800 */
[----:B0-----:R-:W5:Y:S04]  /*84420*/  LDL R7, [R1+0x190] ;  /* 0x0001900001077983 */ /* 0x001f680000100800 */
[----:B------:R0:W-:Y:S04]  /*84430*/  @!P1 STL [R1+0x140], R0 ;  /* 0x0001400001009387 */ /* 0x0001e80000100800 */
[----:B0-----:R-:W5:Y:S04]  /*84440*/  LDL R0, [R1+0x184] ;  /* 0x0001840001007983 */ /* 0x001f680000100800 */
[----:B------:R0:W-:Y:S01]  /*84450*/  @!P1 STL [R1+0x13c], R3 ;  /* 0x00013c0301009387 */ /* 0x0001e20000100800 */
[----:B------:R-:W-:-:S02]  /*84460*/  @!P1 FMUL R5, R5, 16777216 ;  /* 0x4b80000005059820 */ /* 0x000fc40000400000 */
[----:B------:R-:W-:Y:S01]  /*84470*/  @!P1 FMUL R4, R4, 16777216 ;  /* 0x4b80000004049820 */ /* 0x000fe20000400000 */
[----:B0-----:R-:W5:Y:S01]  /*84480*/  LDL R3, [R1+0x180] ;  /* 0x0001800001037983 */ /* 0x001f620000100800 */
[----:B------:R-:W-:-:S03]  /*84490*/  @!P2 FMUL R25, R25, 16777216 ;  /* 0x4b8000001919a820 */ /* 0x000fc60000400000 */
[----:B------:R0:W-:Y:S04]  /*844a0*/  @!P1 STL [R1+0x138], R5 ;  /* 0x0001380501009387 */ /* 0x0001e80000100800 */
[----:B0-----:R-:W5:Y:S04]  /*844b0*/  LDL R5, [R1+0x174] ;  /* 0x0001740001057983 */ /* 0x001f680000100800 */
[----:B------:R0:W-:Y:S04]  /*844c0*/  @!P1 STL [R1+0x134], R4 ;  /* 0x0001340401009387 */ /* 0x0001e80000100800 */
[----:B0-----:R-:W5:Y:S04]  /*844d0*/  LDL R4, [R1+0x74] ;  /* 0x0000740001047983 */ /* 0x001f680000100800 */
[----:B------:R-:W-:Y:S01]  /*844e0*/  STL [R1+0x1a28], R25 ;  /* 0x001a281901007387 */ /* 0x000fe20000100800 */
[----:B------:R-:W-:-:S02]  /*844f0*/  IMAD.MOV.U32 R15, RZ, RZ, R27 ;  /* 0x000000ffff0f7224 */ /* 0x000fc400078e001b */
[----:B--2---:R-:W-:-:S05]  /*84500*/  @!P2 FMUL R28, R28, 16777216 ;  /* 0x4b8000001c1ca820 */ /* 0x004fca0000400000 */
[----:B------:R-:W-:Y:S01]  /*84510*/  @!P2 STL [R1+0x170], R28 ;  /* 0x0001701c0100a387 */ /* 0x000fe20000100800 */
[----:B----4-:R-:W-:Y:S02]  /*84520*/  @!P2 FMUL R10, R10, 16777216 ;  /* 0x4b8000000a0aa820 */ /* 0x010fe40000400000 */
[----:B---3--:R-:W-:-:S03]  /*84530*/  @!P2 FMUL R12, R12, 16777216 ;  /* 0x4b8000000c0ca820 */ /* 0x008fc60000400000 */
[----:B------:R0:W-:Y:S04]  /*84540*/  @!P2 STL [R1+0x168], R10 ;  /* 0x0001680a0100a387 */ /* 0x0001e80000100800 */
[----:B0-----:R-:W2:Y:S01]  /*84550*/  LDL R10, [R1+0x64] ;  /* 0x00006400010a7983 */ /* 0x001ea20000100800 */
[----:B-----5:R-:W-:Y:S02]  /*84560*/  @!P2 FMUL R9, R9, 16777216 ;  /* 0x4b8000000909a820 */ /* 0x020fe40000400000 */
[----:B------:R-:W-:-:S05]  /*84570*/  @!P2 FMUL R8, R8, 16777216 ;  /* 0x4b8000000808a820 */ /* 0x000fca0000400000 */
[----:B------:R0:W-:Y:S04]  /*84580*/  @!P2 STL [R1+0x15c], R8 ;  /* 0x00015c080100a387 */ /* 0x0001e80000100800 */
[----:B------:R-:W-:Y:S01]  /*84590*/  @!P2 STL [R1+0x164], R12 ;  /* 0x0001640c0100a387 */ /* 0x000fe20000100800 */
[----:B------:R-:W-:-:S03]  /*845a0*/  @!P2 FMUL R6, R6, 16777216 ;  /* 0x4b8000000606a820 */ /* 0x000fc60000400000 */
[----:B0-----:R-:W3:Y:S04]  /*845b0*/  LDL R8, [R1+0x18c] ;  /* 0x00018c0001087983 */ /* 0x001ee80000100800 */
[----:B------:R-:W-:Y:S04]  /*845c0*/  @!P2 STL [R1+0x160], R9 ;  /* 0x000160090100a387 */ /* 0x000fe80000100800 */
[----:B------:R0:W-:Y:S04]  /*845d0*/  @!P2 STL [R1+0x158], R6 ;  /* 0x000158060100a387 */ /* 0x0001e80000100800 */
[----:B------:R-:W4:Y:S01]  /*845e0*/  LDL R27, [R1+0x178] ;  /* 0x00017800011b7983 */ /* 0x000f220000100800 */
[----:B------:R-:W-:Y:S01]  /*845f0*/  LOP3.LUT P3, RZ, R29, 0x10000, RZ, 0xc0, !PT ;  /* 0x000100001dff7812 */ /* 0x000fe2000786c0ff */
[----:B------:R-:W-:-:S02]  /*84600*/  @!P2 FMUL R2, R2, 16777216 ;  /* 0x4b8000000202a820 */ /* 0x000fc40000400000 */
[----:B------:R-:W5:Y:S04]  /*84610*/  LDL R14, [R1+0x70] ;  /* 0x00007000010e7983 */ /* 0x000f680000100800 */
[----:B0-----:R-:W4:Y:S04]  /*84620*/  LDL R6, [R1+0x17c] ;  /* 0x00017c0001067983 */ /* 0x001f280000100800 */
[----:B------:R-:W5:Y:S04]  /*84630*/  LDL R13, [R1+0x6c] ;  /* 0x00006c00010d7983 */ /* 0x000f680000100800 */
[----:B------:R0:W-:Y:S04]  /*84640*/  @!P2 STL [R1+0x154], R2 ;  /* 0x000154020100a387 */ /* 0x0001e80000100800 */
[----:B------:R-:W5:Y:S04]  /*84650*/  LDL R9, [R1+0x5c] ;  /* 0x00005c0001097983 */ /* 0x000f680000100800 */
[----:B0-----:R-:W5:Y:S01]  /*84660*/  LDL R2, [R1+0x60] ;  /* 0x0000600001027983 */ /* 0x001f620000100800 */
[----:B------:R-:W-:-:S02]  /*84670*/  @!P3 FMUL R11, R11, 16777216 ;  /* 0x4b8000000b0bb820 */ /* 0x000fc40000400000 */
[----:B------:R-:W-:Y:S02]  /*84680*/  @!P3 FMUL R7, R7, 16777216 ;  /* 0x4b8000000707b820 */ /* 0x000fe40000400000 */
[----:B------:R-:W-:-:S05]  /*84690*/  @!P3 FMUL R0, R0, 16777216 ;  /* 0x4b8000000000b820 */ /* 0x000fca0000400000 */
[----:B------:R0:W-:Y:S04]  /*846a0*/  @!P3 STL [R1+0x184], R0 ;  /* 0x000184000100b387 */ /* 0x0001e80000100800 */
[----:B------:R-:W-:Y:S01]  /*846b0*/  @!P3 STL [R1+0x194], R11 ;  /* 0x0001940b0100b387 */ /* 0x000fe20000100800 */
[----:B------:R-:W-:-:S03]  /*846c0*/  @!P3 FMUL R3, R3, 16777216 ;  /* 0x4b8000000303b820 */ /* 0x000fc60000400000 */
[----:B0-----:R-:W5:Y:S04]  /*846d0*/  LDL R0, [R1+0x58] ;  /* 0x0000580001007983 */ /* 0x001f680000100800 */
[----:B------:R0:W-:Y:S04]  /*846e0*/  @!P3 STL [R1+0x190], R7 ;  /* 0x000190070100b387 */ /* 0x0001e80000100800 */
[----:B------:R-:W5:Y:S04]  /*846f0*/  LDL R28, [R1+0x54] ;  /* 0x00005400011c7983 */ /* 0x000f680000100800 */
[----:B------:R1:W-:Y:S01]  /*84700*/  @!P3 STL [R1+0x180], R3 ;  /* 0x000180030100b387 */ /* 0x0003e20000100800 */
[----:B------:R-:W-:-:S03]  /*84710*/  @!P3 FMUL R5, R5, 16777216 ;  /* 0x4b8000000505b820 */ /* 0x000fc60000400000 */
[----:B0-----:R-:W5:Y:S04]  /*84720*/  LDL R7, [R1+0x3c] ;  /* 0x00003c0001077983 */ /* 0x001f680000100800 */
[----:B------:R-:W5:Y:S04]  /*84730*/  LDL R12, [R1+0x48] ;  /* 0x00004800010c7983 */ /* 0x000f680000100800 */
[----:B-1----:R-:W5:Y:S01]  /*84740*/  LDL R3, [R1+0x4c] ;  /* 0x00004c0001037983 */ /* 0x002f620000100800 */
[----:B------:R-:W-:-:S03]  /*84750*/  @!P3 FMUL R4, R4, 16777216 ;  /* 0x4b8000000404b820 */ /* 0x000fc60000400000 */
[----:B------:R0:W-:Y:S04]  /*84760*/  @!P3 STL [R1+0x174], R5 ;  /* 0x000174050100b387 */ /* 0x0001e80000100800 */
[----:B------:R-:W5:Y:S04]  /*84770*/  LDL R11, [R1+0x38] ;  /* 0x00003800010b7983 */ /* 0x000f680000100800 */
[----:B0-----:R-:W5:Y:S04]  /*84780*/  LDL R5, [R1+0x2c] ;  /* 0x00002c0001057983 */ /* 0x001f680000100800 */
[----:B------:R0:W-:Y:S04]  /*84790*/  @!P3 STL [R1+0x74], R4 ;  /* 0x000074040100b387 */ /* 0x0001e80000100800 */
[----:B0-----:R-:W5:Y:S01]  /*847a0*/  LDL R4, [R1+0x28] ;  /* 0x0000280001047983 */ /* 0x001f620000100800 */
[C---:B------:R-:W-:Y:S01]  /*847b0*/  LOP3.LUT P5, RZ, R24.reuse, 0x400, RZ, 0xc0, !PT ;  /* 0x0000040018ff7812 */ /* 0x040fe200078ac0ff */
[----:B------:R-:W-:Y:S01]  /*847c0*/  @!P4 FMUL R15, R15, 16777216 ;  /* 0x4b8000000f0fc820 */ /* 0x000fe20000400000 */
[----:B------:R-:W-:-:S11]  /*847d0*/  LOP3.LUT R24, R24, 0xfbffffff, RZ, 0xc0, !PT ;  /* 0xfbffffff18187812 */ /* 0x000fd600078ec0ff */
[----:B------:R-:W-:-:S04]  /*847e0*/  @P5 LOP3.LUT R24, R24, 0x4000000, RZ, 0xfc, !PT ;  /* 0x0400000018185812 */ /* 0x000fc800078efcff */
[C---:B------:R-:W-:Y:S02]  /*847f0*/  LOP3.LUT P5, RZ, R24.reuse, 0x2000, RZ, 0xc0, !PT ;  /* 0x0000200018ff7812 */ /* 0x040fe400078ac0ff */
[----:B------:R-:W-:-:S11]  /*84800*/  LOP3.LUT R24, R24, 0xf7ffffff, RZ, 0xc0, !PT ;  /* 0xf7ffffff18187812 */ /* 0x000fd600078ec0ff */
[----:B------:R-:W-:-:S04]  /*84810*/  @P5 LOP3.LUT R24, R24, 0x8000000, RZ, 0xfc, !PT ;  /* 0x0800000018185812 */ /* 0x000fc800078efcff */
[C---:B------:R-:W-:Y:S02]  /*84820*/  LOP3.LUT P5, RZ, R24.reuse, 0x1000, RZ, 0xc0, !PT ;  /* 0x0000100018ff7812 */ /* 0x040fe400078ac0ff */
[----:B------:R-:W-:-:S11]  /*84830*/  LOP3.LUT R24, R24, 0xefffffff, RZ, 0xc0, !PT ;  /* 0xefffffff18187812 */ /* 0x000fd600078ec0ff */
[----:B------:R-:W-:-:S04]  /*84840*/  @P5 LOP3.LUT R24, R24, 0x10000000, RZ, 0xfc, !PT ;  /* 0x1000000018185812 */ /* 0x000fc800078efcff */
[C---:B------:R-:W-:Y:S02]  /*84850*/  LOP3.LUT P5, RZ, R24.reuse, 0x8000, RZ, 0xc0, !PT ;  /* 0x0000800018ff7812 */ /* 0x040fe400078ac0ff */
[----:B------:R-:W-:Y:S01]  /*84860*/  LOP3.LUT R24, R24, 0xdfffffff, RZ, 0xc0, !PT ;  /* 0xdfffffff18187812 */ /* 0x000fe200078ec0ff */
[----:B--2---:R-:W-:-:S05]  /*84870*/  @!P3 FMUL R10, R10, 16777216 ;  /* 0x4b8000000a0ab820 */ /* 0x004fca0000400000 */
[----:B------:R0:W-:Y:S04]  /*84880*/  @!P3 STL [R1+0x64], R10 ;  /* 0x0000640a0100b387 */ /* 0x0001e80000100800 */
[----:B0-----:R-:W2:Y:S01]  /*84890*/  LDL.LU R10, [R1+0x6c0] ;  /* 0x0006c000010a7983 */ /* 0x001ea20000300800 */
[----:B---3--:R-:W-:-:S05]  /*848a0*/  @!P4 FMUL R8, R8, 16777216 ;  /* 0x4b8000000808c820 */ /* 0x008fca0000400000 */
[----:B------:R0:W-:Y:S04]  /*848b0*/  @!P4 STL [R1+0x18c], R8 ;  /* 0x00018c080100c387 */ /* 0x0001e80000100800 */
[----:B0-----:R-:W3:Y:S01]  /*848c0*/  LDL.LU R8, [R1+0x6bc] ;  /* 0x0006bc0001087983 */ /* 0x001ee20000300800 */
[----:B----4-:R-:W-:-:S05]  /*848d0*/  @!P4 FMUL R6, R6, 16777216 ;  /* 0x4b8000000606c820 */ /* 0x010fca0000400000 */
[----:B------:R0:W-:Y:S01]  /*848e0*/  @!P4 STL [R1+0x17c], R6 ;  /* 0x00017c060100c387 */ /* 0x0001e20000100800 */
[----:B------:R-:W-:-:S03]  /*848f0*/  @!P4 FMUL R27, R27, 16777216 ;  /* 0x4b8000001b1bc820 */ /* 0x000fc60000400000 */
[----:B0-----:R-:W4:Y:S04]  /*84900*/  LDL.LU R6, [R1+0x6b8] ;  /* 0x0006b80001067983 */ /* 0x001f280000300800 */
[----:B------:R-:W-:Y:S04]  /*84910*/  @!P4 STL [R1+0x188], R15 ;  /* 0x0001880f0100c387 */ /* 0x000fe80000100800 */
[----:B------:R0:W-:Y:S04]  /*84920*/  @!P4 STL [R1+0x178], R27 ;  /* 0x0001781b0100c387 */ /* 0x0001e80000100800 */
[----:B0-----:R-:W2:Y:S01]  /*84930*/  LDL.LU R27, [R1+0x6b0] ;  /* 0x0006b000011b7983 */ /* 0x001ea20000300800 */
[----:B------:R-:W-:-:S04]  /*84940*/  @P5 LOP3.LUT R24, R24, 0x20000000, RZ, 0xfc, !PT ;  /* 0x2000000018185812 */ /* 0x000fc800078efcff */
[C---:B------:R-:W-:Y:S02]  /*84950*/  LOP3.LUT P5, RZ, R24.reuse, 0x4000, RZ, 0xc0, !PT ;  /* 0x0000400018ff7812 */ /* 0x040fe400078ac0ff */
[----:B------:R-:W-:-:S11]  /*84960*/  LOP3.LUT R24, R24, 0xbfffffff, RZ, 0xc0, !PT ;  /* 0xbfffffff18187812 */ /* 0x000fd600078ec0ff */
[----:B------:R-:W-:-:S04]  /*84970*/  @P5 LOP3.LUT R24, R24, 0x40000000, RZ, 0xfc, !PT ;  /* 0x4000000018185812 */ /* 0x000fc800078efcff */
[C---:B------:R-:W-:Y:S02]  /*84980*/  LOP3.LUT P5, RZ, R24.reuse, 0x20000, RZ, 0xc0, !PT ;  /* 0x0002000018ff7812 */ /* 0x040fe400078ac0ff */
[----:B------:R-:W-:-:S11]  /*84990*/  LOP3.LUT R24, R24, 0x7fffffff, RZ, 0xc0, !PT ;  /* 0x7fffffff18187812 */ /* 0x000fd600078ec0ff */
[----:B------:R-:W-:-:S04]  /*849a0*/  @P5 LOP3.LUT R24, R24, 0x80000000, RZ, 0xfc, !PT ;  /* 0x8000000018185812 */ /* 0x000fc800078efcff */
[----:B------:R-:W-:Y:S02]  /*849b0*/  LOP3.LUT P5, RZ, R24, 0x10000, RZ, 0xc0, !PT ;  /* 0x0001000018ff7812 */ /* 0x000fe400078ac0ff */
[----:B------:R-:W-:-:S11]  /*849c0*/  LOP3.LUT R29, R29, 0xfffffffe, RZ, 0xc0, !PT ;  /* 0xfffffffe1d1d7812 */ /* 0x000fd600078ec0ff */
[----:B------:R-:W-:Y:S02]  /*849d0*/  @P5 LOP3.LUT R29, R29, 0x1, RZ, 0xfc, !PT ;  /* 0x000000011d1d5812 */ /* 0x000fe400078efcff */
        /* <DEDUP_REMOVED lines=28> */
[----:B------:R-:W-:Y:S01]  /*84ba0*/  LOP3.LUT R29, R29, 0xfffffbff, RZ, 0xc0, !PT ;  /* 0xfffffbff1d1d7812 */ /* 0x000fe200078ec0ff */
[----:B-----5:R-:W-:Y:S02]  /*84bb0*/  @!P4 FMUL R2, R2, 16777216 ;  /* 0x4b8000000202c820 */ /* 0x020fe40000400000 */
[----:B------:R-:W-:Y:S02]  /*84bc0*/  @!P4 FMUL R14, R14, 16777216 ;  /* 0x4b8000000e0ec820 */ /* 0x000fe40000400000 */
[----:B------:R-:W-:Y:S01]  /*84bd0*/  @!P4 FMUL R13, R13, 16777216 ;  /* 0x4b8000000d0dc820 */ /* 0x000fe20000400000 */
[----:B------:R0:W-:Y:S05]  /*84be0*/  @!P4 STL [R1+0x60], R2 ;  /* 0x000060020100c387 */ /* 0x0001ea0000100800 */
[----:B------:R-:W-:-:S02]  /*84bf0*/  @P5 LOP3.LUT R29, R29, 0x400, RZ, 0xfc, !PT ;  /* 0x000004001d1d5812 */ /* 0x000fc400078efcff */
[----:B------:R-:W-:Y:S01]  /*84c00*/  LOP3.LUT P5, RZ, R23, 0x40000000, RZ, 0xc0, !PT ;  /* 0x4000000017ff7812 */ /* 0x000fe200078ac0ff */
[----:B------:R-:W-:Y:S01]  /*84c10*/  @!P4 STL [R1+0x70], R14 ;  /* 0x0000700e0100c387 */ /* 0x000fe20000100800 */
[----:B------:R-:W-:-:S03]  /*84c20*/  @!P4 FMUL R9, R9, 16777216 ;  /* 0x4b8000000909c820 */ /* 0x000fc60000400000 */
[----:B0-----:R-:W5:Y:S01]  /*84c30*/  LDL.LU R2, [R1+0x6ac] ;  /* 0x0006ac0001027983 */ /* 0x001f620000300800 */
[----:B------:R-:W-:Y:S01]  /*84c40*/  LOP3.LUT R29, R29, 0xfffff7ff, RZ, 0xc0, !PT ;  /* 0xfffff7ff1d1d7812 */ /* 0x000fe200078ec0ff */
[----:B------:R-:W-:Y:S02]  /*84c50*/  @!P6 FMUL R0, R0, 16777216 ;  /* 0x4b8000000000e820 */ /* 0x000fe40000400000 */
[----:B------:R-:W-:Y:S04]  /*84c60*/  @!P4 STL [R1+0x6c], R13 ;  /* 0x00006c0d0100c387 */ /* 0x000fe80000100800 */
[----:B------:R0:W-:Y:S01]  /*84c70*/  @!P4 STL [R1+0x5c], R9 ;  /* 0x00005c090100c387 */ /* 0x0001e20000100800 */
[----:B------:R-:W-:Y:S01]  /*84c80*/  @P5 LOP3.LUT R29, R29, 0x800, RZ, 0xfc, !PT ;  /* 0x000008001d1d5812 */ /* 0x000fe200078efcff */
[----:B------:R-:W-:Y:S01]  /*84c90*/  @!P6 FMUL R3, R3, 16777216 ;  /* 0x4b8000000303e820 */ /* 0x000fe20000400000 */
[----:B------:R-:W-:Y:S01]  /*84ca0*/  LOP3.LUT P5, RZ, R23, 0x20000000, RZ, 0xc0, !PT ;  /* 0x2000000017ff7812 */ /* 0x000fe200078ac0ff */
[----:B0-----:R-:W5:Y:S04]  /*84cb0*/  LDL.LU R9, [R1+0x6a8] ;  /* 0x0006a80001097983 */ /* 0x001f680000300800 */
[----:B------:R0:W-:Y:S01]  /*84cc0*/  @!P6 STL [R1+0x58], R0 ;  /* 0x000058000100e387 */ /* 0x0001e20000100800 */
[----:B------:R-:W-:-:S02]  /*84cd0*/  @!P6 FMUL R28, R28, 16777216 ;  /* 0x4b8000001c1ce820 */ /* 0x000fc40000400000 */
[----:B------:R-:W-:Y:S01]  /*84ce0*/  @!P6 FMUL R7, R7, 16777216 ;  /* 0x4b8000000707e820 */ /* 0x000fe20000400000 */
[----:B0-----:R-:W5:Y:S01]  /*84cf0*/  LDL.LU R0, [R1+0x6a4] ;  /* 0x0006a40001007983 */ /* 0x001f620000300800 */
[----:B------:R-:W-:-:S03]  /*84d00*/  LOP3.LUT R29, R29, 0xffffefff, RZ, 0xc0, !PT ;  /* 0xffffefff1d1d7812 */ /* 0x000fc600078ec0ff */
[----:B------:R0:W-:Y:S01]  /*84d10*/  @!P6 STL [R1+0x4c], R3 ;  /* 0x00004c030100e387 */ /* 0x0001e20000100800 */
[----:B------:R-:W-:Y:S02]  /*84d20*/  @!P6 FMUL R12, R12, 16777216 ;  /* 0x4b8000000c0ce820 */ /* 0x000fe40000400000 */
[----:B------:R-:W-:Y:S01]  /*84d30*/  @!P6 FMUL R5, R5, 16777216 ;  /* 0x4b8000000505e820 */ /* 0x000fe20000400000 */
[----:B------:R-:W-:Y:S01]  /*84d40*/  @P5 LOP3.LUT R29, R29, 0x1000, RZ, 0xfc, !PT ;  /* 0x000010001d1d5812 */ /* 0x000fe200078efcff */
[----:B------:R-:W-:Y:S01]  /*84d50*/  @!P6 FMUL R11, R11, 16777216 ;  /* 0x4b8000000b0be820 */ /* 0x000fe20000400000 */
[----:B0-----:R-:W5:Y:S01]  /*84d60*/  LDL.LU R3, [R1+0x6a0] ;  /* 0x0006a00001037983 */ /* 0x001f620000300800 */
[----:B------:R-:W-:-:S03]  /*84d70*/  LOP3.LUT P5, RZ, R23, 0x10000000, RZ, 0xc0, !PT ;  /* 0x1000000017ff7812 */ /* 0x000fc600078ac0ff */
[----:B------:R-:W-:Y:S04]  /*84d80*/  @!P6 STL [R1+0x54], R28 ;  /* 0x0000541c0100e387 */ /* 0x000fe80000100800 */
[----:B------:R0:W-:Y:S01]  /*84d90*/  @!P6 STL [R1+0x3c], R7 ;  /* 0x00003c070100e387 */ /* 0x0001e20000100800 */
[----:B------:R-:W-:-:S03]  /*84da0*/  @!P6 FMUL R4, R4, 16777216 ;  /* 0x4b8000000404e820 */ /* 0x000fc60000400000 */
[----:B0-----:R-:W5:Y:S04]  /*84db0*/  LDL.LU R7, [R1+0x69c] ;  /* 0x00069c0001077983 */ /* 0x001f680000300800 */
[----:B------:R-:W-:Y:S04]  /*84dc0*/  @!P6 STL [R1+0x48], R12 ;  /* 0x0000480c0100e387 */ /* 0x000fe80000100800 */
[----:B------:R0:W-:Y:S04]  /*84dd0*/  @!P6 STL [R1+0x2c], R5 ;  /* 0x00002c050100e387 */ /* 0x0001e80000100800 */
[----:B0-----:R-:W5:Y:S04]  /*84de0*/  LDL.LU R5, [R1+0x698] ;  /* 0x0006980001057983 */ /* 0x001f680000300800 */
[----:B------:R2:W-:Y:S04]  /*84df0*/  @!P6 STL [R1+0x38], R11 ;  /* 0x0000380b0100e387 */ /* 0x0005e80000100800 */
[----:B------:R0:W-:Y:S01]  /*84e00*/  @!P6 STL [R1+0x28], R4 ;  /* 0x000028040100e387 */ /* 0x0001e20000100800 */
[----:B--2---:R-:W-:-:S02]  /*84e10*/  FSEL R11, R10, -INF , P5 ;  /* 0xff8000000a0b7808 */ /* 0x004fc40002800000 */
[C---:B------:R-:W-:Y:S01]  /*84e20*/  LOP3.LUT P5, RZ, R29.reuse, 0x1000, RZ, 0xc0, !PT ;  /* 0x000010001dff7812 */ /* 0x040fe200078ac0ff */
[----:B0-----:R-:W2:Y:S03]  /*84e30*/  LDL.LU R4, [R1+0x694] ;  /* 0x0006940001047983 */ /* 0x001ea60000300800 */
[----:B---3--:R-:W-:Y:S02]  /*84e40*/  FSEL R10, R8, -INF , P5 ;  /* 0xff800000080a7808 */ /* 0x008fe40002800000 */
[C---:B------:R-:W-:Y:S01]  /*84e50*/  LOP3.LUT P5, RZ, R29.reuse, 0x800, RZ, 0xc0, !PT ;  /* 0x000008001dff7812 */ /* 0x040fe200078ac0ff */
[----:B------:R-:W-:Y:S03]  /*84e60*/  STL [R1+0x6c0], R11 ;  /* 0x0006c00b01007387 */ /* 0x000fe60000100800 */
[----:B----4-:R-:W-:Y:S01]  /*84e70*/  FSEL R6, R6, -INF , P5 ;  /* 0xff80000006067808 */ /* 0x010fe20002800000 */
[----:B------:R-:W3:Y:S01]  /*84e80*/  LDL.LU R8, [R1+0x690] ;  /* 0x0006900001087983 */ /* 0x000ee20000300800 */
[----:B------:R-:W-:-:S03]  /*84e90*/  LOP3.LUT P5, RZ, R29, 0x400, RZ, 0xc0, !PT ;  /* 0x000004001dff7812 */ /* 0x000fc600078ac0ff */
[----:B------:R0:W-:Y:S04]  /*84ea0*/  STL [R1+0x6bc], R10 ;  /* 0x0006bc0a01007387 */ /* 0x0001e80000100800 */
[----:B------:R1:W-:Y:S04]  /*84eb0*/  STL [R1+0x6b8], R6 ;  /* 0x0006b80601007387 */ /* 0x0003e80000100800 */
[----:B------:R-:W4:Y:S01]  /*84ec0*/  LDL.LU R28, [R1+0x68c] ;  /* 0x00068c00011c7983 */ /* 0x000f220000300800 */
[----:B0-----:R-:W-:-:S03]  /*84ed0*/  FSEL R10, R27, -INF , P5 ;  /* 0xff8000001b0a7808 */ /* 0x001fc60002800000 */
[----:B-1----:R-:W4:Y:S04]  /*84ee0*/  LDL.LU R6, [R1+0x688] ;  /* 0x0006880001067983 */ /* 0x002f280000300800 */
[----:B------:R5:W-:Y:S04]  /*84ef0*/  STL [R1+0x6b0], R10 ;  /* 0x0006b00a01007387 */ /* 0x000be80000100800 */
[----:B------:R-:W4:Y:S01]  /*84f00*/  LDL.LU R27, [R1+0x684] ;  /* 0x00068400011b7983 */ /* 0x000f220000300800 */
[----:B------:R-:W-:-:S04]  /*84f10*/  LOP3.LUT P5, RZ, R29, 0x200, RZ, 0xc0, !PT ;  /* 0x000002001dff7812 */ /* 0x000fc800078ac0ff */
[----:B-----5:R-:W-:Y:S02]  /*84f20*/  FSEL R10, R2, -INF , P5 ;  /* 0xff800000020a7808 */ /* 0x020fe40002800000 */
[----:B------:R-:W-:Y:S01]  /*84f30*/  LOP3.LUT P5, RZ, R29, 0x100, RZ, 0xc0, !PT ;  /* 0x000001001dff7812 */ /* 0x000fe200078ac0ff */
[----:B------:R-:W5:Y:S04]  /*84f40*/  LDL.LU R2, [R1+0x67c] ;  /* 0x00067c0001027983 */ /* 0x000f680000300800 */
[----:B------:R0:W-:Y:S02]  /*84f50*/  STL [R1+0x6ac], R10 ;  /* 0x0006ac0a01007387 */ /* 0x0001e40000100800 */
[----:B0-----:R-:W-:Y:S02]  /*84f60*/  FSEL R10, R9, -INF , P5 ;  /* 0xff800000090a7808 */ /* 0x001fe40002800000 */
[----:B------:R-:W-:-:S03]  /*84f70*/  LOP3.LUT P5, RZ, R29, 0x80, RZ, 0xc0, !PT ;  /* 0x000000801dff7812 */ /* 0x000fc600078ac0ff */
[----:B------:R-:W-:Y:S01]  /*84f80*/  STL [R1+0x6a8], R10 ;  /* 0x0006a80a01007387 */ /* 0x000fe20000100800 */
[----:B------:R-:W-:Y:S02]  /*84f90*/  FSEL R9, R0, -INF , P5 ;  /* 0xff80000000097808 */ /* 0x000fe40002800000 */
[----:B------:R-:W-:Y:S01]  /*84fa0*/  LOP3.LUT P5, RZ, R29, 0x40, RZ, 0xc0, !PT ;  /* 0x000000401dff7812 */ /* 0x000fe200078ac0ff */
[----:B------:R-:W5:Y:S04]  /*84fb0*/  LDL.LU R0, [R1+0x678] ;  /* 0x0006780001007983 */ /* 0x000f680000300800 */
[----:B------:R0:W-:Y:S02]  /*84fc0*/  STL [R1+0x6a4], R9 ;  /* 0x0006a40901007387 */ /* 0x0001e40000100800 */
[----:B0-----:R-:W-:-:S02]  /*84fd0*/  FSEL R9, R3, -INF , P5 ;  /* 0xff80000003097808 */ /* 0x001fc40002800000 */
[----:B------:R-:W-:Y:S01]  /*84fe0*/  LOP3.LUT P5, RZ, R29, 0x20, RZ, 0xc0, !PT ;  /* 0x000000201dff7812 */ /* 0x000fe200078ac0ff */
[----:B------:R-:W5:Y:S04]  /*84ff0*/  LDL.LU R3, [R1+0x674] ;  /* 0x0006740001037983 */ /* 0x000f680000300800 */
[----:B------:R0:W-:Y:S02]  /*85000*/  STL [R1+0x6a0], R9 ;  /* 0x0006a00901007387 */ /* 0x0001e40000100800 */
[----:B0-----:R-:W-:Y:S02]  /*85010*/  FSEL R9, R7, -INF , P5 ;  /* 0xff80000007097808 */ /* 0x001fe40002800000 */
[----:B------:R-:W-:Y:S01]  /*85020*/  LOP3.LUT P5, RZ, R29, 0x10, RZ, 0xc0, !PT ;  /* 0x000000101dff7812 */ /* 0x000fe200078ac0ff */
[----:B------:R-:W5:Y:S04]  /*85030*/  LDL.LU R7, [R1+0x670] ;  /* 0x0006700001077983 */ /* 0x000f680000300800 */
[----:B------:R0:W-:Y:S02]  /*85040*/  STL [R1+0x69c], R9 ;  /* 0x00069c0901007387 */ /* 0x0001e40000100800 */
[----:B0-----:R-:W-:-:S02]  /*85050*/  FSEL R9, R5, -INF , P5 ;  /* 0xff80000005097808 */ /* 0x001fc40002800000 */
[----:B------:R-:W-:Y:S01]  /*85060*/  LOP3.LUT P5, RZ, R29, 0x8, RZ, 0xc0, !PT ;  /* 0x000000081dff7812 */ /* 0x000fe200078ac0ff */
[----:B------:R-:W5:Y:S04]  /*85070*/  LDL.LU R5, [R1+0x66c] ;  /* 0x00066c0001057983 */ /* 0x000f680000300800 */
[----:B------:R-:W-:Y:S04]  /*85080*/  STL [R1+0x698], R9 ;  /* 0x0006980901007387 */ /* 0x000fe80000100800 */
[----:B------:R-:W5:Y:S04]  /*85090*/  LDL.LU R12, [R1+0x668] ;  /* 0x00066800010c7983 */ /* 0x000f680000300800 */
[----:B------:R-:W5:Y:S01]  /*850a0*/  LDL.LU R11, [R1+0x664] ;  /* 0x00066400010b7983 */ /* 0x000f620000300800 */
[----:B--2---:R-:W-:-:S02]  /*850b0*/  FSEL R4, R4, -INF , P5 ;  /* 0xff80000004047808 */ /* 0x004fc40002800000 */
[----:B------:R-:W-:-:S04]  /*850c0*/  LOP3.LUT P5, RZ, R29, 0x4, RZ, 0xc0, !PT ;  /* 0x000000041dff7812 */ /* 0x000fc800078ac0ff */
[----:B---3--:R-:W-:Y:S02]  /*850d0*/  FSEL R8, R8, -INF , P5 ;  /* 0xff80000008087808 */ /* 0x008fe40002800000 */
[C---:B------:R-:W-:Y:S01]  /*850e0*/  LOP3.LUT P5, RZ, R29.reuse, 0x2, RZ, 0xc0, !PT ;  /* 0x000000021dff7812 */ /* 0x040fe200078ac0ff */
[----:B------:R0:W-:Y:S03]  /*850f0*/  STL [R1+0x694], R4 ;  /* 0x0006940401007387 */ /* 0x0001e60000100800 */
[----:B----4-:R-:W-:Y:S01]  /*85100*/  FSEL R13, R28, -INF , P5 ;  /* 0xff8000001c0d7808 */ /* 0x010fe20002800000 */
[----:B0-----:R-:W2:Y:S01]  /*85110*/  LDL.LU R4, [R1+0x660] ;  /* 0x0006600001047983 */ /* 0x001ea20000300800 */
[----:B------:R-:W-:-:S03]  /*85120*/  LOP3.LUT P5, RZ, R29, 0x1, RZ, 0xc0, !PT ;  /* 0x000000011dff7812 */ /* 0x000fc600078ac0ff */
[----:B------:R-:W3:Y:S01]  /*85130*/  LDL.LU R10, [R1+0x65c] ;  /* 0x00065c00010a7983 */ /* 0x000ee20000300800 */
[----:B------:R-:W-:Y:S02]  /*85140*/  FSEL R6, R6, -INF , P5 ;  /* 0xff80000006067808 */ /* 0x000fe40002800000 */
[----:B------:R-:W-:Y:S01]  /*85150*/  LOP3.LUT P5, RZ, R24, 0x80000000, RZ, 0xc0, !PT ;  /* 0x8000000018ff7812 */ /* 0x000fe200078ac0ff */
[----:B------:R-:W4:Y:S04]  /*85160*/  LDL.LU R9, [R1+0x658] ;  /* 0x0006580001097983 */ /* 0x000f280000300800 */
[----:B------:R0:W-:Y:S04]  /*85170*/  STL [R1+0x690], R8 ;  /* 0x0006900801007387 */ /* 0x0001e80000100800 */
[----:B0-----:R-:W4:Y:S04]  /*85180*/  LDL.LU R8, [R1+0x624] ;  /* 0x0006240001087983 */ /* 0x001f280000300800 */
[----:B------:R0:W-:Y:S04]  /*85190*/  STL [R1+0x68c], R13 ;  /* 0x00068c0d01007387 */ /* 0x0001e80000100800 */
[----:B------:R5:W-:Y:S01]  /*851a0*/  STL [R1+0x688], R6 ;  /* 0x0006880601007387 */ /* 0x000be20000100800 */
[----:B0-----:R-:W-:-:S05]  /*851b0*/  FSEL R13, R27, -INF , P5 ;  /* 0xff8000001b0d7808 */ /* 0x001fca0002800000 */
[----:B------:R-:W-:Y:S04]  /*851c0*/  STL [R1+0x684], R13 ;  /* 0x0006840d01007387 */ /* 0x000fe80000100800 */
[----:B------:R-:W4:Y:S01]  /*851d0*/  LDL.LU R27, [R1+0x14] ;  /* 0x00001400011b7983 */ /* 0x000f220000300800 */
[----:B------:R-:W-:Y:S01]  /*851e0*/  LOP3.LUT P5, RZ, R24, 0x40000000, RZ, 0xc0, !PT ;  /* 0x4000000018ff7812 */ /* 0x000fe200078ac0ff */
[----:B------:R-:W-:Y:S01]  /*851f0*/  @!P6 FMUL R22, R22, 16777216 ;  /* 0x4b8000001616e820 */ /* 0x000fe20000400000 */
[----:B------:R-:W-:Y:S01]  /*85200*/  LOP3.LUT P6, RZ, R24, 0x800, RZ, 0xc0, !PT ;  /* 0x0000080018ff7812 */ /* 0x000fe200078cc0ff */
[----:B------:R-:W-:Y:S01]  /*85210*/  @!P4 FMUL R20, R20, 16777216 ;  /* 0x4b8000001414c820 */ /* 0x000fe20000400000 */
[----:B------:R-:W-:Y:S01]  /*85220*/  LOP3.LUT P4, RZ, R24, 0x100, RZ, 0xc0, !PT ;  /* 0x0000010018ff7812 */ /* 0x000fe2000788c0ff */
[----:B------:R-:W-:-:S02]  /*85230*/  @!P3 FMUL R21, R21, 16777216 ;  /* 0x4b8000001515b820 */ /* 0x000fc40000400000 */
[----:B------:R-:W-:Y:S01]  /*85240*/  @!P3 FMUL R19, R19, 16777216 ;  /* 0x4b8000001313b820 */ /* 0x000fe20000400000 */
[----:B------:R-:W-:Y:S01]  /*85250*/  LOP3.LUT P3, RZ, R24, 0x200, RZ, 0xc0, !PT ;  /* 0x0000020018ff7812 */ /* 0x000fe2000786c0ff */
[----:B------:R-:W-:Y:S01]  /*85260*/  @!P2 FMUL R18, R18, 16777216 ;  /* 0x4b8000001212a820 */ /* 0x000fe20000400000 */
[----:B------:R-:W-:Y:S01]  /*85270*/  LOP3.LUT P2, RZ, R24, 0x40, RZ, 0xc0, !PT ;  /* 0x0000004018ff7812 */ /* 0x000fe2000784c0ff */
[----:B------:R-:W-:Y:S01]  /*85280*/  @!P0 FMUL R16, R16, 16777216 ;  /* 0x4b80000010108820 */ /* 0x000fe20000400000 */
[----:B------:R-:W-:Y:S01]  /*85290*/  LOP3.LUT P0, RZ, R24, 0x80, RZ, 0xc0, !PT ;  /* 0x0000008018ff7812 */ /* 0x000fe2000780c0ff */
[----:B------:R-:W-:Y:S01]  /*852a0*/  @!P1 FMUL R17, R17, 16777216 ;  /* 0x4b80000011119820 */ /* 0x000fe20000400000 */
[----:B------:R-:W-:Y:S01]  /*852b0*/  LOP3.LUT P1, RZ, R23, 0x8000000, RZ, 0xc0, !PT ;  /* 0x0800000017ff7812 */ /* 0x000fe2000782c0ff */
[----:B------:R-:W-:Y:S01]  /*852c0*/  MUFU.RCP R29, R26 ;  /* 0x0000001a001d7308 */ /* 0x000fe20000001000 */
[----:B-----5:R-:W-:Y:S02]  /*852d0*/  FSEL R6, R2, -INF , P5 ;  /* 0xff80000002067808 */ /* 0x020fe40002800000 */
[----:B------:R-:W-:Y:S01]  /*852e0*/  LOP3.LUT P5, RZ, R24, 0x20000000, RZ, 0xc0, !PT ;  /* 0x2000000018ff7812 */ /* 0x000fe200078ac0ff */
[----:B------:R-:W5:Y:S04]  /*852f0*/  LDL.LU R2, [R1+0x10] ;  /* 0x0000100001027983 */ /* 0x000f680000300800 */
[----:B------:R0:W-:Y:S02]  /*85300*/  STL [R1+0x67c], R6 ;  /* 0x00067c0601007387 */ /* 0x0001e40000100800 */
[----:B0-----:R-:W-:-:S02]  /*85310*/  FSEL R6, R0, -INF , P5 ;  /* 0xff80000000067808 */ /* 0x001fc40002800000 */
[----:B------:R-:W-:Y:S01]  /*85320*/  LOP3.LUT P5, RZ, R24, 0x10000000, RZ, 0xc0, !PT ;  /* 0x1000000018ff7812 */ /* 0x000fe200078ac0ff */
[----:B------:R-:W5:Y:S04]  /*85330*/  LDL.LU R0, [R1+0x634] ;  /* 0x0006340001007983 */ /* 0x000f680000300800 */
[----:B------:R0:W-:Y:S01]  /*85340*/  STL [R1+0x678], R6 ;  /* 0x0006780601007387 */ /* 0x0001e20000100800 */
[----:B------:R-:W-:-:S03]  /*85350*/  FSEL R13, R3, -INF , P5 ;  /* 0xff800000030d7808 */ /* 0x000fc60002800000 */
[----:B0-----:R-:W5:Y:S01]  /*85360*/  LDL.LU R6, [R1+0x638] ;  /* 0x0006380001067983 */ /* 0x001f620000300800 */
[----:B------:R-:W-:-:S03]  /*85370*/  LOP3.LUT P5, RZ, R24, 0x8000000, RZ, 0xc0, !PT ;  /* 0x0800000018ff7812 */ /* 0x000fc600078ac0ff */
[----:B------:R-:W5:Y:S04]  /*85380*/  LDL.LU R3, [R1+0x63c] ;  /* 0x00063c0001037983 */ /* 0x000f680000300800 */
[----:B------:R-:W-:Y:S01]  /*85390*/  STL [R1+0x674], R13 ;  /* 0x0006740d01007387 */ /* 0x000fe20000100800 */
[----:B------:R-:W-:Y:S02]  /*853a0*/  FSEL R7, R7, -INF , P5 ;  /* 0xff80000007077808 */ /* 0x000fe40002800000 */
[----:B------:R-:W-:-:S03]  /*853b0*/  LOP3.LUT P5, RZ, R24, 0x4000000, RZ, 0xc0, !PT ;  /* 0x0400000018ff7812 */ /* 0x000fc600078ac0ff */
[----:B------:R0:W-:Y:S04]  /*853c0*/  STL [R1+0x670], R7 ;  /* 0x0006700701007387 */ /* 0x0001e80000100800 */
[----:B0-----:R-:W5:Y:S01]  /*853d0*/  LDL.LU R7, [R1+0x640] ;  /* 0x0006400001077983 */ /* 0x001f620000300800 */
[----:B------:R-:W-:-:S03]  /*853e0*/  FSEL R13, R5, -INF , P5 ;  /* 0xff800000050d7808 */ /* 0x000fc60002800000 */
[----:B------:R-:W5:Y:S04]  /*853f0*/  LDL.LU R5, [R1+0x644] ;  /* 0x0006440001057983 */ /* 0x000f680000300800 */
[----:B------:R0:W-:Y:S02]  /*85400*/  STL [R1+0x66c], R13 ;  /* 0x00066c0d01007387 */ /* 0x0001e40000100800 */
[----:B0-----:R-:W-:Y:S02]  /*85410*/  FSEL R13, R12, -INF , P6 ;  /* 0xff8000000c0d7808 */ /* 0x001fe40003000000 */
[----:B------:R-:W-:-:S03]  /*85420*/  FSEL R12, R11, -INF , P4 ;  /* 0xff8000000b0c7808 */ /* 0x000fc60002000000 */
[----:B------:R-:W-:Y:S01]  /*85430*/  STL [R1+0x668], R13 ;  /* 0x0006680d01007387 */ /* 0x000fe20000100800 */
[----:B--2---:R-:W-:-:S03]  /*85440*/  FSEL R11, R4, -INF , P3 ;  /* 0xff800000040b7808 */ /* 0x004fc60001800000 */
[----:B------:R-:W2:Y:S01]  /*85450*/  LDL.LU R4, [R1+0x648] ;  /* 0x0006480001047983 */ /* 0x000ea20000300800 */
[----:B---3--:R-:W-:-:S03]  /*85460*/  FSEL R10, R10, -INF , P2 ;  /* 0xff8000000a0a7808 */ /* 0x008fc60001000000 */
[----:B------:R-:W-:Y:S01]  /*85470*/  STL [R1+0x664], R12 ;  /* 0x0006640c01007387 */ /* 0x000fe20000100800 */
[----:B----4-:R-:W-:-:S03]  /*85480*/  FSEL R9, R9, -INF , P0 ;  /* 0xff80000009097808 */ /* 0x010fc60000000000 */
[----:B------:R0:W-:Y:S04]  /*85490*/  STL [R1+0x660], R11 ;  /* 0x0006600b01007387 */ /* 0x0001e80000100800 */
[----:B------:R1:W-:Y:S04]  /*854a0*/  STL [R1+0x65c], R10 ;  /* 0x00065c0a01007387 */ /* 0x0003e80000100800 */
[----:B------:R-:W3:Y:S01]  /*854b0*/  LDL.LU R28, [R1+0x18] ;  /* 0x00001800011c7983 */ /* 0x000ee20000300800 */
[----:B------:R-:W-:-:S03]  /*854c0*/  LOP3.LUT P3, RZ, R23, 0x4000000, RZ, 0xc0, !PT ;  /* 0x0400000017ff7812 */ /* 0x000fc6000786c0ff */
[----:B------:R4:W-:Y:S04]  /*854d0*/  STL [R1+0x658], R9 ;  /* 0x0006580901007387 */ /* 0x0009e80000100800 */
[----:B0-----:R-:W3:Y:S04]  /*854e0*/  LDL.LU R11, [R1+0x610] ;  /* 0x00061000010b7983 */ /* 0x001ee80000300800 */
[----:B-1----:R-:W3:Y:S04]  /*854f0*/  LDL.LU R10, [R1+0x614] ;  /* 0x00061400010a7983 */ /* 0x002ee80000300800 */
[----:B----4-:R-:W3:Y:S04]  /*85500*/  LDL.LU R9, [R1+0x618] ;  /* 0x0006180001097983 */ /* 0x010ee80000300800 */
[----:B------:R-:W-:Y:S01]  /*85510*/  STL [R1+0x1928], R24 ;  /* 0x0019281801007387 */ /* 0x000fe20000100800 */
[----:B------:R0:W1:Y:S03]  /*85520*/  MUFU.RCP R23, R27 ;  /* 0x0000001b00177308 */ /* 0x0000660000001000 */
[----:B0-----:R-:W3:Y:S04]  /*85530*/  LDL.LU R27, [R1+0x61c] ;  /* 0x00061c00011b7983 */ /* 0x001ee80000300800 */
[----:B------:R-:W3:Y:S01]  /*85540*/  LDL.LU R26, [R1+0x1a74] ;  /* 0x001a7400011a7983 */ /* 0x000ee20000300800 */
[----:B------:R-:W-:-:S02]  /*85550*/  FSETP.NEU.AND P0, PT, R8, RZ, PT ;  /* 0x000000ff0800720b */ /* 0x000fc40003f0d000 */
[C---:B------:R-:W-:Y:S02]  /*85560*/  LOP3.LUT P5, RZ, R24.reuse, 0x2000000, RZ, 0xc0, !PT ;  /* 0x0200000018ff7812 */ /* 0x040fe400078ac0ff */
[----:B------:R-:W-:Y:S01]  /*85570*/  LOP3.LUT P2, RZ, R24, 0x10, RZ, 0xc0, !PT ;  /* 0x0000001018ff7812 */ /* 0x000fe2000784c0ff */
[----:B-----5:R0:W5:Y:S02]  /*85580*/  MUFU.RCP R14, R2 ;  /* 0x00000002000e7308 */ /* 0x0201640000001000 */
[----:B0-----:R-:W4:Y:S01]  /*85590*/  LDL.LU R2, [R1+0x628] ;  /* 0x0006280001027983 */ /* 0x001f220000300800 */
[----:B-1----:R-:W-:-:S03]  /*855a0*/  FMUL R8, R23, R0 ;  /* 0x0000000017087220 */ /* 0x002fc60000400000 */
[----:B------:R-:W4:Y:S04]  /*855b0*/  LDL.LU R0, [R1+0x62c] ;  /* 0x00062c0001007983 */ /* 0x000f280000300800 */
[----:B------:R0:W-:Y:S04]  /*855c0*/  STL [R1+0x484], R8 ;  /* 0x0004840801007387 */ /* 0x0001e80000100800 */
[----:B------:R-:W4:Y:S01]  /*855d0*/  LDL.LU R15, [R1+0x630] ;  /* 0x00063000010f7983 */ /* 0x000f220000300800 */
[C---:B0-----:R-:W-:Y:S02]  /*855e0*/  FMUL R8, R23.reuse, R6 ;  /* 0x0000000617087220 */ /* 0x041fe40000400000 */
[----:B------:R-:W-:-:S03]  /*855f0*/  FMUL R6, R23, R3 ;  /* 0x0000000317067220 */ /* 0x000fc60000400000 */
[----:B------:R0:W-:Y:S04]  /*85600*/  STL [R1+0x478], R8 ;  /* 0x0004780801007387 */ /* 0x0001e80000100800 */
[----:B------:R-:W4:Y:S04]  /*85610*/  LDL.LU R3, [R1+0x1c] ;  /* 0x00001c0001037983 */ /* 0x000f280000300800 */
[----:B------:R1:W-:Y:S04]  /*85620*/  STL [R1+0x480], R6 ;  /* 0x0004800601007387 */ /* 0x0003e80000100800 */
[----:B------:R-:W4:Y:S04]  /*85630*/  LDL.LU R12, [R1+0x5f0] ;  /* 0x0005f000010c7983 */ /* 0x000f280000300800 */
[----:B0-----:R-:W4:Y:S04]  /*85640*/  LDL.LU R8, [R1+0x5f4] ;  /* 0x0005f40001087983 */ /* 0x001f280000300800 */
[----:B-1----:R-:W4:Y:S01]  /*85650*/  LDL.LU R6, [R1+0x5f8] ;  /* 0x0005f80001067983 */ /* 0x002f220000300800 */
[----:B------:R-:W-:-:S03]  /*85660*/  FMUL R13, R23, R7 ;  /* 0x00000007170d7220 */ /* 0x000fc60000400000 */
[----:B------:R-:W4:Y:S01]  /*85670*/  LDL.LU R7, [R1+0x5fc] ;  /* 0x0005fc0001077983 */ /* 0x000f220000300800 */
[----:B------:R-:W-:-:S03]  /*85680*/  FMUL R24, R23, R5 ;  /* 0x0000000517187220 */ /* 0x000fc60000400000 */
[----:B------:R-:W-:Y:S04]  /*85690*/  STL [R1+0x470], R13 ;  /* 0x0004700d01007387 */ /* 0x000fe80000100800 */
[----:B------:R0:W-:Y:S04]  /*856a0*/  STL [R1+0x192c], R24 ;  /* 0x00192c1801007387 */ /* 0x0001e80000100800 */
[----:B0-----:R-:W4:Y:S04]  /*856b0*/  LDL.LU R24, [R1+0x620] ;  /* 0x0006200001187983 */ /* 0x001f280000300800 */
[----:B------:R-:W4:Y:S04]  /*856c0*/  LDL.LU R13, [R1+0x600] ;  /* 0x00060000010d7983 */ /* 0x000f280000300800 */
[----:B------:R-:W4:Y:S01]  /*856d0*/  LDL.LU R5, [R1+0x604] ;  /* 0x0006040001057983 */ /* 0x000f220000300800 */
[----:B--2---:R-:W-:-:S05]  /*856e0*/  FMUL R4, R23, R4 ;  /* 0x0000000417047220 */ /* 0x004fca0000400000 */
[----:B------:R0:W-:Y:S04]  /*856f0*/  STL [R1+0x464], R4 ;  /* 0x0004640401007387 */ /* 0x0001e80000100800 */
[----:B0-----:R-:W2:Y:S01]  /*85700*/  LDL.LU R4, [R1+0x608] ;  /* 0x0006080001047983 */ /* 0x001ea20000300800 */
[----:B---3--:R-:W-:-:S05]  /*85710*/  FMUL R26, R23, R26 ;  /* 0x0000001a171a7220 */ /* 0x008fca0000400000 */
[----:B------:R0:W-:Y:S04]  /*85720*/  STL [R1+0x1930], R26 ;  /* 0x0019301a01007387 */ /* 0x0001e80000100800 */
[----:B0-----:R-:W3:Y:S01]  /*85730*/  LDL.LU R26, [R1+0x650] ;  /* 0x00065000011a7983 */ /* 0x001ee20000300800 */
[C---:B-----5:R-:W-:Y:S02]  /*85740*/  FMUL R11, R14.reuse, R11 ;  /* 0x0000000b0e0b7220 */ /* 0x060fe40000400000 */
[C---:B------:R-:W-:Y:S02]  /*85750*/  FMUL R10, R14.reuse, R10 ;  /* 0x0000000a0e0a7220 */ /* 0x040fe40000400000 */
[----:B------:R-:W-:Y:S02]  /*85760*/  FMUL R9, R14, R9 ;  /* 0x000000090e097220 */ /* 0x000fe40000400000 */
[----:B---3--:R-:W-:-:S02]  /*85770*/  FMUL R26, R23, R26 ;  /* 0x0000001a171a7220 */ /* 0x008fc40000400000 */
[----:B------:R0:W1:Y:S03]  /*85780*/  MUFU.RCP R23, R28 ;  /* 0x0000001c00177308 */ /* 0x0000660000001000 */
[----:B------:R3:W-:Y:S04]  /*85790*/  STL [R1+0x460], R26 ;  /* 0x0004601a01007387 */ /* 0x0007e80000100800 */
[----:B0-----:R-:W5:Y:S04]  /*857a0*/  LDL.LU R28, [R1+0x60c] ;  /* 0x00060c00011c7983 */ /* 0x001f680000300800 */
[----:B------:R0:W-:Y:S01]  /*857b0*/  STL [R1+0x3f4], R11 ;  /* 0x0003f40b01007387 */ /* 0x0001e20000100800 */
[----:B---3--:R-:W-:-:S02]  /*857c0*/  FMUL R26, R14, R27 ;  /* 0x0000001b0e1a7220 */ /* 0x008fc40000400000 */
[C---:B----4-:R-:W-:Y:S01]  /*857d0*/  FMUL R24, R14.reuse, R24 ;  /* 0x000000180e187220 */ /* 0x050fe20000400000 */
[----:B0-----:R-:W3:Y:S04]  /*857e0*/  LDL.LU R11, [R1+0x20] ;  /* 0x00002000010b7983 */ /* 0x001ee80000300800 */
[----:B------:R0:W-:Y:S04]  /*857f0*/  STL [R1+0x3ec], R10 ;  /* 0x0003ec0a01007387 */ /* 0x0001e80000100800 */
[----:B0-----:R-:W1:Y:S04]  /*85800*/  LDL.LU R10, [R1+0x5d0] ;  /* 0x0005d000010a7983 */ /* 0x001e680000300800 */
[----:B------:R0:W-:Y:S04]  /*85810*/  STL [R1+0x3f0], R9 ;  /* 0x0003f00901007387 */ /* 0x0001e80000100800 */
[----:B0-----:R-:W4:Y:S04]  /*85820*/  LDL.LU R9, [R1+0x5d4] ;  /* 0x0005d40001097983 */ /* 0x001f280000300800 */
[----:B------:R-:W4:Y:S04]  /*85830*/  LDL.LU R27, [R1+0x5d8] ;  /* 0x0005d800011b7983 */ /* 0x000f280000300800 */
[----:B------:R0:W-:Y:S04]  /*85840*/  STL [R1+0x3e4], R26 ;  /* 0x0003e41a01007387 */ /* 0x0001e80000100800 */
[----:B------:R2:W-:Y:S01]  /*85850*/  STL [R1+0x3e8], R24 ;  /* 0x0003e81801007387 */ /* 0x0005e20000100800 */
[----:B0-----:R-:W-:-:S03]  /*85860*/  FMUL R26, R14, R2 ;  /* 0x000000020e1a7220 */ /* 0x001fc60000400000 */
[----:B------:R-:W4:Y:S01]  /*85870*/  LDL.LU R2, [R1+0x5dc] ;  /* 0x0005dc0001027983 */ /* 0x000f220000300800 */
[C---:B--2---:R-:W-:Y:S02]  /*85880*/  FMUL R24, R14.reuse, R0 ;  /* 0x000000000e187220 */ /* 0x044fe40000400000 */
[----:B------:R-:W-:Y:S01]  /*85890*/  FMUL R14, R14, R15 ;  /* 0x0000000f0e0e7220 */ /* 0x000fe20000400000 */
[----:B------:R-:W-:Y:S01]  /*858a0*/  STL [R1+0x3dc], R26 ;  /* 0x0003dc1a01007387 */ /* 0x000fe20000100800 */
[----:B------:R-:W-:-:S03]  /*858b0*/  FMUL R12, R29, R12 ;  /* 0x0000000c1d0c7220 */ /* 0x000fc60000400000 */
[----:B------:R-:W2:Y:S04]  /*858c0*/  LDL.LU R0, [R1+0x5e0] ;  /* 0x0005e00001007983 */ /* 0x000ea80000300800 */
[----:B------:R-:W-:Y:S04]  /*858d0*/  STL [R1+0x3e0], R24 ;  /* 0x0003e01801007387 */ /* 0x000fe80000100800 */
[----:B------:R0:W-:Y:S04]  /*858e0*/  STL [R1+0x3d4], R14 ;  /* 0x0003d40e01007387 */ /* 0x0001e80000100800 */
[----:B------:R0:W-:Y:S02]  /*858f0*/  STL [R1+0x454], R12 ;  /* 0x0004540c01007387 */ /* 0x0001e40000100800 */
[----:B0-----:R-:W-:-:S02]  /*85900*/  FMUL R14, R29, R8 ;  /* 0x000000081d0e7220 */ /* 0x001fc40000400000 */
[C---:B------:R-:W-:Y:S01]  /*85910*/  FMUL R8, R29.reuse, R6 ;  /* 0x000000061d087220 */ /* 0x040fe20000400000 */
[----:B------:R-:W2:Y:S01]  /*85920*/  LDL.LU R12, [R1+0x5e4] ;  /* 0x0005e400010c7983 */ /* 0x000ea20000300800 */
[----:B------:R-:W-:-:S03]  /*85930*/  FMUL R13, R29, R13 ;  /* 0x0000000d1d0d7220 */ /* 0x000fc60000400000 */
[----:B------:R0:W-:Y:S01]  /*85940*/  STL [R1+0x448], R14 ;  /* 0x0004480e01007387 */ /* 0x0001e20000100800 */
[----:B------:R-:W-:-:S03]  /*85950*/  FMUL R26, R29, R5 ;  /* 0x000000051d1a7220 */ /* 0x000fc60000400000 */
[----:B------:R-:W2:Y:S04]  /*85960*/  LDL.LU R6, [R1+0x5ec] ;  /* 0x0005ec0001067983 */ /* 0x000ea80000300800 */
[----:B------:R0:W-:Y:S02]  /*85970*/  STL [R1+0x450], R8 ;  /* 0x0004500801007387 */ /* 0x0001e40000100800 */
[C---:B0-----:R-:W-:Y:S02]  /*85980*/  FMUL R14, R29.reuse, R7 ;  /* 0x000000071d0e7220 */ /* 0x041fe40000400000 */
[C---:B------:R-:W-:Y:S01]  /*85990*/  FMUL R4, R29.reuse, R4 ;  /* 0x000000041d047220 */ /* 0x040fe20000400000 */
[----:B------:R-:W2:Y:S04]  /*859a0*/  LDL.LU R8, [R1+0x24] ;  /* 0x0000240001087983 */ /* 0x000ea80000300800 */
[----:B------:R-:W2:Y:S04]  /*859b0*/  LDL.LU R7, [R1+0x5b0] ;  /* 0x0005b00001077983 */ /* 0x000ea80000300800 */
[----:B------:R0:W-:Y:S04]  /*859c0*/  STL [R1+0x440], R14 ;  /* 0x0004400e01007387 */ /* 0x0001e80000100800 */
[----:B------:R-:W2:Y:S04]  /*859d0*/  LDL.LU R5, [R1+0x5b4] ;  /* 0x0005b40001057983 */ /* 0x000ea80000300800 */
[----:B------:R0:W-:Y:S04]  /*859e0*/  STL [R1+0x44c], R13 ;  /* 0x00044c0d01007387 */ /* 0x0001e80000100800 */
[----:B------:R-:W-:Y:S04]  /*859f0*/  STL [R1+0x1934], R26 ;  /* 0x0019341a01007387 */ /* 0x000fe80000100800 */
[----:B0-----:R-:W2:Y:S04]  /*85a00*/  LDL.LU R14, [R1+0x5b8] ;  /* 0x0005b800010e7983 */ /* 0x001ea80000300800 */
[----:B------:R-:W2:Y:S04]  /*85a10*/  LDL.LU R13, [R1+0x5bc] ;  /* 0x0005bc00010d7983 */ /* 0x000ea80000300800 */
[----:B------:R0:W-:Y:S04]  /*85a20*/  STL [R1+0x444], R4 ;  /* 0x0004440401007387 */ /* 0x0001e80000100800 */
[----:B0-----:R-:W2:Y:S01]  /*85a30*/  LDL.LU R4, [R1+0x5c0] ;  /* 0x0005c00001047983 */ /* 0x001ea20000300800 */
[----:B-----5:R-:W-:-:S05]  /*85a40*/  FMUL R24, R29, R28 ;  /* 0x0000001c1d187220 */ /* 0x020fca0000400000 */
[----:B------:R0:W-:Y:S04]  /*85a50*/  STL [R1+0x1938], R24 ;  /* 0x0019381801007387 */ /* 0x0001e80000100800 */
[----:B0-----:R-:W5:Y:S04]  /*85a60*/  LDL.LU R24, [R1+0x5e8] ;  /* 0x0005e80001187983 */ /* 0x001f680000300800 */
[----:B------:R-:W5:Y:S01]  /*85a70*/  LDL.LU R26, [R1+0x5c4] ;  /* 0x0005c400011a7983 */ /* 0x000f620000300800 */
[----:B---3--:R1:W-:Y:S02]  /*85a80*/  MUFU.RCP R29, R11 ;  /* 0x0000000b001d7308 */ /* 0x0083e40000001000 */
[----:B-1----:R-:W-:-:S05]  /*85a90*/  FMUL R11, R23, R10 ;  /* 0x0000000a170b7220 */ /* 0x002fca0000400000 */
[----:B------:R0:W-:Y:S01]  /*85aa0*/  STL [R1+0x3a4], R11 ;  /* 0x0003a40b01007387 */ /* 0x0001e20000100800 */
[----:B----4-:R-:W-:-:S03]  /*85ab0*/  FMUL R10, R23, R9 ;  /* 0x00000009170a7220 */ /* 0x010fc60000400000 */
[----:B0-----:R-:W3:Y:S01]  /*85ac0*/  LDL.LU R11, [R1+0x5c8] ;  /* 0x0005c800010b7983 */ /* 0x001ee20000300800 */
[----:B------:R-:W-:-:S03]  /*85ad0*/  FMUL R9, R23, R27 ;  /* 0x0000001b17097220 */ /* 0x000fc60000400000 */
[----:B------:R-:W-:Y:S04]  /*85ae0*/  STL [R1+0x39c], R10 ;  /* 0x00039c0a01007387 */ /* 0x000fe80000100800 */
[----:B------:R-:W4:Y:S04]  /*85af0*/  LDL.LU R28, [R1+0x5cc] ;  /* 0x0005cc00011c7983 */ /* 0x000f280000300800 */
[----:B------:R0:W-:Y:S01]  /*85b00*/  STL [R1+0x3a0], R9 ;  /* 0x0003a00901007387 */ /* 0x0001e20000100800 */
[----:B------:R-:W1:Y:S03]  /*85b10*/  MUFU.RCP R3, R3 ;  /* 0x0000000300037308 */ /* 0x000e660000001000 */
[----:B------:R-:W3:Y:S01]  /*85b20*/  LDL.LU R27, [R1+0x8] ;  /* 0x00000800011b7983 */ /* 0x000ee20000300800 */
[----:B0-----:R-:W-:-:S02]  /*85b30*/  FMUL R9, R23, R2 ;  /* 0x0000000217097220 */ /* 0x001fc40000400000 */
[C---:B--2---:R-:W-:Y:S02]  /*85b40*/  FMUL R2, R23.reuse, R0 ;  /* 0x0000000017027220 */ /* 0x044fe40000400000 */
[----:B------:R-:W2:Y:S04]  /*85b50*/  LDL.LU R0, [R1+0x590] ;  /* 0x0005900001007983 */ /* 0x000ea80000300800 */
[----:B------:R0:W-:Y:S04]  /*85b60*/  STL [R1+0x394], R9 ;  /* 0x0003940901007387 */ /* 0x0001e80000100800 */
[----:B------:R-:W2:Y:S04]  /*85b70*/  LDL.LU R15, [R1+0x594] ;  /* 0x00059400010f7983 */ /* 0x000ea80000300800 */
[----:B------:R1:W-:Y:S04]  /*85b80*/  STL [R1+0x398], R2 ;  /* 0x0003980201007387 */ /* 0x0003e80000100800 */
[----:B------:R-:W2:Y:S01]  /*85b90*/  LDL.LU R10, [R1+0x598] ;  /* 0x00059800010a7983 */ /* 0x000ea20000300800 */
[----:B------:R-:W-:-:S03]  /*85ba0*/  FMUL R12, R23, R12 ;  /* 0x0000000c170c7220 */ /* 0x000fc60000400000 */
[----:B0-----:R-:W2:Y:S04]  /*85bb0*/  LDL.LU R9, [R1+0x59c] ;  /* 0x00059c0001097983 */ /* 0x001ea80000300800 */
[----:B-1----:R-:W2:Y:S04]  /*85bc0*/  LDL.LU R2, [R1+0x5a0] ;  /* 0x0005a00001027983 */ /* 0x002ea80000300800 */
[----:B------:R0:W-:Y:S04]  /*85bd0*/  STL [R1+0x388], R12 ;  /* 0x0003880c01007387 */ /* 0x0001e80000100800 */
[----:B0-----:R-:W2:Y:S01]  /*85be0*/  LDL.LU R12, [R1+0x1a70] ;  /* 0x001a7000010c7983 */ /* 0x001ea20000300800 */
[----:B------:R-:W-:-:S02]  /*85bf0*/  FMUL R14, R3, R14 ;  /* 0x0000000e030e7220 */ /* 0x000fc40000400000 */
[C---:B------:R-:W-:Y:S02]  /*85c00*/  FMUL R13, R3.reuse, R13 ;  /* 0x0000000d030d7220 */ /* 0x040fe40000400000 */
[----:B------:R-:W-:Y:S02]  /*85c10*/  FMUL R4, R3, R4 ;  /* 0x0000000403047220 */ /* 0x000fe40000400000 */
[----:B-----5:R-:W-:-:S05]  /*85c20*/  FMUL R24, R23, R24 ;  /* 0x0000001817187220 */ /* 0x020fca0000400000 */
[----:B------:R0:W-:Y:S02]  /*85c30*/  STL [R1+0x390], R24 ;  /* 0x0003901801007387 */ /* 0x0001e40000100800 */
[----:B0-----:R-:W-:Y:S02]  /*85c40*/  FMUL R24, R23, R6 ;  /* 0x0000000617187220 */ /* 0x001fe40000400000 */
[----:B------:R-:W5:Y:S01]  /*85c50*/  LDL.LU R6, [R1+0x5a4] ;  /* 0x0005a40001067983 */ /* 0x000f620000300800 */
[----:B------:R0:W1:Y:S03]  /*85c60*/  MUFU.RCP R23, R8 ;  /* 0x0000000800177308 */ /* 0x0000660000001000 */
[----:B------:R1:W-:Y:S04]  /*85c70*/  STL [R1+0x37c], R24 ;  /* 0x00037c1801007387 */ /* 0x0003e80000100800 */
[----:B0-----:R-:W5:Y:S01]  /*85c80*/  LDL.LU R8, [R1+0x5a8] ;  /* 0x0005a80001087983 */ /* 0x001f620000300800 */
[----:B-1----:R-:W-:-:S03]  /*85c90*/  FMUL R24, R3, R7 ;  /* 0x0000000703187220 */ /* 0x002fc60000400000 */
[----:B------:R-:W5:Y:S04]  /*85ca0*/  LDL.LU R7, [R1+0x5ac] ;  /* 0x0005ac0001077983 */ /* 0x000f680000300800 */
[----:B------:R0:W-:Y:S01]  /*85cb0*/  STL [R1+0x434], R24 ;  /* 0x0004341801007387 */ /* 0x0001e20000100800 */
[C---:B------:R-:W-:Y:S02]  /*85cc0*/  FMUL R26, R3.reuse, R26 ;  /* 0x0000001a031a7220 */ /* 0x040fe40000400000 */
[C---:B0-----:R-:W-:Y:S02]  /*85cd0*/  FMUL R24, R3.reuse, R5 ;  /* 0x0000000503187220 */ /* 0x041fe40000400000 */
[----:B------:R-:W5:Y:S04]  /*85ce0*/  LDL.LU R5, [R1+0x4] ;  /* 0x0000040001057983 */ /* 0x000f680000300800 */
[----:B------:R0:W-:Y:S04]  /*85cf0*/  STL [R1+0x193c], R24 ;  /* 0x00193c1801007387 */ /* 0x0001e80000100800 */
[----:B------:R1:W-:Y:S04]  /*85d00*/  STL [R1+0x430], R14 ;  /* 0x0004300e01007387 */ /* 0x0003e80000100800 */
[----:B0-----:R-:W5:Y:S04]  /*85d10*/  LDL.LU R24, [R1+0x574] ;  /* 0x0005740001187983 */ /* 0x001f680000300800 */
[----:B------:R0:W-:Y:S04]  /*85d20*/  STL [R1+0x420], R13 ;  /* 0x0004200d01007387 */ /* 0x0001e80000100800 */
[----:B-1----:R-:W5:Y:S04]  /*85d30*/  LDL.LU R14, [R1+0x578] ;  /* 0x00057800010e7983 */ /* 0x002f680000300800 */
[----:B------:R1:W-:Y:S04]  /*85d40*/  STL [R1+0x42c], R4 ;  /* 0x00042c0401007387 */ /* 0x0003e80000100800 */
[----:B0-----:R-:W5:Y:S04]  /*85d50*/  LDL.LU R13, [R1+0x57c] ;  /* 0x00057c00010d7983 */ /* 0x001f680000300800 */
[----:B-1----:R-:W5:Y:S04]  /*85d60*/  LDL.LU R4, [R1+0x580] ;  /* 0x0005800001047983 */ /* 0x002f680000300800 */
[----:B------:R0:W-:Y:S04]  /*85d70*/  STL [R1+0x1940], R26 ;  /* 0x0019401a01007387 */ /* 0x0001e80000100800 */
[----:B0-----:R-:W5:Y:S01]  /*85d80*/  LDL.LU R26, [R1+0x570] ;  /* 0x00057000011a7983 */ /* 0x001f620000300800 */
[----:B---3--:R-:W-:-:S02]  /*85d90*/  FMUL R11, R3, R11 ;  /* 0x0000000b030b7220 */ /* 0x008fc40000400000 */
[----:B----4-:R-:W-:Y:S02]  /*85da0*/  FMUL R28, R3, R28 ;  /* 0x0000001c031c7220 */ /* 0x010fe40000400000 */
[C---:B--2---:R-:W-:Y:S01]  /*85db0*/  FMUL R0, R29.reuse, R0 ;  /* 0x000000001d007220 */ /* 0x044fe20000400000 */
[----:B------:R0:W-:Y:S01]  /*85dc0*/  STL [R1+0x424], R11 ;  /* 0x0004240b01007387 */ /* 0x0001e20000100800 */
[C---:B------:R-:W-:Y:S01]  /*85dd0*/  FMUL R15, R29.reuse, R15 ;  /* 0x0000000f1d0f7220 */ /* 0x040fe20000400000 */
[----:B------:R1:W2:Y:S01]  /*85de0*/  MUFU.RCP R3, R27 ;  /* 0x0000001b00037308 */ /* 0x0002a20000001000 */
[C---:B------:R-:W-:Y:S02]  /*85df0*/  FMUL R10, R29.reuse, R10 ;  /* 0x0000000a1d0a7220 */ /* 0x040fe40000400000 */
[C---:B------:R-:W-:Y:S01]  /*85e00*/  FMUL R9, R29.reuse, R9 ;  /* 0x000000091d097220 */ /* 0x040fe20000400000 */
[----:B0-----:R-:W3:Y:S04]  /*85e10*/  LDL.LU R11, [R1+0x1a6c] ;  /* 0x001a6c00010b7983 */ /* 0x001ee80000300800 */
[----:B------:R0:W-:Y:S01]  /*85e20*/  STL [R1+0x418], R28 ;  /* 0x0004181c01007387 */ /* 0x0001e20000100800 */
[----:B------:R-:W-:-:S03]  /*85e30*/  FMUL R2, R29, R2 ;  /* 0x000000021d027220 */ /* 0x000fc60000400000 */
[----:B0-----:R-:W4:Y:S04]  /*85e40*/  LDL.LU R28, [R1+0x588] ;  /* 0x00058800011c7983 */ /* 0x001f280000300800 */
[----:B-1----:R-:W2:Y:S04]  /*85e50*/  LDL.LU R27, [R1+0x58c] ;  /* 0x00058c00011b7983 */ /* 0x002ea80000300800 */
[----:B------:R0:W-:Y:S04]  /*85e60*/  STL [R1+0x364], R0 ;  /* 0x0003640001007387 */ /* 0x0001e80000100800 */
[----:B0-----:R-:W2:Y:S04]  /*85e70*/  LDL.LU R0, [R1+0x1a68] ;  /* 0x001a680001007983 */ /* 0x001ea80000300800 */
[----:B------:R0:W-:Y:S04]  /*85e80*/  STL [R1+0x35c], R15 ;  /* 0x00035c0f01007387 */ /* 0x0001e80000100800 */
[----:B------:R1:W-:Y:S04]  /*85e90*/  STL [R1+0x360], R10 ;  /* 0x0003600a01007387 */ /* 0x0003e80000100800 */
[----:B0-----:R-:W2:Y:S04]  /*85ea0*/  LDL.LU R15, [R1+0x550] ;  /* 0x00055000010f7983 */ /* 0x001ea80000300800 */
[----:B------:R-:W-:Y:S04]  /*85eb0*/  STL [R1+0x354], R9 ;  /* 0x0003540901007387 */ /* 0x000fe80000100800 */
[----:B-1----:R-:W3:Y:S04]  /*85ec0*/  LDL.LU R10, [R1+0x554] ;  /* 0x00055400010a7983 */ /* 0x002ee80000300800 */
[----:B------:R0:W-:Y:S04]  /*85ed0*/  STL [R1+0x358], R2 ;  /* 0x0003580201007387 */ /* 0x0001e80000100800 */
[----:B0-----:R-:W3:Y:S04]  /*85ee0*/  LDL.LU R2, [R1+0x558] ;  /* 0x0005580001027983 */ /* 0x001ee80000300800 */
[----:B------:R-:W3:Y:S01]  /*85ef0*/  LDL.LU R9, [R1+0x55c] ;  /* 0x00055c0001097983 */ /* 0x000ee20000300800 */
[----:B-----5:R-:W-:-:S05]  /*85f00*/  FMUL R6, R29, R6 ;  /* 0x000000061d067220 */ /* 0x020fca0000400000 */
[----:B------:R0:W-:Y:S01]  /*85f10*/  STL [R1+0x34c], R6 ;  /* 0x00034c0601007387 */ /* 0x0001e20000100800 */
[----:B------:R-:W-:-:S03]  /*85f20*/  FMUL R8, R29, R8 ;  /* 0x000000081d087220 */ /* 0x000fc60000400000 */
[----:B0-----:R-:W5:Y:S01]  /*85f30*/  LDL.LU R6, [R1+0x560] ;  /* 0x0005600001067983 */ /* 0x001f620000300800 */
[----:B------:R-:W-:-:S03]  /*85f40*/  FMUL R7, R29, R7 ;  /* 0x000000071d077220 */ /* 0x000fc60000400000 */
[----:B------:R0:W-:Y:S04]  /*85f50*/  STL [R1+0x350], R8 ;  /* 0x0003500801007387 */ /* 0x0001e80000100800 */
[----:B0-----:R-:W3:Y:S01]  /*85f60*/  LDL.LU R8, [R1+0x564] ;  /* 0x0005640001087983 */ /* 0x001ee20000300800 */
[----:B------:R0:W1:Y:S03]  /*85f70*/  MUFU.RCP R29, R5 ;  /* 0x00000005001d7308 */ /* 0x0000660000001000 */
[----:B------:R0:W-:Y:S04]  /*85f80*/  STL [R1+0x344], R7 ;  /* 0x0003440701007387 */ /* 0x0001e80000100800 */
[----:B0-----:R-:W3:Y:S04]  /*85f90*/  LDL.LU R7, [R1+0x568] ;  /* 0x0005680001077983 */ /* 0x001ee80000300800 */
[----:B------:R-:W3:Y:S01]  /*85fa0*/  LDL.LU R5, [R1+0x56c] ;  /* 0x00056c0001057983 */ /* 0x000ee20000300800 */
[----:B------:R-:W-:-:S05]  /*85fb0*/  FMUL R26, R23, R26 ;  /* 0x0000001a171a7220 */ /* 0x000fca0000400000 */
[----:B------:R0:W-:Y:S04]  /*85fc0*/  STL [R1+0x1944], R26 ;  /* 0x0019441a01007387 */ /* 0x0001e80000100800 */
[----:B0-----:R-:W3:Y:S01]  /*85fd0*/  LDL.LU R26, [R1+0x584] ;  /* 0x00058400011a7983 */ /* 0x001ee20000300800 */
[C---:B------:R-:W-:Y:S02]  /*85fe0*/  FMUL R24, R23.reuse, R24 ;  /* 0x0000001817187220 */ /* 0x040fe40000400000 */
[C---:B------:R-:W-:Y:S02]  /*85ff0*/  FMUL R14, R23.reuse, R14 ;  /* 0x0000000e170e7220 */ /* 0x040fe40000400000 */
[C---:B------:R-:W-:Y:S01]  /*86000*/  FMUL R13, R23.reuse, R13 ;  /* 0x0000000d170d7220 */ /* 0x040fe20000400000 */
[----:B------:R0:W-:Y:S04]  /*86010*/  STL [R1+0x408], R24 ;  /* 0x0004081801007387 */ /* 0x0001e80000100800 */
[----:B------:R1:W-:Y:S01]  /*86020*/  STL [R1+0x410], R14 ;  /* 0x0004100e01007387 */ /* 0x0003e20000100800 */
[----:B0-----:R-:W-:-:S03]  /*86030*/  FMUL R24, R23, R4 ;  /* 0x0000000417187220 */ /* 0x001fc60000400000 */
[----:B-1----:R-:W5:Y:S01]  /*86040*/  LDL.LU R14, [R1+0x538] ;  /* 0x00053800010e7983 */ /* 0x002f620000300800 */
[----:B----4-:R-:W-:-:S03]  /*86050*/  FMUL R28, R23, R28 ;  /* 0x0000001c171c7220 */ /* 0x010fc60000400000 */
[----:B------:R0:W-:Y:S04]  /*86060*/  STL [R1+0x400], R13 ;  /* 0x0004000d01007387 */ /* 0x0001e80000100800 */
[----:B0-----:R-:W4:Y:S04]  /*86070*/  LDL.LU R13, [R1+0x53c] ;  /* 0x00053c00010d7983 */ /* 0x001f280000300800 */
[----:B------:R-:W4:Y:S04]  /*86080*/  LDL.LU R4, [R1+0x540] ;  /* 0x0005400001047983 */ /* 0x000f280000300800 */
[----:B------:R0:W-:Y:S04]  /*86090*/  STL [R1+0x1948], R24 ;  /* 0x0019481801007387 */ /* 0x0001e80000100800 */
[----:B0-----:R-:W4:Y:S01]  /*860a0*/  LDL.LU R24, [R1+0x534] ;  /* 0x0005340001187983 */ /* 0x001f220000300800 */
[----:B--2---:R-:W-:-:S02]  /*860b0*/  FMUL R15, R3, R15 ;  /* 0x0000000f030f7220 */ /* 0x004fc40000400000 */
[----:B---3--:R-:W-:-:S05]  /*860c0*/  FMUL R26, R23, R26 ;  /* 0x0000001a171a7220 */ /* 0x008fca0000400000 */
[----:B------:R0:W-:Y:S02]  /*860d0*/  STL [R1+0x3fc], R26 ;  /* 0x0003fc1a01007387 */ /* 0x0001e40000100800 */
[----:B0-----:R-:W-:Y:S02]  /*860e0*/  FMUL R26, R23, R27 ;  /* 0x0000001b171a7220 */ /* 0x001fe40000400000 */
[----:B------:R-:W2:Y:S04]  /*860f0*/  LDL.LU R23, [R1] ;  /* 0x0000000001177983 */ /* 0x000ea80000300800 */
[----:B------:R0:W-:Y:S04]  /*86100*/  STL [R1+0x404], R28 ;  /* 0x0004041c01007387 */ /* 0x0001e80000100800 */
[----:B------:R-:W3:Y:S04]  /*86110*/  LDL.LU R27, [R1+0x544] ;  /* 0x00054400011b7983 */ /* 0x000ee80000300800 */
[----:B0-----:R-:W2:Y:S04]  /*86120*/  LDL.LU R28, [R1+0x548] ;  /* 0x00054800011c7983 */ /* 0x001ea80000300800 */
[----:B------:R0:W-:Y:S04]  /*86130*/  STL [R1+0x194c], R26 ;  /* 0x00194c1a01007387 */ /* 0x0001e80000100800 */
[----:B0-----:R-:W2:Y:S04]  /*86140*/  LDL.LU R26, [R1+0x530] ;  /* 0x00053000011a7983 */ /* 0x001ea80000300800 */
[----:B------:R0:W-:Y:S02]  /*86150*/  STL [R1+0x330], R15 ;  /* 0x0003300f01007387 */ /* 0x0001e40000100800 */
[----:B0-----:R-:W-:-:S02]  /*86160*/  FMUL R15, R3, R10 ;  /* 0x0000000a030f7220 */ /* 0x001fc40000400000 */
[C---:B------:R-:W-:Y:S02]  /*86170*/  FMUL R10, R3.reuse, R2 ;  /* 0x00000002030a7220 */ /* 0x040fe40000400000 */
[----:B------:R-:W3:Y:S04]  /*86180*/  LDL.LU R2, [R1+0x54c] ;  /* 0x00054c0001027983 */ /* 0x000ee80000300800 */
[----:B------:R0:W-:Y:S04]  /*86190*/  STL [R1+0x328], R15 ;  /* 0x0003280f01007387 */ /* 0x0001e80000100800 */
[----:B------:R1:W-:Y:S01]  /*861a0*/  STL [R1+0x32c], R10 ;  /* 0x00032c0a01007387 */ /* 0x0003e20000100800 */
[----:B0-----:R-:W-:-:S02]  /*861b0*/  FMUL R15, R3, R9 ;  /* 0x00000009030f7220 */ /* 0x001fc40000400000 */
[C---:B-----5:R-:W-:Y:S01]  /*861c0*/  FMUL R9, R3.reuse, R6 ;  /* 0x0000000603097220 */ /* 0x060fe20000400000 */
[----:B-1----:R-:W5:Y:S04]  /*861d0*/  LDL.LU R10, [R1+0x510] ;  /* 0x00051000010a7983 */ /* 0x002f680000300800 */
[----:B------:R0:W-:Y:S01]  /*861e0*/  STL [R1+0x320], R15 ;  /* 0x0003200f01007387 */ /* 0x0001e20000100800 */
[----:B------:R-:W-:-:S03]  /*861f0*/  FMUL R5, R3, R5 ;  /* 0x0000000503057220 */ /* 0x000fc60000400000 */
[----:B------:R-:W3:Y:S01]  /*86200*/  LDL.LU R6, [R1+0x514] ;  /* 0x0005140001067983 */ /* 0x000ee20000300800 */
[----:B0-----:R-:W-:-:S03]  /*86210*/  FMUL R15, R3, R8 ;  /* 0x00000008030f7220 */ /* 0x001fc60000400000 */
[----:B------:R0:W-:Y:S01]  /*86220*/  STL [R1+0x324], R9 ;  /* 0x0003240901007387 */ /* 0x0001e20000100800 */
[----:B------:R-:W-:-:S03]  /*86230*/  FMUL R8, R3, R7 ;  /* 0x0000000703087220 */ /* 0x000fc60000400000 */
[----:B0-----:R-:W5:Y:S04]  /*86240*/  LDL.LU R9, [R1+0x518] ;  /* 0x0005180001097983 */ /* 0x001f680000300800 */
[----:B------:R0:W-:Y:S04]  /*86250*/  STL [R1+0x318], R15 ;  /* 0x0003180f01007387 */ /* 0x0001e80000100800 */
[----:B------:R-:W5:Y:S04]  /*86260*/  LDL.LU R7, [R1+0x51c] ;  /* 0x00051c0001077983 */ /* 0x000f680000300800 */
[----:B------:R1:W-:Y:S04]  /*86270*/  STL [R1+0x31c], R8 ;  /* 0x00031c0801007387 */ /* 0x0003e80000100800 */
[----:B------:R-:W5:Y:S04]  /*86280*/  LDL.LU R3, [R1+0x520] ;  /* 0x0005200001037983 */ /* 0x000f680000300800 */
[----:B------:R4:W-:Y:S04]  /*86290*/  STL [R1+0x314], R5 ;  /* 0x0003140501007387 */ /* 0x0009e80000100800 */
[----:B0-----:R-:W5:Y:S04]  /*862a0*/  LDL.LU R15, [R1+0x524] ;  /* 0x00052400010f7983 */ /* 0x001f680000300800 */
[----:B-1----:R-:W5:Y:S04]  /*862b0*/  LDL.LU R8, [R1+0x528] ;  /* 0x0005280001087983 */ /* 0x002f680000300800 */
[----:B----4-:R-:W4:Y:S01]  /*862c0*/  LDL.LU R5, [R1+0x52c] ;  /* 0x00052c0001057983 */ /* 0x010f220000300800 */
[----:B--2---:R-:W-:-:S05]  /*862d0*/  FMUL R26, R29, R26 ;  /* 0x0000001a1d1a7220 */ /* 0x004fca0000400000 */
[----:B------:R0:W-:Y:S02]  /*862e0*/  STL [R1+0x3d8], R26 ;  /* 0x0003d81a01007387 */ /* 0x0001e40000100800 */
[C---:B0-----:R-:W-:Y:S02]  /*862f0*/  FMUL R26, R29.reuse, R24 ;  /* 0x000000181d1a7220 */ /* 0x041fe40000400000 */
[C---:B------:R-:W-:Y:S02]  /*86300*/  FMUL R24, R29.reuse, R14 ;  /* 0x0000000e1d187220 */ /* 0x040fe40000400000 */
[C---:B------:R-:W-:Y:S01]  /*86310*/  FMUL R14, R29.reuse, R13 ;  /* 0x0000000d1d0e7220 */ /* 0x040fe20000400000 */
[----:B------:R0:W-:Y:S04]  /*86320*/  STL [R1+0x3b8], R26 ;  /* 0x0003b81a01007387 */ /* 0x0001e80000100800 */
[----:B------:R-:W2:Y:S04]  /*86330*/  LDL.LU R13, [R1+0x468] ;  /* 0x00046800010d7983 */ /* 0x000ea80000300800 */
[----:B------:R-:W-:Y:S01]  /*86340*/  STL [R1+0x3d0], R24 ;  /* 0x0003d01801007387 */ /* 0x000fe20000100800 */
[----:B0-----:R-:W-:-:S03]  /*86350*/  FMUL R26, R29, R4 ;  /* 0x000000041d1a7220 */ /* 0x001fc60000400000 */
[----:B------:R0:W-:Y:S04]  /*86360*/  STL [R1+0x3b0], R14 ;  /* 0x0003b00e01007387 */ /* 0x0001e80000100800 */
[----:B------:R-:W2:Y:S04]  /*86370*/  LDL.LU R4, [R1+0x46c] ;  /* 0x00046c0001047983 */ /* 0x000ea80000300800 */
[----:B0-----:R-:W2:Y:S04]  /*86380*/  LDL.LU R14, [R1+0x4e0] ;  /* 0x0004e000010e7983 */ /* 0x001ea80000300800 */
[----:B------:R3:W-:Y:S01]  /*86390*/  STL [R1+0x1950], R26 ;  /* 0x0019501a01007387 */ /* 0x0007e20000100800 */
[----:B------:R-:W-:-:S02]  /*863a0*/  FMUL R24, R29, R28 ;  /* 0x0000001c1d187220 */ /* 0x000fc40000400000 */
[C---:B---3--:R-:W-:Y:S02]  /*863b0*/  FMUL R26, R29.reuse, R27 ;  /* 0x0000001b1d1a7220 */ /* 0x048fe40000400000 */
[----:B------:R-:W3:Y:S01]  /*863c0*/  LDL.LU R27, [R1+0x4e4] ;  /* 0x0004e400011b7983 */ /* 0x000ee20000300800 */
[----:B------:R-:W-:-:S03]  /*863d0*/  FMUL R29, R29, R2 ;  /* 0x000000021d1d7220 */ /* 0x000fc60000400000 */
[----:B------:R0:W-:Y:S04]  /*863e0*/  STL [R1+0x3ac], R26 ;  /* 0x0003ac1a01007387 */ /* 0x0001e80000100800 */
[----:B0-----:R-:W3:Y:S04]  /*863f0*/  LDL.LU R26, [R1+0x4e8] ;  /* 0x0004e800011a7983 */ /* 0x001ee80000300800 */
[----:B------:R-:W3:Y:S04]  /*86400*/  LDL.LU R28, [R1+0x4ec] ;  /* 0x0004ec00011c7983 */ /* 0x000ee80000300800 */
[----:B------:R0:W-:Y:S04]  /*86410*/  STL [R1+0x1954], R24 ;  /* 0x0019541801007387 */ /* 0x0001e80000100800 */
[----:B0-----:R-:W3:Y:S04]  /*86420*/  LDL.LU R24, [R1+0x48c] ;  /* 0x00048c0001187983 */ /* 0x001ee80000300800 */
[----:B------:R-:W3:Y:S04]  /*86430*/  LDL.LU R2, [R1+0x1a64] ;  /* 0x001a640001027983 */ /* 0x000ee80000300800 */
[----:B------:R0:W-:Y:S04]  /*86440*/  STL [R1+0x3a8], R29 ;  /* 0x0003a81d01007387 */ /* 0x0001e80000100800 */
[----:B0-----:R-:W3:Y:S01]  /*86450*/  LDL.LU R29, [R1+0x488] ;  /* 0x00048800011d7983 */ /* 0x001ee20000300800 */
[----:B------:R-:W5:Y:S08]  /*86460*/  MUFU.RCP R23, R23 ;  /* 0x0000001700177308 */ /* 0x000f700000001000 */
[----:B------:R-:W2:Y:S01]  /*86470*/  MUFU.RCP R0, R0 ;  /* 0x0000000000007308 */ /* 0x000ea20000001000 */
[----:B-----5:R-:W-:-:S02]  /*86480*/  FMUL R10, R23, R10 ;  /* 0x0000000a170a7220 */ /* 0x020fc40000400000 */
[----:B------:R-:W-:-:S03]  /*86490*/  FMUL R9, R23, R9 ;  /* 0x0000000917097220 */ /* 0x000fc60000400000 */
[----:B------:R0:W-:Y:S01]  /*864a0*/  STL [R1+0x310], R10 ;  /* 0x0003100a01007387 */ /* 0x0001e20000100800 */
[C---:B------:R-:W-:Y:S02]  /*864b0*/  FMUL R7, R23.reuse, R7 ;  /* 0x0000000717077220 */ /* 0x040fe40000400000 */
[C---:B------:R-:W-:Y:S02]  /*864c0*/  FMUL R3, R23.reuse, R3 ;  /* 0x0000000317037220 */ /* 0x040fe40000400000 */
[C---:B0-----:R-:W-:Y:S02]  /*864d0*/  FMUL R10, R23.reuse, R6 ;  /* 0x00000006170a7220 */ /* 0x041fe40000400000 */
[----:B------:R-:W5:Y:S01]  /*864e0*/  LDL.LU R6, [R1+0x2f8] ;  /* 0x0002f80001067983 */ /* 0x000f620000300800 */
[----:B------:R-:W-:-:S03]  /*864f0*/  FMUL R15, R23, R15 ;  /* 0x0000000f170f7220 */ /* 0x000fc60000400000 */
[----:B------:R0:W-:Y:S01]  /*86500*/  STL [R1+0x308], R10 ;  /* 0x0003080a01007387 */ /* 0x0001e20000100800 */
[----:B------:R-:W-:-:S03]  /*86510*/  FMUL R8, R23, R8 ;  /* 0x0000000817087220 */ /* 0x000fc60000400000 */
[----:B0-----:R-:W5:Y:S04]  /*86520*/  LDL.LU R10, [R1+0x2fc] ;  /* 0x0002fc00010a7983 */ /* 0x001f680000300800 */
[----:B------:R0:W-:Y:S04]  /*86530*/  STL [R1+0x30c], R9 ;  /* 0x00030c0901007387 */ /* 0x0001e80000100800 */
[----:B0-----:R-:W5:Y:S04]  /*86540*/  LDL.LU R9, [R1+0x3c0] ;  /* 0x0003c00001097983 */ /* 0x001f680000300800 */
[----:B------:R0:W-:Y:S04]  /*86550*/  STL [R1+0x300], R7 ;  /* 0x0003000701007387 */ /* 0x0001e80000100800 */
[----:B0-----:R-:W5:Y:S04]  /*86560*/  LDL.LU R7, [R1+0x3c4] ;  /* 0x0003c40001077983 */ /* 0x001f680000300800 */
[----:B------:R0:W-:Y:S04]  /*86570*/  STL [R1+0x304], R3 ;  /* 0x0003040301007387 */ /* 0x0001e80000100800 */
[----:B0-----:R-:W5:Y:S04]  /*86580*/  LDL.LU R3, [R1+0x1a60] ;  /* 0x001a600001037983 */ /* 0x001f680000300800 */
[----:B------:R4:W-:Y:S04]  /*86590*/  STL [R1+0x2e8], R15 ;  /* 0x0002e80f01007387 */ /* 0x0009e80000100800 */
[----:B------:R0:W-:Y:S01]  /*865a0*/  STL [R1+0x2ec], R8 ;  /* 0x0002ec0801007387 */ /* 0x0001e20000100800 */
[----:B----4-:R-:W-:-:S03]  /*865b0*/  FMUL R15, R23, R5 ;  /* 0x00000005170f7220 */ /* 0x010fc60000400000 */
[----:B0-----:R-:W4:Y:S04]  /*865c0*/  LDL.LU R8, [R1+0x3c8] ;  /* 0x0003c80001087983 */ /* 0x001f280000300800 */
[----:B------:R-:W4:Y:S04]  /*865d0*/  LDL.LU R5, [R1+0x3cc] ;  /* 0x0003cc0001057983 */ /* 0x000f280000300800 */
[----:B------:R0:W-:Y:S04]  /*865e0*/  STL [R1+0x2e4], R15 ;  /* 0x0002e40f01007387 */ /* 0x0001e80000100800 */
[----:B0-----:R-:W4:Y:S04]  /*865f0*/  LDL.LU R15, [R1+0x458] ;  /* 0x00045800010f7983 */ /* 0x001f280000300800 */
[----:B------:R-:W4:Y:S01]  /*86600*/  LDL.LU R23, [R1+0x2a8] ;  /* 0x0002a80001177983 */ /* 0x000f220000300800 */
[----:B--2---:R-:W-:-:S05]  /*86610*/  FMUL R13, R0, R13 ;  /* 0x0000000d000d7220 */ /* 0x004fca0000400000 */
[----:B------:R0:W-:Y:S01]  /*86620*/  STL [R1+0x38c], R13 ;  /* 0x00038c0d01007387 */ /* 0x0001e20000100800 */
[----:B------:R-:W-:-:S03]  /*86630*/  FMUL R4, R0, R4 ;  /* 0x0000000400047220 */ /* 0x000fc60000400000 */
[----:B0-----:R-:W2:Y:S04]  /*86640*/  LDL.LU R13, [R1+0x2ac] ;  /* 0x0002ac00010d7983 */ /* 0x001ea80000300800 */
[----:B------:R0:W-:Y:S01]  /*86650*/  STL [R1+0x378], R4 ;  /* 0x0003780401007387 */ /* 0x0001e20000100800 */
[----:B------:R-:W-:-:S03]  /*86660*/  FMUL R14, R0, R14 ;  /* 0x0000000e000e7220 */ /* 0x000fc60000400000 */
[----:B0-----:R-:W2:Y:S01]  /*86670*/  LDL.LU R4, [R1+0x1a5c] ;  /* 0x001a5c0001047983 */ /* 0x001ea20000300800 */
[C---:B---3--:R-:W-:Y:S02]  /*86680*/  FMUL R26, R0.reuse, R26 ;  /* 0x0000001a001a7220 */ /* 0x048fe40000400000 */
[C---:B------:R-:W-:Y:S02]  /*86690*/  FMUL R24, R0.reuse, R24 ;  /* 0x0000001800187220 */ /* 0x040fe40000400000 */
[----:B------:R-:W-:-:S05]  /*866a0*/  FMUL R29, R0, R29 ;  /* 0x0000001d001d7220 */ /* 0x000fca0000400000 */
[----:B------:R0:W-:Y:S04]  /*866b0*/  STL [R1+0x384], R29 ;  /* 0x0003841d01007387 */ /* 0x0001e80000100800 */
[----:B0-----:R-:W3:Y:S04]  /*866c0*/  LDL.LU R29, [R1+0x2b0] ;  /* 0x0002b000011d7983 */ /* 0x001ee80000300800 */
[----:B------:R0:W-:Y:S04]  /*866d0*/  STL [R1+0x370], R24 ;  /* 0x0003701801007387 */ /* 0x0001e80000100800 */
[----:B------:R1:W-:Y:S01]  /*866e0*/  STL [R1+0x380], R14 ;  /* 0x0003800e01007387 */ /* 0x0003e20000100800 */
[----:B0-----:R-:W-:-:S03]  /*866f0*/  FMUL R24, R0, R27 ;  /* 0x0000001b00187220 */ /* 0x001fc60000400000 */
[----:B------:R-:W3:Y:S04]  /*86700*/  LDL.LU R27, [R1+0x2b4] ;  /* 0x0002b400011b7983 */ /* 0x000ee80000300800 */
[----:B-1----:R-:W3:Y:S04]  /*86710*/  LDL.LU R14, [R1+0x2bc] ;  /* 0x0002bc00010e7983 */ /* 0x002ee80000300800 */
[----:B------:R0:W-:Y:S02]  /*86720*/  STL [R1+0x36c], R24 ;  /* 0x00036c1801007387 */ /* 0x0001e40000100800 */
[----:B0-----:R-:W-:-:S02]  /*86730*/  FMUL R24, R0, R28 ;  /* 0x0000001c00187220 */ /* 0x001fc40000400000 */
[----:B------:R-:W3:Y:S01]  /*86740*/  LDL.LU R0, [R1+0x45c] ;  /* 0x00045c0001007983 */ /* 0x000ee20000300800 */
[----:B------:R-:W5:Y:S03]  /*86750*/  MUFU.RCP R2, R2 ;  /* 0x0000000200027308 */ /* 0x000f660000001000 */
[----:B------:R-:W-:Y:S04]  /*86760*/  STL [R1+0x374], R26 ;  /* 0x0003741a01007387 */ /* 0x000fe80000100800 */
[----:B------:R0:W-:Y:S01]  /*86770*/  STL [R1+0x195c], R24 ;  /* 0x00195c1801007387 */ /* 0x0001e20000100800 */
[----:B-----5:R-:W-:-:S03]  /*86780*/  FMUL R28, R2, R6 ;  /* 0x00000006021c7220 */ /* 0x020fc60000400000 */
[----:B0-----:R-:W5:Y:S01]  /*86790*/  LDL.LU R24, [R1+0x2b8] ;  /* 0x0002b80001187983 */ /* 0x001f620000300800 */
[C---:B------:R-:W-:Y:S02]  /*867a0*/  FMUL R26, R2.reuse, R10 ;  /* 0x0000000a021a7220 */ /* 0x040fe40000400000 */
[C---:B------:R-:W-:Y:S01]  /*867b0*/  FMUL R10, R2.reuse, R9 ;  /* 0x00000009020a7220 */ /* 0x040fe20000400000 */
[----:B------:R-:W5:Y:S01]  /*867c0*/  LDL.LU R6, [R1+0x2f4] ;  /* 0x0002f40001067983 */ /* 0x000f620000300800 */
[----:B------:R-:W-:-:S03]  /*867d0*/  FMUL R9, R2, R7 ;  /* 0x0000000702097220 */ /* 0x000fc60000400000 */
[----:B------:R0:W-:Y:S04]  /*867e0*/  STL [R1+0x2dc], R28 ;  /* 0x0002dc1c01007387 */ /* 0x0001e80000100800 */
[----:B0-----:R-:W5:Y:S01]  /*867f0*/  LDL.LU R28, [R1+0x288] ;  /* 0x00028800011c7983 */ /* 0x001f620000300800 */
[----:B------:R-:W2:Y:S03]  /*86800*/  MUFU.RCP R3, R3 ;  /* 0x0000000300037308 */ /* 0x000ea60000001000 */
[----:B------:R0:W-:Y:S04]  /*86810*/  STL [R1+0x2d4], R26 ;  /* 0x0002d41a01007387 */ /* 0x0001e80000100800 */
[----:B------:R1:W-:Y:S04]  /*86820*/  STL [R1+0x2d8], R10 ;  /* 0x0002d80a01007387 */ /* 0x0003e80000100800 */
[----:B------:R-:W5:Y:S04]  /*86830*/  LDL.LU R7, [R1+0x28c] ;  /* 0x00028c0001077983 */ /* 0x000f680000300800 */
[----:B0-----:R-:W5:Y:S01]  /*86840*/  LDL.LU R26, [R1+0x294] ;  /* 0x00029400011a7983 */ /* 0x001f620000300800 */
[----:B----4-:R-:W-:-:S03]  /*86850*/  FMUL R8, R2, R8 ;  /* 0x0000000802087220 */ /* 0x010fc60000400000 */
[----:B------:R0:W-:Y:S01]  /*86860*/  STL [R1+0x2cc], R9 ;  /* 0x0002cc0901007387 */ /* 0x0001e20000100800 */
[----:B------:R-:W-:-:S03]  /*86870*/  FMUL R5, R2, R5 ;  /* 0x0000000502057220 */ /* 0x000fc60000400000 */
[----:B-1----:R-:W4:Y:S04]  /*86880*/  LDL.LU R10, [R1+0x298] ;  /* 0x00029800010a7983 */ /* 0x002f280000300800 */
[----:B0-----:R-:W4:Y:S04]  /*86890*/  LDL.LU R9, [R1+0x29c] ;  /* 0x00029c0001097983 */ /* 0x001f280000300800 */
[----:B------:R0:W-:Y:S01]  /*868a0*/  STL [R1+0x2d0], R8 ;  /* 0x0002d00801007387 */ /* 0x0001e20000100800 */
[----:B------:R-:W-:-:S03]  /*868b0*/  FMUL R15, R2, R15 ;  /* 0x0000000f020f7220 */ /* 0x000fc60000400000 */
[----:B0-----:R-:W4:Y:S04]  /*868c0*/  LDL.LU R8, [R1+0x1a58] ;  /* 0x001a580001087983 */ /* 0x001f280000300800 */
[----:B------:R0:W-:Y:S04]  /*868d0*/  STL [R1+0x2c4], R5 ;  /* 0x0002c40501007387 */ /* 0x0001e80000100800 */
[----:B0-----:R-:W4:Y:S04]  /*868e0*/  LDL.LU R5, [R1+0x1a54] ;  /* 0x001a540001057983 */ /* 0x001f280000300800 */
[----:B------:R0:W-:Y:S04]  /*868f0*/  STL [R1+0x2c8], R15 ;  /* 0x0002c80f01007387 */ /* 0x0001e80000100800 */
[----:B0-----:R-:W4:Y:S01]  /*86900*/  LDL.LU R15, [R1+0x2a0] ;  /* 0x0002a000010f7983 */ /* 0x001f220000300800 */
[----:B--2---:R-:W-:-:S02]  /*86910*/  FMUL R13, R3, R13 ;  /* 0x0000000d030d7220 */ /* 0x004fc40000400000 */
[C---:B---3--:R-:W-:Y:S02]  /*86920*/  FMUL R29, R3.reuse, R29 ;  /* 0x0000001d031d7220 */ /* 0x048fe40000400000 */
[C---:B------:R-:W-:Y:S02]  /*86930*/  FMUL R27, R3.reuse, R27 ;  /* 0x0000001b031b7220 */ /* 0x040fe40000400000 */
[----:B------:R-:W-:Y:S02]  /*86940*/  FMUL R2, R2, R0 ;  /* 0x0000000002027220 */ /* 0x000fe40000400000 */
[----:B------:R-:W-:-:S03]  /*86950*/  FMUL R0, R3, R23 ;  /* 0x0000001703007220 */ /* 0x000fc60000400000 */
[----:B------:R0:W-:Y:S04]  /*86960*/  STL [R1+0x2c0], R2 ;  /* 0x0002c00201007387 */ /* 0x0001e80000100800 */
[----:B0-----:R-:W2:Y:S04]  /*86970*/  LDL.LU R2, [R1+0x268] ;  /* 0x0002680001027983 */ /* 0x001ea80000300800 */
[----:B------:R0:W-:Y:S04]  /*86980*/  STL [R1+0x348], R0 ;  /* 0x0003480001007387 */ /* 0x0001e80000100800 */
[----:B0-----:R-:W3:Y:S04]  /*86990*/  LDL.LU R0, [R1+0x26c] ;  /* 0x00026c0001007983 */ /* 0x001ee80000300800 */
[----:B------:R0:W-:Y:S04]  /*869a0*/  STL [R1+0x33c], R13 ;  /* 0x00033c0d01007387 */ /* 0x0001e80000100800 */
[----:B------:R-:W2:Y:S04]  /*869b0*/  LDL.LU R23, [R1+0x270] ;  /* 0x0002700001177983 */ /* 0x000ea80000300800 */
[----:B0-----:R-:W2:Y:S04]  /*869c0*/  LDL.LU R13, [R1+0x274] ;  /* 0x00027400010d7983 */ /* 0x001ea80000300800 */
[----:B------:R0:W-:Y:S04]  /*869d0*/  STL [R1+0x340], R29 ;  /* 0x0003401d01007387 */ /* 0x0001e80000100800 */
[----:B0-----:R-:W2:Y:S04]  /*869e0*/  LDL.LU R29, [R1+0x278] ;  /* 0x00027800011d7983 */ /* 0x001ea80000300800 */
[----:B------:R0:W-:Y:S04]  /*869f0*/  STL [R1+0x334], R27 ;  /* 0x0003341b01007387 */ /* 0x0001e80000100800 */
[----:B0-----:R-:W2:Y:S01]  /*86a00*/  LDL.LU R27, [R1+0x1a50] ;  /* 0x001a5000011b7983 */ /* 0x001ea20000300800 */
[----:B-----5:R-:W-:-:S02]  /*86a10*/  FMUL R24, R3, R24 ;  /* 0x0000001803187220 */ /* 0x020fc40000400000 */
[----:B------:R-:W-:-:S03]  /*86a20*/  FMUL R14, R3, R14 ;  /* 0x0000000e030e7220 */ /* 0x000fc60000400000 */
[----:B------:R0:W-:Y:S04]  /*86a30*/  STL [R1+0x338], R24 ;  /* 0x0003381801007387 */ /* 0x0001e80000100800 */
[----:B0-----:R-:W5:Y:S04]  /*86a40*/  LDL.LU R24, [R1+0x27c] ;  /* 0x00027c0001187983 */ /* 0x001f680000300800 */
[----:B------:R0:W-:Y:S04]  /*86a50*/  STL [R1+0x2f8], R14 ;  /* 0x0002f80e01007387 */ /* 0x0001e80000100800 */
[----:B0-----:R-:W3:Y:S01]  /*86a60*/  LDL.LU R14, [R1+0x280] ;  /* 0x00028000010e7983 */ /* 0x001ee20000300800 */
[----:B------:R-:W0:Y:S02]  /*86a70*/  MUFU.RCP R4, R4 ;  /* 0x0000000400047308 */ /* 0x000e240000001000 */
[----:B0-----:R-:W-:-:S02]  /*86a80*/  FMUL R28, R4, R28 ;  /* 0x0000001c041c7220 */ /* 0x001fc40000400000 */
[C---:B--2---:R-:W-:Y:S02]  /*86a90*/  FMUL R27, R3.reuse, R27 ;  /* 0x0000001b031b7220 */ /* 0x044fe40000400000 */
[----:B------:R-:W-:-:S03]  /*86aa0*/  FMUL R3, R3, R6 ;  /* 0x0000000603037220 */ /* 0x000fc60000400000 */
[----:B------:R0:W-:Y:S04]  /*86ab0*/  STL [R1+0x1960], R27 ;  /* 0x0019601b01007387 */ /* 0x0001e80000100800 */
[----:B0-----:R-:W2:Y:S04]  /*86ac0*/  LDL.LU R27, [R1+0x2a4] ;  /* 0x0002a400011b7983 */ /* 0x001ea80000300800 */
[----:B------:R-:W3:Y:S04]  /*86ad0*/  LDL.LU R6, [R1+0x1a4c] ;  /* 0x001a4c0001067983 */ /* 0x000ee80000300800 */
[----:B------:R0:W-:Y:S04]  /*86ae0*/  STL [R1+0x2f4], R3 ;  /* 0x0002f40301007387 */ /* 0x0001e80000100800 */
[----:B0-----:R-:W3:Y:S04]  /*86af0*/  LDL.LU R3, [R1+0x290] ;  /* 0x0002900001037983 */ /* 0x001ee80000300800 */
[----:B------:R0:W-:Y:S04]  /*86b00*/  STL [R1+0x2b0], R28 ;  /* 0x0002b01c01007387 */ /* 0x0001e80000100800 */
[----:B0-----:R-:W5:Y:S01]  /*86b10*/  LDL.LU R28, [R1+0x284] ;  /* 0x00028400011c7983 */ /* 0x001f620000300800 */
[C---:B------:R-:W-:Y:S01]  /*86b20*/  FMUL R7, R4.reuse, R7 ;  /* 0x0000000704077220 */ /* 0x040fe20000400000 */
[----:B----4-:R-:W0:Y:S04]  /*86b30*/  MUFU.RCP R5, R5 ;  /* 0x0000000500057308 */ /* 0x010e280000001000 */
[----:B------:R1:W-:Y:S04]  /*86b40*/  STL [R1+0x2a8], R7 ;  /* 0x0002a80701007387 */ /* 0x0003e80000100800 */
[----:B-1----:R-:W4:Y:S01]  /*86b50*/  LDL.LU R7, [R1+0x1a48] ;  /* 0x001a480001077983 */ /* 0x002f220000300800 */
[----:B------:R-:W-:-:S02]  /*86b60*/  FMUL R15, R4, R15 ;  /* 0x0000000f040f7220 */ /* 0x000fc40000400000 */
[----:B0-----:R-:W-:Y:S02]  /*86b70*/  FMUL R2, R5, R2 ;  /* 0x0000000205027220 */ /* 0x001fe40000400000 */
[C---:B--2---:R-:W-:Y:S02]  /*86b80*/  FMUL R27, R4.reuse, R27 ;  /* 0x0000001b041b7220 */ /* 0x044fe40000400000 */
[----:B---3--:R-:W-:-:S05]  /*86b90*/  FMUL R3, R4, R3 ;  /* 0x0000000304037220 */ /* 0x008fca0000400000 */
[----:B------:R0:W-:Y:S02]  /*86ba0*/  STL [R1+0x2ac], R3 ;  /* 0x0002ac0301007387 */ /* 0x0001e40000100800 */
[C---:B0-----:R-:W-:Y:S02]  /*86bb0*/  FMUL R3, R4.reuse, R26 ;  /* 0x0000001a04037220 */ /* 0x041fe40000400000 */
[----:B------:R-:W-:-:S03]  /*86bc0*/  FMUL R26, R4, R10 ;  /* 0x0000000a041a7220 */ /* 0x000fc60000400000 */
[----:B------:R0:W-:Y:S04]  /*86bd0*/  STL [R1+0x294], R3 ;  /* 0x0002940301007387 */ /* 0x0001e80000100800 */
[----:B------:R-:W2:Y:S01]  /*86be0*/  LDL.LU R10, [R1+0x248] ;  /* 0x00024800010a7983 */ /* 0x000ea20000300800 */
[----:B0-----:R-:W-:-:S03]  /*86bf0*/  FMUL R3, R4, R9 ;  /* 0x0000000904037220 */ /* 0x001fc60000400000 */
[----:B------:R0:W-:Y:S04]  /*86c00*/  STL [R1+0x298], R26 ;  /* 0x0002981a01007387 */ /* 0x0001e80000100800 */
[----:B------:R-:W3:Y:S04]  /*86c10*/  LDL.LU R9, [R1+0x24c] ;  /* 0x00024c0001097983 */ /* 0x000ee80000300800 */
[----:B------:R1:W-:Y:S04]  /*86c20*/  STL [R1+0x28c], R3 ;  /* 0x00028c0301007387 */ /* 0x0003e80000100800 */
[----:B0-----:R-:W3:Y:S04]  /*86c30*/  LDL.LU R26, [R1+0x25c] ;  /* 0x00025c00011a7983 */ /* 0x001ee80000300800 */
[----:B-1----:R-:W3:Y:S04]  /*86c40*/  LDL.LU R3, [R1+0x260] ;  /* 0x0002600001037983 */ /* 0x002ee80000300800 */
[----:B------:R0:W-:Y:S04]  /*86c50*/  STL [R1+0x290], R15 ;  /* 0x0002900f01007387 */ /* 0x0001e80000100800 */
[----:B0-----:R-:W3:Y:S04]  /*86c60*/  LDL.LU R15, [R1+0x264] ;  /* 0x00026400010f7983 */ /* 0x001ee80000300800 */
[----:B------:R-:W3:Y:S04]  /*86c70*/  LDL.LU R4, [R1+0x258] ;  /* 0x0002580001047983 */ /* 0x000ee80000300800 */
[----:B------:R0:W-:Y:S04]  /*86c80*/  STL [R1+0x288], R27 ;  /* 0x0002881b01007387 */ /* 0x0001e80000100800 */
[----:B------:R1:W-:Y:S01]  /*86c90*/  STL [R1+0x2f0], R2 ;  /* 0x0002f00201007387 */ /* 0x0003e20000100800 */
[----:B0-----:R-:W-:-:S02]  /*86ca0*/  FMUL R27, R5, R0 ;  /* 0x00000000051b7220 */ /* 0x001fc40000400000 */
[C---:B------:R-:W-:Y:S02]  /*86cb0*/  FMUL R0, R5.reuse, R13 ;  /* 0x0000000d05007220 */ /* 0x040fe40000400000 */
[C---:B-1----:R-:W-:Y:S01]  /*86cc0*/  FMUL R2, R5.reuse, R23 ;  /* 0x0000001705027220 */ /* 0x042fe20000400000 */
[----:B------:R0:W-:Y:S04]  /*86cd0*/  STL [R1+0x2b4], R27 ;  /* 0x0002b41b01007387 */ /* 0x0001e80000100800 */
[----:B------:R-:W3:Y:S04]  /*86ce0*/  LDL.LU R13, [R1+0x218] ;  /* 0x00021800010d7983 */ /* 0x000ee80000300800 */
[----:B------:R1:W-:Y:S01]  /*86cf0*/  STL [R1+0x2bc], R2 ;  /* 0x0002bc0201007387 */ /* 0x0003e20000100800 */
[----:B0-----:R-:W-:-:S03]  /*86d00*/  FMUL R27, R5, R29 ;  /* 0x0000001d051b7220 */ /* 0x001fc60000400000 */
[----:B------:R0:W-:Y:S04]  /*86d10*/  STL [R1+0x2a0], R0 ;  /* 0x0002a00001007387 */ /* 0x0001e80000100800 */
[----:B-1----:R-:W3:Y:S04]  /*86d20*/  LDL.LU R2, [R1+0x220] ;  /* 0x0002200001027983 */ /* 0x002ee80000300800 */
[----:B0-----:R-:W3:Y:S04]  /*86d30*/  LDL.LU R0, [R1+0x224] ;  /* 0x0002240001007983 */ /* 0x001ee80000300800 */
[----:B------:R-:W3:Y:S04]  /*86d40*/  LDL.LU R23, [R1+0x228] ;  /* 0x0002280001177983 */ /* 0x000ee80000300800 */
[----:B------:R-:W3:Y:S04]  /*86d50*/  LDL.LU R29, [R1+0x22c] ;  /* 0x00022c00011d7983 */ /* 0x000ee80000300800 */
[----:B------:R5:W-:Y:S02]  /*86d60*/  STL [R1+0x1964], R27 ;  /* 0x0019641b01007387 */ /* 0x000be40000100800 */
[----:B-----5:R-:W-:-:S02]  /*86d70*/  FMUL R27, R5, R24 ;  /* 0x00000018051b7220 */ /* 0x020fc40000400000 */
[C---:B------:R-:W-:Y:S02]  /*86d80*/  FMUL R24, R5.reuse, R14 ;  /* 0x0000000e05187220 */ /* 0x040fe40000400000 */
[----:B------:R-:W5:Y:S04]  /*86d90*/  LDL.LU R14, [R1+0x240] ;  /* 0x00024000010e7983 */ /* 0x000f680000300800 */
[----:B------:R0:W-:Y:S04]  /*86da0*/  STL [R1+0x29c], R27 ;  /* 0x00029c1b01007387 */ /* 0x0001e80000100800 */
[----:B------:R1:W-:Y:S01]  /*86db0*/  STL [R1+0x1968], R24 ;  /* 0x0019681801007387 */ /* 0x0003e20000100800 */
[----:B0-----:R-:W-:-:S03]  /*86dc0*/  FMUL R27, R5, R28 ;  /* 0x0000001c051b7220 */ /* 0x001fc60000400000 */
[----:B-1----:R-:W5:Y:S04]  /*86dd0*/  LDL.LU R24, [R1+0x21c] ;  /* 0x00021c0001187983 */ /* 0x002f680000300800 */
[----:B------:R-:W5:Y:S04]  /*86de0*/  LDL.LU R5, [R1+0x254] ;  /* 0x0002540001057983 */ /* 0x000f680000300800 */
[----:B------:R-:W5:Y:S04]  /*86df0*/  LDL.LU R28, [R1+0x244] ;  /* 0x00024400011c7983 */ /* 0x000f680000300800 */
[----:B------:R0:W-:Y:S04]  /*86e00*/  STL [R1+0x196c], R27 ;  /* 0x00196c1b01007387 */ /* 0x0001e80000100800 */
[----:B0-----:R-:W5:Y:S01]  /*86e10*/  LDL.LU R27, [R1+0x250] ;  /* 0x00025000011b7983 */ /* 0x001f620000300800 */
[----:B------:R-:W2:Y:S08]  /*86e20*/  MUFU.RCP R6, R6 ;  /* 0x0000000600067308 */ /* 0x000eb00000001000 */
[----:B----4-:R-:W0:Y:S01]  /*86e30*/  MUFU.RCP R7, R7 ;  /* 0x0000000700077308 */ /* 0x010e220000001000 */
[----:B--2---:R-:W-:-:S05]  /*86e40*/  FMUL R10, R6, R10 ;  /* 0x0000000a060a7220 */ /* 0x004fca0000400000 */
[----:B------:R1:W-:Y:S01]  /*86e50*/  STL [R1+0x268], R10 ;  /* 0x0002680a01007387 */ /* 0x0003e20000100800 */
[----:B---3--:R-:W-:-:S03]  /*86e60*/  FMUL R9, R6, R9 ;  /* 0x0000000906097220 */ /* 0x008fc60000400000 */
[----:B-1----:R-:W2:Y:S04]  /*86e70*/  LDL.LU R10, [R1+0x1a44] ;  /* 0x001a4400010a7983 */ /* 0x002ea80000300800 */
[----:B------:R1:W-:Y:S04]  /*86e80*/  STL [R1+0x24c], R9 ;  /* 0x00024c0901007387 */ /* 0x0003e80000100800 */
[----:B-1----:R-:W3:Y:S01]  /*86e90*/  LDL.LU R9, [R1+0x1a40] ;  /* 0x001a400001097983 */ /* 0x002ee20000300800 */
[----:B------:R-:W-:Y:S02]  /*86ea0*/  FMUL R4, R6, R4 ;  /* 0x0000000406047220 */ /* 0x000fe40000400000 */
[----:B0-----:R-:W-:-:S02]  /*86eb0*/  FMUL R0, R7, R0 ;  /* 0x0000000007007220 */ /* 0x001fc40000400000 */
[----:B-----5:R-:W-:-:S05]  /*86ec0*/  FMUL R27, R6, R27 ;  /* 0x0000001b061b7220 */ /* 0x020fca0000400000 */
[----:B------:R0:W-:Y:S02]  /*86ed0*/  STL [R1+0x250], R27 ;  /* 0x0002501b01007387 */ /* 0x0001e40000100800 */
[C---:B0-----:R-:W-:Y:S02]  /*86ee0*/  FMUL R27, R6.reuse, R5 ;  /* 0x00000005061b7220 */ /* 0x041fe40000400000 */
[----:B------:R-:W-:-:S03]  /*86ef0*/  FMUL R5, R6, R26 ;  /* 0x0000001a06057220 */ /* 0x000fc60000400000 */
[----:B------:R-:W-:Y:S04]  /*86f00*/  STL [R1+0x23c], R27 ;  /* 0x00023c1b01007387 */ /* 0x000fe80000100800 */
[----:B------:R-:W4:Y:S04]  /*86f10*/  LDL.LU R26, [R1+0x204] ;  /* 0x00020400011a7983 */ /* 0x000f280000300800 */
[----:B------:R0:W-:Y:S04]  /*86f20*/  STL [R1+0x248], R4 ;  /* 0x0002480401007387 */ /* 0x0001e80000100800 */
[----:B------:R1:W-:Y:S01]  /*86f30*/  STL [R1+0x234], R5 ;  /* 0x0002340501007387 */ /* 0x0003e20000100800 */
[----:B0-----:R-:W-:-:S02]  /*86f40*/  FMUL R4, R6, R3 ;  /* 0x0000000306047220 */ /* 0x001fc40000400000 */
[----:B------:R-:W-:Y:S02]  /*86f50*/  FMUL R3, R6, R15 ;  /* 0x0000000f06037220 */ /* 0x000fe40000400000 */
[----:B------:R-:W5:Y:S01]  /*86f60*/  LDL.LU R6, [R1+0x200] ;  /* 0x0002000001067983 */ /* 0x000f620000300800 */
[----:B------:R-:W-:-:S03]  /*86f70*/  FMUL R27, R7, R13 ;  /* 0x0000000d071b7220 */ /* 0x000fc60000400000 */
[----:B------:R0:W-:Y:S04]  /*86f80*/  STL [R1+0x238], R4 ;  /* 0x0002380401007387 */ /* 0x0001e80000100800 */
[----:B-1----:R-:W2:Y:S04]  /*86f90*/  LDL.LU R5, [R1+0x208] ;  /* 0x0002080001057983 */ /* 0x002ea80000300800 */
[----:B------:R1:W-:Y:S04]  /*86fa0*/  STL [R1+0x230], R3 ;  /* 0x0002300301007387 */ /* 0x0003e80000100800 */
[----:B0-----:R-:W2:Y:S04]  /*86fb0*/  LDL.LU R4, [R1+0x20c] ;  /* 0x00020c0001047983 */ /* 0x001ea80000300800 */
[----:B-1----:R-:W2:Y:S04]  /*86fc0*/  LDL.LU R3, [R1+0x210] ;  /* 0x0002100001037983 */ /* 0x002ea80000300800 */
[----:B------:R-:W2:Y:S04]  /*86fd0*/  LDL.LU R15, [R1+0x214] ;  /* 0x00021400010f7983 */ /* 0x000ea80000300800 */
[----:B------:R-:W2:Y:S04]  /*86fe0*/  LDL.LU R13, [R1+0x1c8] ;  /* 0x0001c800010d7983 */ /* 0x000ea80000300800 */
[----:B------:R0:W-:Y:S02]  /*86ff0*/  STL [R1+0x280], R27 ;  /* 0x0002801b01007387 */ /* 0x0001e40000100800 */
[----:B0-----:R-:W-:-:S02]  /*87000*/  FMUL R27, R7, R24 ;  /* 0x00000018071b7220 */ /* 0x001fc40000400000 */
[C---:B------:R-:W-:Y:S02]  /*87010*/  FMUL R24, R7.reuse, R2 ;  /* 0x0000000207187220 */ /* 0x040fe40000400000 */
[C---:B------:R-:W-:Y:S01]  /*87020*/  FMUL R2, R7.reuse, R23 ;  /* 0x0000001707027220 */ /* 0x040fe20000400000 */
[----:B------:R-:W-:Y:S04]  /*87030*/  STL [R1+0x270], R27 ;  /* 0x0002701b01007387 */ /* 0x000fe80000100800 */
[----:B------:R0:W-:Y:S04]  /*87040*/  STL [R1+0x27c], R24 ;  /* 0x00027c1801007387 */ /* 0x0001e80000100800 */
[----:B------:R-:W2:Y:S04]  /*87050*/  LDL.LU R23, [R1+0x1d0] ;  /* 0x0001d00001177983 */ /* 0x000ea80000300800 */
[----:B------:R1:W-:Y:S01]  /*87060*/  STL [R1+0x26c], R0 ;  /* 0x00026c0001007387 */ /* 0x0003e20000100800 */
[----:B0-----:R-:W-:-:S03]  /*87070*/  FMUL R24, R7, R14 ;  /* 0x0000000e07187220 */ /* 0x001fc60000400000 */
[----:B------:R0:W-:Y:S01]  /*87080*/  STL [R1+0x278], R2 ;  /* 0x0002780201007387 */ /* 0x0001e20000100800 */
[----:B-1----:R-:W-:-:S03]  /*87090*/  FMUL R0, R7, R29 ;  /* 0x0000001d07007220 */ /* 0x002fc60000400000 */
[----:B0-----:R-:W2:Y:S01]  /*870a0*/  LDL.LU R2, [R1+0x1d4] ;  /* 0x0001d40001027983 */ /* 0x001ea20000300800 */
[----:B------:R-:W-:-:S03]  /*870b0*/  FMUL R27, R7, R28 ;  /* 0x0000001c071b7220 */ /* 0x000fc60000400000 */
[----:B------:R-:W2:Y:S04]  /*870c0*/  LDL.LU R29, [R1+0x1d8] ;  /* 0x0001d800011d7983 */ /* 0x000ea80000300800 */
[----:B------:R0:W-:Y:S04]  /*870d0*/  STL [R1+0x264], R0 ;  /* 0x0002640001007387 */ /* 0x0001e80000100800 */
[----:B0-----:R-:W2:Y:S04]  /*870e0*/  LDL.LU R0, [R1+0x1dc] ;  /* 0x0001dc0001007983 */ /* 0x001ea80000300800 */
[----:B------:R-:W2:Y:S04]  /*870f0*/  LDL.LU R14, [R1+0x1f0] ;  /* 0x0001f000010e7983 */ /* 0x000ea80000300800 */
[----:B------:R0:W-:Y:S04]  /*87100*/  STL [R1+0x1970], R24 ;  /* 0x0019701801007387 */ /* 0x0001e80000100800 */
[----:B0-----:R-:W2:Y:S04]  /*87110*/  LDL.LU R24, [R1+0x1cc] ;  /* 0x0001cc0001187983 */ /* 0x001ea80000300800 */
[----:B------:R-:W2:Y:S04]  /*87120*/  LDL.LU R7, [R1+0x1fc] ;  /* 0x0001fc0001077983 */ /* 0x000ea80000300800 */
[----:B------:R-:W2:Y:S04]  /*87130*/  LDL.LU R28, [R1+0x1f4] ;  /* 0x0001f400011c7983 */ /* 0x000ea80000300800 */
[----:B------:R0:W-:Y:S04]  /*87140*/  STL [R1+0x1974], R27 ;  /* 0x0019741b01007387 */ /* 0x0001e80000100800 */
[----:B0-----:R-:W2:Y:S01]  /*87150*/  LDL.LU R27, [R1+0x1f8] ;  /* 0x0001f800011b7983 */ /* 0x001ea20000300800 */
[----:B------:R-:W5:Y:S02]  /*87160*/  MUFU.RCP R8, R8 ;  /* 0x0000000800087308 */ /* 0x000f640000001000 */
[----:B-----5:R-:W-:-:S02]  /*87170*/  FMUL R6, R8, R6 ;  /* 0x0000000608067220 */ /* 0x020fc40000400000 */
[----:B--2---:R-:W-:-:S05]  /*87180*/  FMUL R27, R8, R27 ;  /* 0x0000001b081b7220 */ /* 0x004fca0000400000 */
[----:B------:R0:W-:Y:S02]  /*87190*/  STL [R1+0x218], R27 ;  /* 0x0002181b01007387 */ /* 0x0001e40000100800 */
[C---:B0-----:R-:W-:Y:S02]  /*871a0*/  FMUL R27, R8.reuse, R7 ;  /* 0x00000007081b7220 */ /* 0x041fe40000400000 */
[----:B------:R-:W2:Y:S04]  /*871b0*/  LDL.LU R7, [R1+0x1a8] ;  /* 0x0001a80001077983 */ /* 0x000ea80000300800 */
[----:B------:R4:W-:Y:S04]  /*871c0*/  STL [R1+0x1fc], R27 ;  /* 0x0001fc1b01007387 */ /* 0x0009e80000100800 */
[----:B------:R0:W-:Y:S01]  /*871d0*/  STL [R1+0x200], R6 ;  /* 0x0002000601007387 */ /* 0x0001e20000100800 */
[----:B----4-:R-:W-:-:S03]  /*871e0*/  FMUL R27, R8, R26 ;  /* 0x0000001a081b7220 */ /* 0x010fc60000400000 */
[----:B0-----:R-:W4:Y:S04]  /*871f0*/  LDL.LU R6, [R1+0x1ac] ;  /* 0x0001ac0001067983 */ /* 0x001f280000300800 */
[----:B------:R-:W5:Y:S01]  /*87200*/  LDL.LU R26, [R1+0x1b0] ;  /* 0x0001b000011a7983 */ /* 0x000f620000300800 */
[----:B---3--:R-:W0:Y:S03]  /*87210*/  MUFU.RCP R9, R9 ;  /* 0x0000000900097308 */ /* 0x008e260000001000 */
[----:B------:R1:W-:Y:S01]  /*87220*/  STL [R1+0x1ec], R27 ;  /* 0x0001ec1b01007387 */ /* 0x0003e20000100800 */
[C---:B------:R-:W-:Y:S02]  /*87230*/  FMUL R3, R8.reuse, R3 ;  /* 0x0000000308037220 */ /* 0x040fe40000400000 */
[----:B-1----:R-:W-:-:S02]  /*87240*/  FMUL R27, R8, R5 ;  /* 0x00000005081b7220 */ /* 0x002fc40000400000 */
[----:B------:R-:W3:Y:S04]  /*87250*/  LDL.LU R5, [R1+0x1b4] ;  /* 0x0001b40001057983 */ /* 0x000ee80000300800 */
[----:B------:R1:W-:Y:S02]  /*87260*/  STL [R1+0x1f8], R27 ;  /* 0x0001f81b01007387 */ /* 0x0003e40000100800 */
[C---:B-1----:R-:W-:Y:S02]  /*87270*/  FMUL R27, R8.reuse, R4 ;  /* 0x00000004081b7220 */ /* 0x042fe40000400000 */
[----:B------:R-:W-:-:S03]  /*87280*/  FMUL R4, R8, R15 ;  /* 0x0000000f08047220 */ /* 0x000fc60000400000 */
[----:B------:R-:W-:Y:S04]  /*87290*/  STL [R1+0x1e4], R27 ;  /* 0x0001e41b01007387 */ /* 0x000fe80000100800 */
[----:B------:R1:W-:Y:S04]  /*872a0*/  STL [R1+0x1e8], R3 ;  /* 0x0001e80301007387 */ /* 0x0003e80000100800 */
[----:B------:R1:W-:Y:S01]  /*872b0*/  STL [R1+0x1e0], R4 ;  /* 0x0001e00401007387 */ /* 0x0003e20000100800 */
[----:B0-----:R-:W-:-:S03]  /*872c0*/  FMUL R8, R9, R24 ;  /* 0x0000001809087220 */ /* 0x001fc60000400000 */
[----:B------:R-:W3:Y:S01]  /*872d0*/  LDL.LU R15, [R1+0x1b8] ;  /* 0x0001b800010f7983 */ /* 0x000ee20000300800 */
[----:B-1----:R-:W-:-:S03]  /*872e0*/  FMUL R3, R9, R13 ;  /* 0x0000000d09037220 */ /* 0x002fc60000400000 */
[----:B------:R-:W3:Y:S01]  /*872f0*/  LDL.LU R13, [R1+0x1bc] ;  /* 0x0001bc00010d7983 */ /* 0x000ee20000300800 */
[----:B------:R-:W-:-:S03]  /*87300*/  FMUL R24, R9, R23 ;  /* 0x0000001709187220 */ /* 0x000fc60000400000 */
[----:B------:R0:W-:Y:S04]  /*87310*/  STL [R1+0x25c], R3 ;  /* 0x00025c0301007387 */ /* 0x0001e80000100800 */
[----:B------:R-:W3:Y:S04]  /*87320*/  LDL.LU R4, [R1+0x1c0] ;  /* 0x0001c00001047983 */ /* 0x000ee80000300800 */
[----:B0-----:R-:W3:Y:S04]  /*87330*/  LDL.LU R3, [R1+0x1c4] ;  /* 0x0001c40001037983 */ /* 0x001ee80000300800 */
[----:B------:R-:W3:Y:S04]  /*87340*/  LDL.LU R23, [R1+0x130] ;  /* 0x0001300001177983 */ /* 0x000ee80000300800 */
[----:B------:R0:W-:Y:S01]  /*87350*/  STL [R1+0x244], R8 ;  /* 0x0002440801007387 */ /* 0x0001e20000100800 */
[----:B------:R-:W-:-:S03]  /*87360*/  FMUL R0, R9, R0 ;  /* 0x0000000009007220 */ /* 0x000fc60000400000 */
[----:B------:R1:W-:Y:S01]  /*87370*/  STL [R1+0x258], R24 ;  /* 0x0002581801007387 */ /* 0x0003e20000100800 */
[C---:B0-----:R-:W-:Y:S02]  /*87380*/  FMUL R8, R9.reuse, R2 ;  /* 0x0000000209087220 */ /* 0x041fe40000400000 */
[C---:B------:R-:W-:Y:S02]  /*87390*/  FMUL R2, R9.reuse, R29 ;  /* 0x0000001d09027220 */ /* 0x040fe40000400000 */
[----:B------:R-:W3:Y:S01]  /*873a0*/  LDL.LU R29, [R1+0x12c] ;  /* 0x00012c00011d7983 */ /* 0x000ee20000300800 */
[----:B-1----:R-:W-:-:S03]  /*873b0*/  FMUL R24, R9, R14 ;  /* 0x0000000e09187220 */ /* 0x002fc60000400000 */
[----:B------:R0:W-:Y:S04]  /*873c0*/  STL [R1+0x22c], R8 ;  /* 0x00022c0801007387 */ /* 0x0001e80000100800 */
[----:B------:R1:W-:Y:S04]  /*873d0*/  STL [R1+0x254], R2 ;  /* 0x0002540201007387 */ /* 0x0003e80000100800 */
[----:B------:R-:W3:Y:S04]  /*873e0*/  LDL.LU R14, [R1+0x120] ;  /* 0x00012000010e7983 */ /* 0x000ee80000300800 */
[----:B------:R1:W-:Y:S01]  /*873f0*/  STL [R1+0x228], R0 ;  /* 0x0002280001007387 */ /* 0x0003e20000100800 */
[----:B0-----:R-:W-:-:S03]  /*87400*/  FMUL R8, R9, R28 ;  /* 0x0000001c09087220 */ /* 0x001fc60000400000 */
[----:B-1----:R-:W3:Y:S04]  /*87410*/  LDL.LU R2, [R1+0x11c] ;  /* 0x00011c0001027983 */ /* 0x002ee80000300800 */
[----:B------:R-:W3:Y:S04]  /*87420*/  LDL.LU R0, [R1+0x110] ;  /* 0x0001100001007983 */ /* 0x000ee80000300800 */
[----:B------:R0:W-:Y:S04]  /*87430*/  STL [R1+0x1978], R24 ;  /* 0x0019781801007387 */ /* 0x0001e80000100800 */
[----:B------:R-:W3:Y:S04]  /*87440*/  LDL.LU R28, [R1+0x10c] ;  /* 0x00010c00011c7983 */ /* 0x000ee80000300800 */
[----:B------:R-:W3:Y:S01]  /*87450*/  LDL.LU R27, [R1+0x100] ;  /* 0x00010000011b7983 */ /* 0x000ee20000300800 */
[----:B------:R-:W2:Y:S03]  /*87460*/  MUFU.RCP R10, R10 ;  /* 0x0000000a000a7308 */ /* 0x000ea60000001000 */
[----:B------:R2:W-:Y:S04]  /*87470*/  STL [R1+0x224], R8 ;  /* 0x0002240801007387 */ /* 0x0005e80000100800 */
[----:B0-----:R-:W3:Y:S01]  /*87480*/  LDL.LU R24, [R1+0x1a4] ;  /* 0x0001a40001187983 */ /* 0x001ee20000300800 */
[----:B--2---:R-:W-:-:S05]  /*87490*/  FMUL R8, R10, R7 ;  /* 0x000000070a087220 */ /* 0x004fca0000400000 */
[----:B------:R0:W-:Y:S01]  /*874a0*/  STL [R1+0x1d0], R8 ;  /* 0x0001d00801007387 */ /* 0x0001e20000100800 */
[C---:B----4-:R-:W-:Y:S02]  /*874b0*/  FMUL R7, R10.reuse, R6 ;  /* 0x000000060a077220 */ /* 0x050fe40000400000 */
[C---:B-----5:R-:W-:Y:S02]  /*874c0*/  FMUL R6, R10.reuse, R26 ;  /* 0x0000001a0a067220 */ /* 0x060fe40000400000 */
[----:B------:R-:W2:Y:S01]  /*874d0*/  LDL.LU R26, [R1+0x124] ;  /* 0x00012400011a7983 */ /* 0x000ea20000300800 */
[----:B------:R-:W1:Y:S03]  /*874e0*/  MUFU.RCP R11, R11 ;  /* 0x0000000b000b7308 */ /* 0x000e660000001000 */
[----:B------:R4:W-:Y:S04]  /*874f0*/  STL [R1+0x1c8], R7 ;  /* 0x0001c80701007387 */ /* 0x0009e80000100800 */
[----:B------:R5:W-:Y:S04]  /*87500*/  STL [R1+0x1cc], R6 ;  /* 0x0001cc0601007387 */ /* 0x000be80000100800 */
[----:B------:R-:W2:Y:S01]  /*87510*/  LDL.LU R9, [R1+0x114] ;  /* 0x0001140001097983 */ /* 0x000ea20000300800 */
[----:B---3--:R-:W-:-:S03]  /*87520*/  FMUL R5, R10, R5 ;  /* 0x000000050a057220 */ /* 0x008fc60000400000 */
[----:B0-----:R-:W3:Y:S04]  /*87530*/  LDL.LU R8, [R1+0x108] ;  /* 0x0001080001087983 */ /* 0x001ee80000300800 */
[----:B------:R0:W-:Y:S04]  /*87540*/  STL [R1+0x1b4], R5 ;  /* 0x0001b40501007387 */ /* 0x0001e80000100800 */
[----:B----4-:R-:W4:Y:S04]  /*87550*/  LDL.LU R7, [R1+0x104] ;  /* 0x0001040001077983 */ /* 0x010f280000300800 */
[----:B-----5:R-:W5:Y:S04]  /*87560*/  LDL.LU R6, [R1+0xfc] ;  /* 0x0000fc0001067983 */ /* 0x020f680000300800 */
[----:B0-----:R-:W5:Y:S01]  /*87570*/  LDL.LU R5, [R1+0xf8] ;  /* 0x0000f80001057983 */ /* 0x001f620000300800 */
[----:B------:R-:W-:-:S02]  /*87580*/  FMUL R15, R10, R15 ;  /* 0x0000000f0a0f7220 */ /* 0x000fc40000400000 */
[----:B------:R-:W-:-:S03]  /*87590*/  FMUL R13, R10, R13 ;  /* 0x0000000d0a0d7220 */ /* 0x000fc60000400000 */
[----:B------:R0:W-:Y:S01]  /*875a0*/  STL [R1+0x1b8], R15 ;  /* 0x0001b80f01007387 */ /* 0x0001e20000100800 */
[----:B------:R-:W-:-:S03]  /*875b0*/  FMUL R4, R10, R4 ;  /* 0x000000040a047220 */ /* 0x000fc60000400000 */
[----:B0-----:R-:W5:Y:S01]  /*875c0*/  LDL.LU R15, [R1+0x1a3c] ;  /* 0x001a3c00010f7983 */ /* 0x001f620000300800 */
[----:B------:R-:W-:-:S03]  /*875d0*/  FMUL R3, R10, R3 ;  /* 0x000000030a037220 */ /* 0x000fc60000400000 */
[----:B------:R0:W-:Y:S04]  /*875e0*/  STL [R1+0x1ac], R13 ;  /* 0x0001ac0d01007387 */ /* 0x0001e80000100800 */
[----:B0-----:R-:W5:Y:S04]  /*875f0*/  LDL.LU R13, [R1+0x1a38] ;  /* 0x001a3800010d7983 */ /* 0x001f680000300800 */
[----:B------:R-:W5:Y:S04]  /*87600*/  LDL.LU R10, [R1+0x118] ;  /* 0x00011800010a7983 */ /* 0x000f680000300800 */
[----:B------:R0:W-:Y:S04]  /*87610*/  STL [R1+0x1b0], R4 ;  /* 0x0001b00401007387 */ /* 0x0001e80000100800 */
[----:B------:R0:W-:Y:S01]  /*87620*/  STL [R1+0x1a8], R3 ;  /* 0x0001a80301007387 */ /* 0x0001e20000100800 */
[----:B-1----:R-:W-:-:S03]  /*87630*/  FMUL R29, R11, R29 ;  /* 0x0000001d0b1d7220 */ /* 0x002fc60000400000 */
[----:B0-----:R-:W5:Y:S01]  /*87640*/  LDL.LU R4, [R1+0xf4] ;  /* 0x0000f40001047983 */ /* 0x001f620000300800 */
[----:B------:R-:W-:-:S03]  /*87650*/  FMUL R3, R11, R23 ;  /* 0x000000170b037220 */ /* 0x000fc60000400000 */
[----:B------:R-:W5:Y:S01]  /*87660*/  LDL.LU R23, [R1+0xf0] ;  /* 0x0000f00001177983 */ /* 0x000f620000300800 */
[----:B------:R-:W-:-:S03]  /*87670*/  FMUL R14, R11, R14 ;  /* 0x0000000e0b0e7220 */ /* 0x000fc60000400000 */
[----:B------:R0:W-:Y:S01]  /*87680*/  STL [R1+0x220], R3 ;  /* 0x0002200301007387 */ /* 0x0001e20000100800 */
[----:B------:R-:W-:-:S03]  /*87690*/  FMUL R2, R11, R2 ;  /* 0x000000020b027220 */ /* 0x000fc60000400000 */
[----:B0-----:R-:W5:Y:S01]  /*876a0*/  LDL.LU R3, [R1+0xe4] ;  /* 0x0000e40001037983 */ /* 0x001f620000300800 */
[----:B------:R-:W-:-:S03]  /*876b0*/  FMUL R0, R11, R0 ;  /* 0x000000000b007220 */ /* 0x000fc60000400000 */
[----:B------:R0:W-:Y:S01]  /*876c0*/  STL [R1+0x20c], R29 ;  /* 0x00020c1d01007387 */ /* 0x0001e20000100800 */
[----:B------:R-:W-:-:S03]  /*876d0*/  FMUL R28, R11, R28 ;  /* 0x0000001c0b1c7220 */ /* 0x000fc60000400000 */
[----:B0-----:R-:W5:Y:S01]  /*876e0*/  LDL.LU R29, [R1+0xe0] ;  /* 0x0000e000011d7983 */ /* 0x001f620000300800 */
[----:B------:R-:W-:-:S03]  /*876f0*/  FMUL R27, R11, R27 ;  /* 0x0000001b0b1b7220 */ /* 0x000fc60000400000 */
[----:B------:R0:W-:Y:S04]  /*87700*/  STL [R1+0x21c], R14 ;  /* 0x00021c0e01007387 */ /* 0x0001e80000100800 */
        /* <DEDUP_REMOVED lines=8> */
[----:B0-----:R-:W5:Y:S01]  /*87790*/  LDL.LU R27, [R1+0x128] ;  /* 0x00012800011b7983 */ /* 0x001f620000300800 */
[----:B------:R-:W2:Y:S01]  /*877a0*/  MUFU.RCP R12, R12 ;  /* 0x0000000c000c7308 */ /* 0x000ea20000001000 */
[----:B------:R-:W-:-:S05]  /*877b0*/  FMUL R24, R11, R24 ;  /* 0x000000180b187220 */ /* 0x000fca0000400000 */
[----:B------:R0:W-:Y:S01]  /*877c0*/  STL [R1+0x1980], R24 ;  /* 0x0019801801007387 */ /* 0x0001e20000100800 */
[----:B--2---:R-:W-:-:S03]  /*877d0*/  FMUL R11, R12, R26 ;  /* 0x0000001a0c0b7220 */ /* 0x004fc60000400000 */
[----:B------:R-:W2:Y:S01]  /*877e0*/  LDL.LU R26, [R1+0xc0] ;  /* 0x0000c000011a7983 */ /* 0x000ea20000300800 */
[C---:B------:R-:W-:Y:S02]  /*877f0*/  FMUL R9, R12.reuse, R9 ;  /* 0x000000090c097220 */ /* 0x040fe40000400000 */
[C---:B---3--:R-:W-:Y:S02]  /*87800*/  FMUL R8, R12.reuse, R8 ;  /* 0x000000080c087220 */ /* 0x048fe40000400000 */
[C---:B----4-:R-:W-:Y:S02]  /*87810*/  FMUL R7, R12.reuse, R7 ;  /* 0x000000070c077220 */ /* 0x050fe40000400000 */
[C---:B-----5:R-:W-:Y:S02]  /*87820*/  FMUL R6, R12.reuse, R6 ;  /* 0x000000060c067220 */ /* 0x060fe40000400000 */
[C---:B------:R-:W-:Y:S01]  /*87830*/  FMUL R5, R12.reuse, R5 ;  /* 0x000000050c057220 */ /* 0x040fe20000400000 */
[----:B------:R-:W1:Y:S01]  /*87840*/  MUFU.RCP R13, R13 ;  /* 0x0000000d000d7308 */ /* 0x000e620000001000 */
[----:B------:R-:W-:-:S02]  /*87850*/  FMUL R10, R12, R10 ;  /* 0x0000000a0c0a7220 */ /* 0x000fc40000400000 */
[C---:B-1----:R-:W-:Y:S02]  /*87860*/  FMUL R3, R13.reuse, R3 ;  /* 0x000000030d037220 */ /* 0x042fe40000400000 */
[C---:B------:R-:W-:Y:S02]  /*87870*/  FMUL R2, R13.reuse, R2 ;  /* 0x000000020d027220 */ /* 0x040fe40000400000 */
[----:B------:R-:W-:Y:S02]  /*87880*/  FMUL R0, R13, R0 ;  /* 0x000000000d007220 */ /* 0x000fe40000400000 */
[----:B0-----:R-:W-:-:S05]  /*87890*/  FMUL R24, R12, R27 ;  /* 0x0000001b0c187220 */ /* 0x001fca0000400000 */
[----:B------:R-:W-:Y:S04]  /*878a0*/  STL [R1+0x11c], R24 ;  /* 0x00011c1801007387 */ /* 0x000fe80000100800 */
[----:B------:R0:W-:Y:S04]  /*878b0*/  STL [R1+0x110], R11 ;  /* 0x0001100b01007387 */ /* 0x0001e80000100800 */
[----:B------:R1:W-:Y:S04]  /*878c0*/  STL [R1+0x118], R10 ;  /* 0x0001180a01007387 */ /* 0x0003e80000100800 */
[----:B------:R3:W-:Y:S04]  /*878d0*/  STL [R1+0x10c], R9 ;  /* 0x00010c0901007387 */ /* 0x0007e80000100800 */
[----:B------:R-:W-:Y:S04]  /*878e0*/  STL [R1+0x108], R8 ;  /* 0x0001080801007387 */ /* 0x000fe80000100800 */
[----:B------:R-:W-:Y:S04]  /*878f0*/  STL [R1+0x100], R7 ;  /* 0x0001000701007387 */ /* 0x000fe80000100800 */
[----:B------:R-:W4:Y:S04]  /*87900*/  LDL.LU R12, [R1+0xdc] ;  /* 0x0000dc00010c7983 */ /* 0x000f280000300800 */
[----:B------:R-:W-:Y:S04]  /*87910*/  STL [R1+0xfc], R6 ;  /* 0x0000fc0601007387 */ /* 0x000fe80000100800 */
[----:B0-----:R-:W5:Y:S04]  /*87920*/  LDL.LU R11, [R1+0xd8] ;  /* 0x0000d800010b7983 */ /* 0x001f680000300800 */
[----:B------:R0:W-:Y:S01]  /*87930*/  STL [R1+0xf8], R5 ;  /* 0x0000f80501007387 */ /* 0x0001e20000100800 */
[----:B------:R-:W-:-:S03]  /*87940*/  FMUL R24, R13, R29 ;  /* 0x0000001d0d187220 */ /* 0x000fc60000400000 */
[----:B-1----:R-:W5:Y:S04]  /*87950*/  LDL.LU R10, [R1+0xcc] ;  /* 0x0000cc00010a7983 */ /* 0x002f680000300800 */
[----:B---3--:R-:W3:Y:S01]  /*87960*/  LDL.LU R9, [R1+0xc8] ;  /* 0x0000c80001097983 */ /* 0x008ee20000300800 */
[C---:B0-----:R-:W-:Y:S02]  /*87970*/  FMUL R5, R13.reuse, R4 ;  /* 0x000000040d057220 */ /* 0x041fe40000400000 */
[C---:B------:R-:W-:Y:S01]  /*87980*/  FMUL R4, R13.reuse, R23 ;  /* 0x000000170d047220 */ /* 0x040fe20000400000 */
[----:B------:R-:W3:Y:S04]  /*87990*/  LDL.LU R8, [R1+0xbc] ;  /* 0x0000bc0001087983 */ /* 0x000ee80000300800 */
[----:B------:R-:W3:Y:S04]  /*879a0*/  LDL.LU R23, [R1+0xb8] ;  /* 0x0000b80001177983 */ /* 0x000ee80000300800 */
[----:B------:R0:W-:Y:S04]  /*879b0*/  STL [R1+0x1dc], R5 ;  /* 0x0001dc0501007387 */ /* 0x0001e80000100800 */
[----:B------:R1:W-:Y:S04]  /*879c0*/  STL [R1+0x1c4], R4 ;  /* 0x0001c40401007387 */ /* 0x0003e80000100800 */
[----:B------:R-:W3:Y:S04]  /*879d0*/  LDL.LU R29, [R1+0xb4] ;  /* 0x0000b400011d7983 */ /* 0x000ee80000300800 */
[----:B------:R-:W-:Y:S04]  /*879e0*/  STL [R1+0x1d8], R3 ;  /* 0x0001d80301007387 */ /* 0x000fe80000100800 */
[----:B------:R-:W-:Y:S01]  /*879f0*/  STL [R1+0x1988], R24 ;  /* 0x0019881801007387 */ /* 0x000fe20000100800 */
[----:B------:R-:W-:-:S03]  /*87a00*/  FMUL R27, R13, R28 ;  /* 0x0000001c0d1b7220 */ /* 0x000fc60000400000 */
[----:B------:R-:W3:Y:S04]  /*87a10*/  LDL.LU R7, [R1+0xb0] ;  /* 0x0000b00001077983 */ /* 0x000ee80000300800 */
[----:B------:R-:W-:Y:S04]  /*87a20*/  STL [R1+0x1d4], R2 ;  /* 0x0001d40201007387 */ /* 0x000fe80000100800 */
[----:B------:R-:W3:Y:S04]  /*87a30*/  LDL.LU R6, [R1+0xa4] ;  /* 0x0000a40001067983 */ /* 0x000ee80000300800 */
[----:B------:R2:W-:Y:S04]  /*87a40*/  STL [R1+0x1a4], R0 ;  /* 0x0001a40001007387 */ /* 0x0005e80000100800 */
[----:B------:R-:W3:Y:S04]  /*87a50*/  LDL.LU R28, [R1+0x1a2c] ;  /* 0x001a2c00011c7983 */ /* 0x000ee80000300800 */
[----:B0-----:R-:W3:Y:S04]  /*87a60*/  LDL.LU R5, [R1+0xa0] ;  /* 0x0000a00001057983 */ /* 0x001ee80000300800 */
[----:B-1----:R-:W3:Y:S01]  /*87a70*/  LDL.LU R4, [R1+0x94] ;  /* 0x0000940001047983 */ /* 0x002ee20000300800 */
[----:B--2---:R-:W-:-:S03]  /*87a80*/  FMUL R0, R13, R26 ;  /* 0x0000001a0d007220 */ /* 0x004fc60000400000 */
[----:B------:R-:W2:Y:S04]  /*87a90*/  LDL.LU R3, [R1+0x90] ;  /* 0x0000900001037983 */ /* 0x000ea80000300800 */
[----:B------:R-:W2:Y:S04]  /*87aa0*/  LDL.LU R2, [R1+0x84] ;  /* 0x0000840001027983 */ /* 0x000ea80000300800 */
[----:B------:R0:W-:Y:S04]  /*87ab0*/  STL [R1+0x1984], R27 ;  /* 0x0019841b01007387 */ /* 0x0001e80000100800 */
[----:B0-----:R-:W2:Y:S04]  /*87ac0*/  LDL.LU R27, [R1+0xe8] ;  /* 0x0000e800011b7983 */ /* 0x001ea80000300800 */
[----:B------:R-:W2:Y:S01]  /*87ad0*/  LDL.LU R13, [R1+0xec] ;  /* 0x0000ec00010d7983 */ /* 0x000ea20000300800 */
[----:B------:R-:W4:Y:S03]  /*87ae0*/  MUFU.RCP R14, R14 ;  /* 0x0000000e000e7308 */ /* 0x000f260000001000 */
[----:B------:R-:W2:Y:S04]  /*87af0*/  LDL.LU R26, [R1+0x80] ;  /* 0x00008000011a7983 */ /* 0x000ea80000300800 */
[----:B------:R0:W-:Y:S01]  /*87b00*/  STL [R1+0x130], R0 ;  /* 0x0001300001007387 */ /* 0x0001e20000100800 */
[----:B------:R-:W1:Y:S01]  /*87b10*/  MUFU.RCP R15, R15 ;  /* 0x0000000f000f7308 */ /* 0x000e620000001000 */
[----:B----4-:R-:W-:-:S02]  /*87b20*/  FMUL R12, R14, R12 ;  /* 0x0000000c0e0c7220 */ /* 0x010fc40000400000 */
[C---:B-----5:R-:W-:Y:S02]  /*87b30*/  FMUL R11, R14.reuse, R11 ;  /* 0x0000000b0e0b7220 */ /* 0x060fe40000400000 */
[C---:B------:R-:W-:Y:S02]  /*87b40*/  FMUL R10, R14.reuse, R10 ;  /* 0x0000000a0e0a7220 */ /* 0x040fe40000400000 */
[C---:B---3--:R-:W-:Y:S02]  /*87b50*/  FMUL R9, R14.reuse, R9 ;  /* 0x000000090e097220 */ /* 0x048fe40000400000 */
[----:B------:R-:W-:Y:S01]  /*87b60*/  FMUL R8, R14, R8 ;  /* 0x000000080e087220 */ /* 0x000fe20000400000 */
[----:B0-----:R-:W-:-:S04]  /*87b70*/  IADD3 R0, R28, -0x3f3504f3, RZ ;  /* 0xc0cafb0d1c007810 */ /* 0x001fc80007ffe0ff */
[----:B------:R-:W-:Y:S01]  /*87b80*/  LOP3.LUT R24, R0, 0xff800000, RZ, 0xc0, !PT ;  /* 0xff80000000187812 */ /* 0x000fe200078ec0ff */
[C---:B--2---:R-:W-:Y:S02]  /*87b90*/  FMUL R0, R14.reuse, R13 ;  /* 0x0000000d0e007220 */ /* 0x044fe40000400000 */
[----:B------:R-:W-:-:S03]  /*87ba0*/  FMUL R13, R14, R27 ;  /* 0x0000001b0e0d7220 */ /* 0x000fc60000400000 */
[----:B------:R-:W-:Y:S04]  /*87bb0*/  STL [R1+0xe0], R0 ;  /* 0x0000e00001007387 */ /* 0x000fe80000100800 */
[----:B------:R-:W-:Y:S04]  /*87bc0*/  STL [R1+0x1998], R28 ;  /* 0x0019981c01007387 */ /* 0x000fe80000100800 */
[----:B------:R-:W-:Y:S04]  /*87bd0*/  STL [R1+0xd4], R13 ;  /* 0x0000d40d01007387 */ /* 0x000fe80000100800 */
[----:B------:R-:W-:Y:S04]  /*87be0*/  STL [R1+0xdc], R12 ;  /* 0x0000dc0c01007387 */ /* 0x000fe80000100800 */
[----:B------:R0:W-:Y:S04]  /*87bf0*/  STL [R1+0xd0], R11 ;  /* 0x0000d00b01007387 */ /* 0x0001e80000100800 */
[----:B------:R2:W-:Y:S04]  /*87c00*/  STL [R1+0xcc], R10 ;  /* 0x0000cc0a01007387 */ /* 0x0005e80000100800 */
[----:B0-----:R-:W3:Y:S04]  /*87c10*/  LDL.LU R11, [R1+0xac] ;  /* 0x0000ac00010b7983 */ /* 0x001ee80000300800 */
[----:B------:R0:W-:Y:S04]  /*87c20*/  STL [R1+0xc4], R9 ;  /* 0x0000c40901007387 */ /* 0x0001e80000100800 */
[----:B--2---:R-:W2:Y:S04]  /*87c30*/  LDL.LU R10, [R1+0xa8] ;  /* 0x0000a800010a7983 */ /* 0x004ea80000300800 */
[----:B------:R4:W-:Y:S04]  /*87c40*/  STL [R1+0xbc], R8 ;  /* 0x0000bc0801007387 */ /* 0x0009e80000100800 */
[----:B0-----:R-:W5:Y:S01]  /*87c50*/  LDL.LU R9, [R1+0x9c] ;  /* 0x00009c0001097983 */ /* 0x001f620000300800 */
[----:B----4-:R-:W-:-:S03]  /*87c60*/  FMUL R8, R14, R23 ;  /* 0x000000170e087220 */ /* 0x010fc60000400000 */
[----:B------:R-:W4:Y:S04]  /*87c70*/  LDL.LU R23, [R1+0x98] ;  /* 0x0000980001177983 */ /* 0x000f280000300800 */
[----:B------:R1:W-:Y:S02]  /*87c80*/  STL [R1+0xb8], R8 ;  /* 0x0000b80801007387 */ /* 0x0003e40000100800 */
[C---:B-1----:R-:W-:Y:S02]  /*87c90*/  FMUL R8, R15.reuse, R29 ;  /* 0x0000001d0f087220 */ /* 0x042fe40000400000 */
[----:B------:R-:W4:Y:S01]  /*87ca0*/  LDL.LU R29, [R1+0x8c] ;  /* 0x00008c00011d7983 */ /* 0x000f220000300800 */
[----:B------:R-:W-:-:S03]  /*87cb0*/  FMUL R7, R15, R7 ;  /* 0x000000070f077220 */ /* 0x000fc60000400000 */
[----:B------:R0:W-:Y:S01]  /*87cc0*/  STL [R1+0x12c], R8 ;  /* 0x00012c0801007387 */ /* 0x0001e20000100800 */
[----:B------:R-:W-:-:S03]  /*87cd0*/  FMUL R12, R15, R6 ;  /* 0x000000060f0c7220 */ /* 0x000fc60000400000 */
[----:B0-----:R-:W4:Y:S04]  /*87ce0*/  LDL.LU R8, [R1+0x88] ;  /* 0x0000880001087983 */ /* 0x001f280000300800 */
[----:B------:R0:W-:Y:S04]  /*87cf0*/  STL [R1+0x120], R7 ;  /* 0x0001200701007387 */ /* 0x0001e80000100800 */
[----:B------:R-:W4:Y:S04]  /*87d00*/  LDL.LU R6, [R1+0x7c] ;  /* 0x00007c0001067983 */ /* 0x000f280000300800 */
[----:B------:R-:W-:Y:S01]  /*87d10*/  STL [R1+0x128], R12 ;  /* 0x0001280c01007387 */ /* 0x000fe20000100800 */
[----:B0-----:R-:W-:-:S03]  /*87d20*/  FMUL R7, R15, R5 ;  /* 0x000000050f077220 */ /* 0x001fc60000400000 */
[----:B------:R-:W4:Y:S01]  /*87d30*/  LDL.LU R5, [R1+0x78] ;  /* 0x0000780001057983 */ /* 0x000f220000300800 */
[----:B------:R0:W1:Y:S01]  /*87d40*/  I2F R0, R24 ;  /* 0x0000001800007306 */ /* 0x0000620000201400 */
[C---:B------:R-:W-:Y:S02]  /*87d50*/  FMUL R4, R15.reuse, R4 ;  /* 0x000000040f047220 */ /* 0x040fe40000400000 */
[C---:B------:R-:W-:Y:S01]  /*87d60*/  FMUL R3, R15.reuse, R3 ;  /* 0x000000030f037220 */ /* 0x040fe20000400000 */
[----:B------:R-:W-:Y:S01]  /*87d70*/  STL [R1+0x104], R7 ;  /* 0x0001040701007387 */ /* 0x000fe20000100800 */
[----:B------:R-:W-:-:S03]  /*87d80*/  FMUL R27, R15, R2 ;  /* 0x000000020f1b7220 */ /* 0x000fc60000400000 */
[----:B------:R-:W3:Y:S01]  /*87d90*/  MUFU.RCP R16, R16 ;  /* 0x0000001000107308 */ /* 0x000ee20000001000 */
[----:B------:R1:W-:Y:S01]  /*87da0*/  STL [R1+0x124], R4 ;  /* 0x0001240401007387 */ /* 0x0003e20000100800 */
[----:B------:R-:W-:Y:S01]  /*87db0*/  FSEL R25, RZ, -23, P1 ;  /* 0xc1b80000ff197808 */ /* 0x000fe20000800000 */
[----:B0-----:R-:W-:Y:S02]  /*87dc0*/  FMUL R24, R15, R26 ;  /* 0x0000001a0f187220 */ /* 0x001fe40000400000 */
[----:B-1----:R-:W4:Y:S04]  /*87dd0*/  LDL.LU R4, [R1+0x150] ;  /* 0x0001500001047983 */ /* 0x002f280000300800 */
[----:B------:R0:W-:Y:S01]  /*87de0*/  STL [R1+0xf4], R3 ;  /* 0x0000f40301007387 */ /* 0x0001e20000100800 */
[----:B------:R-:W-:-:S03]  /*87df0*/  FFMA.FTZ R26, R0, 1.1920928955078125e-07, R25 ;  /* 0x34000000001a7823 */ /* 0x000fc60000010019 */
[----:B0-----:R-:W4:Y:S04]  /*87e00*/  LDL.LU R3, [R1+0x14c] ;  /* 0x00014c0001037983 */ /* 0x001f280000300800 */
[----:B------:R-:W-:Y:S04]  /*87e10*/  STL [R1+0x198c], R27 ;  /* 0x00198c1b01007387 */ /* 0x000fe80000100800 */
[----:B------:R-:W4:Y:S04]  /*87e20*/  LDL.LU R2, [R1+0x148] ;  /* 0x0001480001027983 */ /* 0x000f280000300800 */
[----:B------:R-:W4:Y:S04]  /*87e30*/  LDL.LU R14, [R1+0x144] ;  /* 0x00014400010e7983 */ /* 0x000f280000300800 */
[----:B------:R-:W-:Y:S04]  /*87e40*/  STL [R1+0x1994], R24 ;  /* 0x0019941801007387 */ /* 0x000fe80000100800 */
[----:B------:R-:W4:Y:S04]  /*87e50*/  LDL.LU R25, [R1+0x1a28] ;  /* 0x001a280001197983 */ /* 0x000f280000300800 */
[----:B------:R-:W4:Y:S04]  /*87e60*/  LDL.LU R28, [R1+0x140] ;  /* 0x00014000011c7983 */ /* 0x000f280000300800 */
[----:B------:R-:W4:Y:S04]  /*87e70*/  LDL.LU R13, [R1+0x13c] ;  /* 0x00013c00010d7983 */ /* 0x000f280000300800 */
[----:B------:R-:W4:Y:S04]  /*87e80*/  LDL.LU R12, [R1+0x138] ;  /* 0x00013800010c7983 */ /* 0x000f280000300800 */
[----:B------:R-:W4:Y:S04]  /*87e90*/  LDL.LU R7, [R1+0x134] ;  /* 0x0001340001077983 */ /* 0x000f280000300800 */
[----:B------:R-:W-:Y:S01]  /*87ea0*/  STL [R1+0x1990], R26 ;  /* 0x0019901a01007387 */ /* 0x000fe20000100800 */
[----:B---3--:R-:W-:-:S03]  /*87eb0*/  FMUL R15, R16, R11 ;  /* 0x0000000b100f7220 */ /* 0x008fc60000400000 */
[----:B------:R-:W3:Y:S01]  /*87ec0*/  LDL.LU R11, [R1+0x170] ;  /* 0x00017000010b7983 */ /* 0x000ee20000300800 */
[----:B--2---:R-:W-:-:S03]  /*87ed0*/  FMUL R0, R16, R10 ;  /* 0x0000000a10007220 */ /* 0x004fc60000400000 */
[----:B------:R-:W-:Y:S04]  /*87ee0*/  STL [R1+0xa0], R15 ;  /* 0x0000a00f01007387 */ /* 0x000fe80000100800 */
[----:B------:R4:W-:Y:S01]  /*87ef0*/  STL [R1+0x90], R0 ;  /* 0x0000900001007387 */ /* 0x0009e20000100800 */
[----:B-----5:R-:W-:-:S03]  /*87f00*/  FMUL R9, R16, R9 ;  /* 0x0000000910097220 */ /* 0x020fc60000400000 */
[----:B------:R-:W2:Y:S04]  /*87f10*/  LDL.LU R10, [R1+0x168] ;  /* 0x00016800010a7983 */ /* 0x000ea80000300800 */
[----:B------:R-:W-:Y:S01]  /*87f20*/  STL [R1+0x94], R9 ;  /* 0x0000940901007387 */ /* 0x000fe20000100800 */
[----:B----4-:R-:W-:-:S03]  /*87f30*/  FMUL R0, R16, R23 ;  /* 0x0000001710007220 */ /* 0x010fc60000400000 */
[----:B------:R-:W4:Y:S04]  /*87f40*/  LDL.LU R23, [R1+0x164] ;  /* 0x0001640001177983 */ /* 0x000f280000300800 */
[----:B------:R0:W-:Y:S02]  /*87f50*/  STL [R1+0x84], R0 ;  /* 0x0000840001007387 */ /* 0x0001e40000100800 */
[C---:B0-----:R-:W-:Y:S02]  /*87f60*/  FMUL R0, R16.reuse, R29 ;  /* 0x0000001d10007220 */ /* 0x041fe40000400000 */
[----:B------:R-:W5:Y:S04]  /*87f70*/  LDL.LU R29, [R1+0x160] ;  /* 0x00016000011d7983 */ /* 0x000f680000300800 */
[----:B------:R0:W-:Y:S04]  /*87f80*/  STL [R1+0x8c], R0 ;  /* 0x00008c0001007387 */ /* 0x0001e80000100800 */
[----:B------:R-:W5:Y:S01]  /*87f90*/  LDL.LU R9, [R1+0x15c] ;  /* 0x00015c0001097983 */ /* 0x000f620000300800 */
[----:B------:R-:W-:-:S05]  /*87fa0*/  FMUL R8, R16, R8 ;  /* 0x0000000810087220 */ /* 0x000fca0000400000 */
[----:B------:R1:W-:Y:S01]  /*87fb0*/  STL [R1+0x80], R8 ;  /* 0x0000800801007387 */ /* 0x0003e20000100800 */
[----:B0-----:R-:W-:-:S03]  /*87fc0*/  FMUL R0, R16, R6 ;  /* 0x0000000610007220 */ /* 0x001fc60000400000 */
[----:B-1----:R-:W5:Y:S04]  /*87fd0*/  LDL.LU R8, [R1+0x158] ;  /* 0x0001580001087983 */ /* 0x002f680000300800 */
[----:B------:R-:W5:Y:S04]  /*87fe0*/  LDL.LU R6, [R1+0x154] ;  /* 0x0001540001067983 */ /* 0x000f680000300800 */
[----:B------:R0:W-:Y:S02]  /*87ff0*/  STL [R1+0x7c], R0 ;  /* 0x00007c0001007387 */ /* 0x0001e40000100800 */
[----:B0-----:R-:W-:-:S02]  /*88000*/  FMUL R0, R16, R5 ;  /* 0x0000000510007220 */ /* 0x001fc40000400000 */
[----:B------:R-:W5:Y:S01]  /*88010*/  LDL.LU R5, [R1+0x194] ;  /* 0x0001940001057983 */ /* 0x000f620000300800 */
[----:B------:R-:W0:Y:S03]  /*88020*/  MUFU.RCP R17, R17 ;  /* 0x0000001100117308 */ /* 0x000e260000001000 */
[----:B------:R0:W-:Y:S05]  /*88030*/  STL [R1+0x78], R0 ;  /* 0x0000780001007387 */ /* 0x0001ea0000100800 */
[----:B------:R-:W1:Y:S01]  /*88040*/  MUFU.RCP R18, R18 ;  /* 0x0000001200127308 */ /* 0x000e620000001000 */
[----:B0-----:R-:W-:-:S02]  /*88050*/  FMUL R0, R17, R4 ;  /* 0x0000000411007220 */ /* 0x001fc40000400000 */
[----:B------:R-:W5:Y:S01]  /*88060*/  LDL.LU R4, [R1+0x190] ;  /* 0x0001900001047983 */ /* 0x000f620000300800 */
[----:B------:R-:W-:-:S03]  /*88070*/  FMUL R15, R17, R3 ;  /* 0x00000003110f7220 */ /* 0x000fc60000400000 */
[----:B------:R0:W-:Y:S04]  /*88080*/  STL [R1+0xec], R0 ;  /* 0x0000ec0001007387 */ /* 0x0001e80000100800 */
[----:B------:R-:W5:Y:S01]  /*88090*/  LDL.LU R3, [R1+0x184] ;  /* 0x0001840001037983 */ /* 0x000f620000300800 */
[C---:B------:R-:W-:Y:S02]  /*880a0*/  FMUL R24, R17.reuse, R14 ;  /* 0x0000000e11187220 */ /* 0x040fe40000400000 */
[C---:B0-----:R-:W-:Y:S01]  /*880b0*/  FMUL R0, R17.reuse, R2 ;  /* 0x0000000211007220 */ /* 0x041fe20000400000 */
[----:B------:R-:W-:Y:S04]  /*880c0*/  STL [R1+0xe4], R15 ;  /* 0x0000e40f01007387 */ /* 0x000fe80000100800 */
[----:B------:R-:W5:Y:S01]  /*880d0*/  LDL.LU R2, [R1+0x180] ;  /* 0x0001800001027983 */ /* 0x000f620000300800 */
[----:B------:R-:W-:-:S03]  /*880e0*/  FMUL R26, R17, R28 ;  /* 0x0000001c111a7220 */ /* 0x000fc60000400000 */
[----:B------:R0:W-:Y:S01]  /*880f0*/  STL [R1+0xe8], R0 ;  /* 0x0000e80001007387 */ /* 0x0001e20000100800 */
[----:B------:R-:W-:-:S03]  /*88100*/  FMUL R27, R17, R12 ;  /* 0x0000000c111b7220 */ /* 0x000fc60000400000 */
[----:B------:R-:W-:Y:S01]  /*88110*/  STL [R1+0x19a0], R24 ;  /* 0x0019a01801007387 */ /* 0x000fe20000100800 */
[----:B0-----:R-:W-:-:S03]  /*88120*/  FMUL R0, R17, R13 ;  /* 0x0000000d11007220 */ /* 0x001fc60000400000 */
[----:B------:R-:W-:Y:S04]  /*88130*/  STL [R1+0x199c], R26 ;  /* 0x00199c1a01007387 */ /* 0x000fe80000100800 */
[----:B------:R-:W-:Y:S04]  /*88140*/  STL [R1+0x19a4], R27 ;  /* 0x0019a41b01007387 */ /* 0x000fe80000100800 */
[----:B------:R0:W-:Y:S01]  /*88150*/  STL [R1+0xb0], R0 ;  /* 0x0000b00001007387 */ /* 0x0001e20000100800 */
[----:B-1----:R-:W-:Y:S02]  /*88160*/  FMUL R25, R18, R25 ;  /* 0x0000001912197220 */ /* 0x002fe40000400000 */
[----:B0-----:R-:W-:-:S02]  /*88170*/  FMUL R0, R17, R7 ;  /* 0x0000000711007220 */ /* 0x001fc40000400000 */
[----:B------:R-:W5:Y:S04]  /*88180*/  LDL.LU R7, [R1+0x174] ;  /* 0x0001740001077983 */ /* 0x000f680000300800 */
[----:B------:R3:W-:Y:S04]  /*88190*/  STL [R1+0xac], R0 ;  /* 0x0000ac0001007387 */ /* 0x0007e80000100800 */
[----:B------:R-:W-:Y:S01]  /*881a0*/  STL [R1+0x1a18], R25 ;  /* 0x001a181901007387 */ /* 0x000fe20000100800 */
[----:B------:R-:W0:Y:S01]  /*881b0*/  MUFU.RCP R19, R19 ;  /* 0x0000001300137308 */ /* 0x000e220000001000 */
[----:B---3--:R-:W-:-:S05]  /*881c0*/  FMUL R0, R18, R11 ;  /* 0x0000000b12007220 */ /* 0x008fca0000400000 */
[----:B------:R2:W-:Y:S02]  /*881d0*/  STL [R1+0x8], R0 ;  /* 0x0000080001007387 */ /* 0x0005e40000100800 */
[C---:B--2---:R-:W-:Y:S02]  /*881e0*/  FMUL R0, R18.reuse, R10 ;  /* 0x0000000a12007220 */ /* 0x044fe40000400000 */
[----:B----4-:R-:W-:-:S05]  /*881f0*/  FMUL R23, R18, R23 ;  /* 0x0000001712177220 */ /* 0x010fca0000400000 */
[----:B------:R-:W-:Y:S04]  /*88200*/  STL [R1+0x1a1c], R23 ;  /* 0x001a1c1701007387 */ /* 0x000fe80000100800 */
[----:B------:R1:W-:Y:S01]  /*88210*/  STL [R1+0x4], R0 ;  /* 0x0000040001007387 */ /* 0x0003e20000100800 */
[C---:B-----5:R-:W-:Y:S02]  /*88220*/  FMUL R29, R18.reuse, R29 ;  /* 0x0000001d121d7220 */ /* 0x060fe40000400000 */
[----:B------:R-:W-:-:S03]  /*88230*/  FMUL R17, R18, R9 ;  /* 0x0000000912117220 */ /* 0x000fc60000400000 */
[----:B------:R-:W-:Y:S04]  /*88240*/  STL [R1+0x1a10], R29 ;  /* 0x001a101d01007387 */ /* 0x000fe80000100800 */
[----:B------:R-:W-:Y:S04]  /*88250*/  STL [R1+0x1a20], R17 ;  /* 0x001a201101007387 */ /* 0x000fe80000100800 */
[----:B------:R-:W2:Y:S01]  /*88260*/  LDL.LU R27, [R1+0x74] ;  /* 0x00007400011b7983 */ /* 0x000ea20000300800 */
[----:B0-----:R-:W-:-:S05]  /*88270*/  FMUL R26, R19, R5 ;  /* 0x00000005131a7220 */ /* 0x001fca0000400000 */
[----:B------:R0:W-:Y:S04]  /*88280*/  STL [R1+0x19a8], R26 ;  /* 0x0019a81a01007387 */ /* 0x0001e80000100800 */
[----:B------:R-:W3:Y:S01]  /*88290*/  LDL.LU R24, [R1+0x64] ;  /* 0x0000640001187983 */ /* 0x000ee20000300800 */
[C---:B-1----:R-:W-:Y:S02]  /*882a0*/  FMUL R0, R19.reuse, R4 ;  /* 0x0000000413007220 */ /* 0x042fe40000400000 */
[----:B------:R-:W-:-:S03]  /*882b0*/  FMUL R28, R19, R3 ;  /* 0x00000003131c7220 */ /* 0x000fc60000400000 */
[----:B------:R1:W-:Y:S04]  /*882c0*/  STL [R1+0x9c], R0 ;  /* 0x00009c0001007387 */ /* 0x0003e80000100800 */
[----:B------:R-:W-:Y:S04]  /*882d0*/  STL [R1+0x19ac], R28 ;  /* 0x0019ac1c01007387 */ /* 0x000fe80000100800 */
[----:B------:R-:W4:Y:S01]  /*882e0*/  LDL.LU R14, [R1+0x18c] ;  /* 0x00018c00010e7983 */ /* 0x000f220000300800 */
[----:B0-----:R-:W-:-:S03]  /*882f0*/  FMUL R26, R19, R2 ;  /* 0x00000002131a7220 */ /* 0x001fc60000400000 */
[----:B-1----:R-:W5:Y:S01]  /*88300*/  LDL.LU R0, [R1+0x188] ;  /* 0x0001880001007983 */ /* 0x002f620000300800 */
[----:B------:R-:W-:-:S03]  /*88310*/  FMUL R16, R18, R8 ;  /* 0x0000000812107220 */ /* 0x000fc60000400000 */
[----:B------:R-:W5:Y:S01]  /*88320*/  LDL.LU R2, [R1+0x17c] ;  /* 0x00017c0001027983 */ /* 0x000f620000300800 */
[----:B------:R-:W-:-:S03]  /*88330*/  FMUL R18, R18, R6 ;  /* 0x0000000612127220 */ /* 0x000fc60000400000 */
[----:B------:R-:W5:Y:S04]  /*88340*/  LDL.LU R3, [R1+0x178] ;  /* 0x0001780001037983 */ /* 0x000f680000300800 */
[----:B------:R-:W5:Y:S04]  /*88350*/  LDL.LU R4, [R1+0x70] ;  /* 0x0000700001047983 */ /* 0x000f680000300800 */
[----:B------:R-:W5:Y:S04]  /*88360*/  LDL.LU R5, [R1+0x6c] ;  /* 0x00006c0001057983 */ /* 0x000f680000300800 */
[----:B------:R-:W5:Y:S04]  /*88370*/  LDL.LU R6, [R1+0x60] ;  /* 0x0000600001067983 */ /* 0x000f680000300800 */
[----:B------:R-:W5:Y:S04]  /*88380*/  LDL.LU R17, [R1+0x5c] ;  /* 0x00005c0001117983 */ /* 0x000f680000300800 */
[----:B------:R-:W-:Y:S01]  /*88390*/  STL [R1+0x19b4], R26 ;  /* 0x0019b41a01007387 */ /* 0x000fe20000100800 */
[----:B------:R-:W-:-:S03]  /*883a0*/  FMUL R8, R19, R7 ;  /* 0x0000000713087220 */ /* 0x000fc60000400000 */
[----:B------:R-:W5:Y:S04]  /*883b0*/  LDL.LU R7, [R1+0x58] ;  /* 0x0000580001077983 */ /* 0x000f680000300800 */
[----:B------:R-:W5:Y:S04]  /*883c0*/  LDL.LU R9, [R1+0x54] ;  /* 0x0000540001097983 */ /* 0x000f680000300800 */
[----:B------:R0:W-:Y:S04]  /*883d0*/  STL [R1+0x98], R8 ;  /* 0x0000980801007387 */ /* 0x0001e80000100800 */
[----:B------:R-:W5:Y:S04]  /*883e0*/  LDL.LU R10, [R1+0x4c] ;  /* 0x00004c00010a7983 */ /* 0x000f680000300800 */
[----:B0-----:R-:W5:Y:S04]  /*883f0*/  LDL.LU R8, [R1+0x48] ;  /* 0x0000480001087983 */ /* 0x001f680000300800 */
[----:B------:R-:W5:Y:S04]  /*88400*/  LDL.LU R12, [R1+0x3c] ;  /* 0x00003c00010c7983 */ /* 0x000f680000300800 */
[----:B------:R-:W5:Y:S04]  /*88410*/  LDL.LU R11, [R1+0x38] ;  /* 0x00003800010b7983 */ /* 0x000f680000300800 */
[----:B------:R-:W5:Y:S01]  /*88420*/  LDL.LU R13, [R1+0x2c] ;  /* 0x00002c00010d7983 */ /* 0x000f620000300800 */
[----:B------:R-:W-:-:S03]  /*88430*/  FMUL R21, R19, R21 ;  /* 0x0000001513157220 */ /* 0x000fc60000400000 */
[----:B------:R-:W5:Y:S04]  /*88440*/  LDL.LU R23, [R1+0x28] ;  /* 0x0000280001177983 */ /* 0x000f680000300800 */
[----:B------:R-:W5:Y:S04]  /*88450*/  LDL.LU R25, [R1+0x19c] ;  /* 0x00019c0001197983 */ /* 0x000f680000300800 */
[----:B------:R-:W5:Y:S04]  /*88460*/  LDL.LU R26, [R1+0x198] ;  /* 0x00019800011a7983 */ /* 0x000f680000300800 */
[----:B------:R-:W5:Y:S04]  /*88470*/  LDL.LU R28, [R1+0x40] ;  /* 0x00004000011c7983 */ /* 0x000f680000300800 */
[----:B------:R-:W5:Y:S04]  /*88480*/  LDL.LU R29, [R1+0x34] ;  /* 0x00003400011d7983 */ /* 0x000f680000300800 */
[----:B------:R-:W5:Y:S01]  /*88490*/  LDL.LU R15, [R1+0x30] ;  /* 0x00003000010f7983 */ /* 0x000f620000300800 */
[----:B--2---:R-:W-:-:S05]  /*884a0*/  FMUL R27, R19, R27 ;  /* 0x0000001b131b7220 */ /* 0x004fca0000400000 */
[----:B------:R0:W-:Y:S04]  /*884b0*/  STL [R1+0x19b0], R27 ;  /* 0x0019b01b01007387 */ /* 0x0001e80000100800 */
[----:B0-----:R-:W2:Y:S04]  /*884c0*/  LDL.LU R27, [R1+0x44] ;  /* 0x00004400011b7983 */ /* 0x001ea80000300800 */
[----:B------:R0:W-:Y:S04]  /*884d0*/  STL [R1+0x68], R21 ;  /* 0x0000681501007387 */ /* 0x0001e80000100800 */
[----:B0-----:R-:W2:Y:S01]  /*884e0*/  LDL.LU R21, [R1+0x1a24] ;  /* 0x001a240001157983 */ /* 0x001ea20000300800 */
[----:B---3--:R-:W-:-:S03]  /*884f0*/  FMUL R24, R19, R24 ;  /* 0x0000001813187220 */ /* 0x008fc60000400000 */
[----:B------:R-:W3:Y:S04]  /*88500*/  LDL.LU R19, [R1+0x50] ;  /* 0x0000500001137983 */ /* 0x000ee80000300800 */
[----:B------:R0:W-:Y:S04]  /*88510*/  STL [R1+0x19b8], R24 ;  /* 0x0019b81801007387 */ /* 0x0001e80000100800 */
[----:B0-----:R-:W3:Y:S01]  /*88520*/  LDL.LU R24, [R1+0x1a0] ;  /* 0x0001a00001187983 */ /* 0x001ee20000300800 */
[----:B------:R-:W4:Y:S08]  /*88530*/  MUFU.RCP R20, R20 ;  /* 0x0000001400147308 */ /* 0x000f300000001000 */
[----:B------:R-:W0:Y:S01]  /*88540*/  MUFU.RCP R22, R22 ;  /* 0x0000001600167308 */ /* 0x000e220000001000 */
[----:B----4-:R-:W-:-:S02]  /*88550*/  FMUL R14, R20, R14 ;  /* 0x0000000e140e7220 */ /* 0x010fc40000400000 */
[C---:B-----5:R-:W-:Y:S02]  /*88560*/  FMUL R0, R20.reuse, R0 ;  /* 0x0000000014007220 */ /* 0x060fe40000400000 */
[C---:B------:R-:W-:Y:S02]  /*88570*/  FMUL R2, R20.reuse, R2 ;  /* 0x0000000214027220 */ /* 0x040fe40000400000 */
[C---:B------:R-:W-:Y:S02]  /*88580*/  FMUL R3, R20.reuse, R3 ;  /* 0x0000000314037220 */ /* 0x040fe40000400000 */
[C---:B------:R-:W-:Y:S02]  /*88590*/  FMUL R4, R20.reuse, R4 ;  /* 0x0000000414047220 */ /* 0x040fe40000400000 */
[C---:B------:R-:W-:Y:S02]  /*885a0*/  FMUL R5, R20.reuse, R5 ;  /* 0x0000000514057220 */ /* 0x040fe40000400000 */
[----:B------:R-:W-:-:S02]  /*885b0*/  FMUL R6, R20, R6 ;  /* 0x0000000614067220 */ /* 0x000fc40000400000 */
[----:B------:R-:W-:Y:S02]  /*885c0*/  FMUL R20, R20, R17 ;  /* 0x0000001114147220 */ /* 0x000fe40000400000 */
[----:B------:R-:W4:Y:S01]  /*885d0*/  LDL.LU R17, [R1+0x1a20] ;  /* 0x001a200001117983 */ /* 0x000f220000300800 */
[C---:B0-----:R-:W-:Y:S02]  /*885e0*/  FMUL R7, R22.reuse, R7 ;  /* 0x0000000716077220 */ /* 0x041fe40000400000 */
[C---:B------:R-:W-:Y:S02]  /*885f0*/  FMUL R9, R22.reuse, R9 ;  /* 0x0000000916097220 */ /* 0x040fe40000400000 */
[C---:B------:R-:W-:Y:S02]  /*88600*/  FMUL R10, R22.reuse, R10 ;  /* 0x0000000a160a7220 */ /* 0x040fe40000400000 */
[C---:B------:R-:W-:Y:S02]  /*88610*/  FMUL R8, R22.reuse, R8 ;  /* 0x0000000816087220 */ /* 0x040fe40000400000 */
[----:B------:R-:W-:-:S02]  /*88620*/  FMUL R12, R22, R12 ;  /* 0x0000000c160c7220 */ /* 0x000fc40000400000 */
[C---:B------:R-:W-:Y:S02]  /*88630*/  FMUL R11, R22.reuse, R11 ;  /* 0x0000000b160b7220 */ /* 0x040fe40000400000 */
[C---:B------:R-:W-:Y:S02]  /*88640*/  FMUL R13, R22.reuse, R13 ;  /* 0x0000000d160d7220 */ /* 0x040fe40000400000 */
[----:B------:R-:W-:Y:S02]  /*88650*/  FMUL R22, R22, R23 ;  /* 0x0000001716167220 */ /* 0x000fe40000400000 */
[----:B------:R-:W5:Y:S01]  /*88660*/  LDL.LU R23, [R1+0x1a1c] ;  /* 0x001a1c0001177983 */ /* 0x000f620000300800 */
[----:B------:R-:W-:Y:S02]  /*88670*/  @!P5 FMUL R25, R25, 16777216 ;  /* 0x4b8000001919d820 */ /* 0x000fe40000400000 */
[----:B--2---:R-:W-:-:S06]  /*88680*/  @!P5 FMUL R21, R21, 16777216 ;  /* 0x4b8000001515d820 */ /* 0x004fcc0000400000 */
[----:B------:R-:W0:Y:S01]  /*88690*/  MUFU.RCP R21, R21 ;  /* 0x0000001500157308 */ /* 0x000e220000001000 */
[----:B---3--:R-:W-:-:S04]  /*886a0*/  @!P5 FMUL R24, R24, 16777216 ;  /* 0x4b8000001818d820 */ /* 0x008fc80000400000 */
[----:B0-----:R-:W-:-:S05]  /*886b0*/  FMUL R24, R21, R24 ;  /* 0x0000001815187220 */ /* 0x001fca0000400000 */
[----:B------:R0:W-:Y:S02]  /*886c0*/  STL [R1+0x19bc], R24 ;  /* 0x0019bc1801007387 */ /* 0x0001e40000100800 */
[----:B0-----:R-:W-:Y:S02]  /*886d0*/  FMUL R24, R21, R25 ;  /* 0x0000001915187220 */ /* 0x001fe40000400000 */
[----:B------:R-:W5:Y:S01]  /*886e0*/  LDL.LU R25, [R1+0x1a18] ;  /* 0x001a180001197983 */ /* 0x000f620000300800 */
[----:B------:R-:W-:Y:S02]  /*886f0*/  @!P5 FMUL R26, R26, 16777216 ;  /* 0x4b8000001a1ad820 */ /* 0x000fe40000400000 */
[----:B------:R-:W-:Y:S02]  /*88700*/  @!P5 FMUL R27, R27, 16777216 ;  /* 0x4b8000001b1bd820 */ /* 0x000fe40000400000 */
[----:B------:R-:W-:Y:S02]  /*88710*/  @!P5 FMUL R19, R19, 16777216 ;  /* 0x4b8000001313d820 */ /* 0x000fe40000400000 */
[----:B------:R-:W-:-:S02]  /*88720*/  FMUL R26, R21, R26 ;  /* 0x0000001a151a7220 */ /* 0x000fc40000400000 */
[C---:B------:R-:W-:Y:S02]  /*88730*/  FMUL R27, R21.reuse, R27 ;  /* 0x0000001b151b7220 */ /* 0x040fe40000400000 */
[----:B------:R-:W-:Y:S01]  /*88740*/  FMUL R19, R21, R19 ;  /* 0x0000001315137220 */ /* 0x000fe20000400000 */
[----:B------:R-:W-:Y:S01]  /*88750*/  STL [R1+0x19c0], R26 ;  /* 0x0019c01a01007387 */ /* 0x000fe20000100800 */
[----:B------:R-:W-:Y:S02]  /*88760*/  @!P5 FMUL R28, R28, 16777216 ;  /* 0x4b8000001c1cd820 */ /* 0x000fe40000400000 */
[----:B------:R-:W-:Y:S01]  /*88770*/  @!P5 FMUL R29, R29, 16777216 ;  /* 0x4b8000001d1dd820 */ /* 0x000fe20000400000 */
[----:B------:R-:W-:Y:S01]  /*88780*/  STL [R1+0x1c], R24 ;  /* 0x00001c1801007387 */ /* 0x000fe20000100800 */
[----:B------:R-:W-:-:S03]  /*88790*/  @!P5 FMUL R15, R15, 16777216 ;  /* 0x4b8000000f0fd820 */ /* 0x000fc60000400000 */
[----:B------:R-:W-:Y:S04]  /*887a0*/  STL [R1+0x19c4], R27 ;  /* 0x0019c41b01007387 */ /* 0x000fe80000100800 */
[----:B------:R0:W-:Y:S01]  /*887b0*/  STL [R1+0x14], R19 ;  /* 0x0000141301007387 */ /* 0x0001e20000100800 */
[C---:B------:R-:W-:Y:S02]  /*887c0*/  FMUL R15, R21.reuse, R15 ;  /* 0x0000000f150f7220 */ /* 0x040fe40000400000 */
[C---:B0-----:R-:W-:Y:S02]  /*887d0*/  FMUL R19, R21.reuse, R28 ;  /* 0x0000001c15137220 */ /* 0x041fe40000400000 */
[----:B------:R-:W-:-:S05]  /*887e0*/  FMUL R28, R21, R29 ;  /* 0x0000001d151c7220 */ /* 0x000fca0000400000 */
[----:B------:R-:W-:Y:S04]  /*887f0*/  STL [R1+0x19c8], R28 ;  /* 0x0019c81c01007387 */ /* 0x000fe80000100800 */
[----:B------:R5:W-:Y:S04]  /*88800*/  STL [R1+0xc], R19 ;  /* 0x00000c1301007387 */ /* 0x000be80000100800 */
[----:B------:R-:W-:Y:S01]  /*88810*/  STL [R1+0x19cc], R15 ;  /* 0x0019cc0f01007387 */ /* 0x000fe20000100800 */
[----:B------:R-:W-:-:S03]  /*88820*/  F2FP.BF16.PACK_AB R21, R0, R3 ;  /* 0x000000030015723e */ /* 0x000fc600000010ff */
[----:B------:R-:W-:Y:S01]  /*88830*/  STL [R1+0x18e0], R22 ;  /* 0x0018e01601007387 */ /* 0x000fe20000100800 */
[----:B------:R-:W-:-:S03]  /*88840*/  F2FP.BF16.PACK_AB R20, R5, R20 ;  /* 0x000000140514723e */ /* 0x000fc600000010ff */
[----:B------:R-:W-:Y:S01]  /*88850*/  STL [R1+0x18ec], R14 ;  /* 0x0018ec0e01007387 */ /* 0x000fe20000100800 */
[----:B------:R-:W-:Y:S02]  /*88860*/  F2FP.BF16.PACK_AB R5, R14, R2 ;  /* 0x000000020e05723e */ /* 0x000fe400000010ff */
[----:B-----5:R-:W-:Y:S02]  /*88870*/  F2FP.BF16.PACK_AB R19, R25, R23 ;  /* 0x000000171913723e */ /* 0x020fe400000010ff */
[----:B------:R-:W2:Y:S04]  /*88880*/  LDL.LU R25, [R1+0x1a14] ;  /* 0x001a140001197983 */ /* 0x000ea80000300800 */
[----:B------:R-:W3:Y:S04]  /*88890*/  LDL.LU R29, [R1+0x8] ;  /* 0x00000800011d7983 */ /* 0x000ee80000300800 */
[----:B------:R-:W5:Y:S04]  /*888a0*/  LDL.LU R3, [R1+0x84] ;  /* 0x0000840001037983 */ /* 0x000f680000300800 */
[----:B------:R-:W2:Y:S01]  /*888b0*/  LDL.LU R2, [R1+0x78] ;  /* 0x0000780001027983 */ /* 0x000ea20000300800 */
[----:B------:R-:W-:-:S02]  /*888c0*/  F2FP.BF16.PACK_AB R9, R9, R8 ;  /* 0x000000080909723e */ /* 0x000fc400000010ff */
[----:B------:R-:W-:Y:S02]  /*888d0*/  F2FP.BF16.PACK_AB R8, R11, R22 ;  /* 0x000000160b08723e */ /* 0x000fe400000010ff */
[----:B------:R-:W-:Y:S01]  /*888e0*/  F2FP.BF16.PACK_AB R11, R7, R10 ;  /* 0x0000000a070b723e */ /* 0x000fe200000010ff */
[----:B--2---:R0:W-:Y:S04]  /*888f0*/  STL [R1+0x1a0c], R2 ;  /* 0x001a0c0201007387 */ /* 0x0041e80000100800 */
[----:B0-----:R-:W5:Y:S04]  /*88900*/  LDL.LU R2, [R1+0x90] ;  /* 0x0000900001027983 */ /* 0x001f680000300800 */
[----:B------:R-:W2:Y:S04]  /*88910*/  LDL.LU R7, [R1+0xd0] ;  /* 0x0000d00001077983 */ /* 0x000ea80000300800 */
[----:B--2---:R0:W-:Y:S04]  /*88920*/  STL [R1+0x1a00], R7 ;  /* 0x001a000701007387 */ /* 0x0041e80000100800 */
[----:B0-----:R-:W2:Y:S04]  /*88930*/  LDL.LU R7, [R1+0x8c] ;  /* 0x00008c0001077983 */ /* 0x001ea80000300800 */
[----:B--2---:R0:W-:Y:S04]  /*88940*/  STL [R1+0x1a04], R7 ;  /* 0x001a040701007387 */ /* 0x0041e80000100800 */
[----:B0-----:R-:W2:Y:S01]  /*88950*/  LDL.LU R7, [R1+0xa0] ;  /* 0x0000a00001077983 */ /* 0x001ea20000300800 */
[----:B------:R-:W-:-:S03]  /*88960*/  F2FP.BF16.PACK_AB R4, R4, R6 ;  /* 0x000000060404723e */ /* 0x000fc600000010ff */
[----:B--2---:R0:W-:Y:S04]  /*88970*/  STL [R1+0x1a08], R7 ;  /* 0x001a080701007387 */ /* 0x0041e80000100800 */
[----:B0-----:R-:W2:Y:S04]  /*88980*/  LDL.LU R7, [R1+0x80] ;  /* 0x0000800001077983 */ /* 0x001ea80000300800 */
[----:B------:R-:W2:Y:S04]  /*88990*/  LDL.LU R6, [R1+0xb8] ;  /* 0x0000b80001067983 */ /* 0x000ea80000300800 */
[----:B--2---:R0:W-:Y:S04]  /*889a0*/  STL [R1+0x19fc], R6 ;  /* 0x0019fc0601007387 */ /* 0x0041e80000100800 */
[----:B0-----:R-:W2:Y:S04]  /*889b0*/  LDL.LU R6, [R1+0xd4] ;  /* 0x0000d40001067983 */ /* 0x001ea80000300800 */
[----:B------:R-:W2:Y:S04]  /*889c0*/  LDL.LU R23, [R1+0x1b4] ;  /* 0x0001b40001177983 */ /* 0x000ea80000300800 */
[----:B--2---:R0:W-:Y:S04]  /*889d0*/  STL [R1+0x19f0], R23 ;  /* 0x0019f01701007387 */ /* 0x0041e80000100800 */
[----:B0-----:R-:W2:Y:S04]  /*889e0*/  LDL.LU R23, [R1+0xcc] ;  /* 0x0000cc0001177983 */ /* 0x001ea80000300800 */
[----:B--2---:R0:W-:Y:S04]  /*889f0*/  STL [R1+0x19f4], R23 ;  /* 0x0019f41701007387 */ /* 0x0041e80000100800 */
[----:B0-----:R-:W2:Y:S01]  /*88a00*/  LDL.LU R23, [R1+0xe0] ;  /* 0x0000e00001177983 */ /* 0x001ea20000300800 */
[----:B------:R-:W-:-:S02]  /*88a10*/  F2FP.BF16.PACK_AB R10, R12, R13 ;  /* 0x0000000d0c0a723e */ /* 0x000fc400000010ff */
[----:B----4-:R-:W-:Y:S01]  /*88a20*/  F2FP.BF16.PACK_AB R18, R17, R18 ;  /* 0x000000121112723e */ /* 0x010fe200000010ff */
[----:B--2---:R0:W-:Y:S04]  /*88a30*/  STL [R1+0x19f8], R23 ;  /* 0x0019f81701007387 */ /* 0x0041e80000100800 */
[----:B0-----:R-:W2:Y:S04]  /*88a40*/  LDL.LU R23, [R1+0xc4] ;  /* 0x0000c40001177983 */ /* 0x001ea80000300800 */
[----:B------:R-:W4:Y:S04]  /*88a50*/  LDL.LU R14, [R1+0x1ac] ;  /* 0x0001ac00010e7983 */ /* 0x000f280000300800 */
[----:B------:R-:W4:Y:S04]  /*88a60*/  LDL.LU R0, [R1+0x1a8] ;  /* 0x0001a80001007983 */ /* 0x000f280000300800 */
        /* <DEDUP_REMOVED lines=9> */
[----:B------:R0:W-:Y:S04]  /*88b00*/  STS.64 [R25], R8 ;  /* 0x0000000819007388 */ /* 0x0001e80000000a00 */
[----:B------:R1:W-:Y:S04]  /*88b10*/  STS.64 [R25+0x800], R10 ;  /* 0x0008000a19007388 */ /* 0x0003e80000000a00 */
[----:B------:R1:W-:Y:S04]  /*88b20*/  STS.64 [R25+0x80], R20 ;  /* 0x0000801419007388 */ /* 0x0003e80000000a00 */
[----:B0-----:R-:W2:Y:S04]  /*88b30*/  LDL.LU R9, [R1+0xdc] ;  /* 0x0000dc0001097983 */ /* 0x001ea80000300800 */
[----:B------:R-:W2:Y:S04]  /*88b40*/  LDL.LU R8, [R1+0xbc] ;  /* 0x0000bc0001087983 */ /* 0x000ea80000300800 */
[----:B-1----:R-:W2:Y:S04]  /*88b50*/  LDL.LU R10, [R1+0xfc] ;  /* 0x0000fc00010a7983 */ /* 0x002ea80000300800 */
[----:B------:R-:W2:Y:S04]  /*88b60*/  LDL.LU R11, [R1+0x1c8] ;  /* 0x0001c800010b7983 */ /* 0x000ea80000300800 */
[----:B------:R-:W2:Y:S04]  /*88b70*/  LDL.LU R20, [R1+0x108] ;  /* 0x0001080001147983 */ /* 0x000ea80000300800 */
[----:B------:R0:W-:Y:S04]  /*88b80*/  STL [R1+0x18e8], R21 ;  /* 0x0018e81501007387 */ /* 0x0001e80000100800 */
[----:B------:R1:W-:Y:S04]  /*88b90*/  STS.64 [R25+0x880], R4 ;  /* 0x0008800419007388 */ /* 0x0003e80000000a00 */
[----:B------:R5:W-:Y:S04]  /*88ba0*/  STS.64 [R25+0x100], R18 ;  /* 0x0001001219007388 */ /* 0x000be80000000a00 */
[----:B0-----:R-:W2:Y:S04]  /*88bb0*/  LDL.LU R21, [R1+0x118] ;  /* 0x0001180001157983 */ /* 0x001ea80000300800 */
[----:B-1----:R-:W2:Y:S04]  /*88bc0*/  LDL.LU R5, [R1+0x94] ;  /* 0x0000940001057983 */ /* 0x002ea80000300800 */
[----:B------:R-:W2:Y:S04]  /*88bd0*/  LDL.LU R4, [R1+0x7c] ;  /* 0x00007c0001047983 */ /* 0x000ea80000300800 */
[----:B-----5:R-:W5:Y:S04]  /*88be0*/  LDL.LU R18, [R1+0x11c] ;  /* 0x00011c0001127983 */ /* 0x020f680000300800 */
[----:B------:R0:W-:Y:S04]  /*88bf0*/  STL [R1+0x18e4], R19 ;  /* 0x0018e41301007387 */ /* 0x0001e80000100800 */
[----:B0-----:R-:W2:Y:S01]  /*88c00*/  LDL.LU R19, [R1+0xf8] ;  /* 0x0000f80001137983 */ /* 0x001ea20000300800 */
[----:B---3--:R-:W-:-:S03]  /*88c10*/  F2FP.BF16.PACK_AB R17, R29, R17 ;  /* 0x000000111d11723e */ /* 0x008fc600000010ff */
[----:B------:R-:W3:Y:S01]  /*88c20*/  LDL.LU R29, [R1+0x1a10] ;  /* 0x001a1000011d7983 */ /* 0x000ee20000300800 */
[----:B------:R-:W-:Y:S02]  /*88c30*/  F2FP.BF16.PACK_AB R3, R2, R3 ;  /* 0x000000030203723e */ /* 0x000fe400000010ff */
[----:B---3--:R-:W-:Y:S02]  /*88c40*/  F2FP.BF16.PACK_AB R16, R29, R16 ;  /* 0x000000101d10723e */ /* 0x008fe400000010ff */
[----:B------:R-:W3:Y:S04]  /*88c50*/  LDL.LU R29, [R1+0x100] ;  /* 0x00010000011d7983 */ /* 0x000ee80000300800 */
[----:B------:R-:W2:Y:S02]  /*88c60*/  LDL.LU R2, [R1+0x1a0c] ;  /* 0x001a0c0001027983 */ /* 0x000ea40000300800 */
[----:B--2---:R-:W-:-:S02]  /*88c70*/  F2FP.BF16.PACK_AB R2, R7, R2 ;  /* 0x000000020702723e */ /* 0x004fc400000010ff */
[----:B------:R-:W2:Y:S02]  /*88c80*/  LDL.LU R7, [R1+0x1a08] ;  /* 0x001a080001077983 */ /* 0x000ea40000300800 */
[----:B--2---:R-:W-:Y:S02]  /*88c90*/  F2FP.BF16.PACK_AB R5, R7, R5 ;  /* 0x000000050705723e */ /* 0x004fe400000010ff */
[----:B------:R-:W2:Y:S02]  /*88ca0*/  LDL.LU R7, [R1+0x1a04] ;  /* 0x001a040001077983 */ /* 0x000ea40000300800 */
[----:B--2---:R-:W-:Y:S02]  /*88cb0*/  F2FP.BF16.PACK_AB R4, R7, R4 ;  /* 0x000000040704723e */ /* 0x004fe400000010ff */
        /* <DEDUP_REMOVED lines=8> */
[----:B------:R-:W2:Y:S04]  /*88d40*/  LDL.LU R23, [R1+0x19f0] ;  /* 0x0019f00001177983 */ /* 0x000ea80000300800 */
[----:B------:R0:W-:Y:S04]  /*88d50*/  STS.64 [R25+0x900], R16 ;  /* 0x0009001019007388 */ /* 0x0001e80000000a00 */
[----:B------:R2:W-:Y:S04]  /*88d60*/  STS.64 [R25+0x200], R6 ;  /* 0x0002000619007388 */ /* 0x0005e80000000a00 */
[----:B0-----:R-:W3:Y:S04]  /*88d70*/  LDL.LU R16, [R1+0x110] ;  /* 0x0001100001107983 */ /* 0x001ee80000300800 */
[----:B------:R-:W3:Y:S01]  /*88d80*/  LDL.LU R17, [R1+0x10c] ;  /* 0x00010c0001117983 */ /* 0x000ee20000300800 */
[----:B--2---:R-:W-:-:S03]  /*88d90*/  F2FP.BF16.PACK_AB R7, R11, R23 ;  /* 0x000000170b07723e */ /* 0x004fc600000010ff */
[----:B------:R-:W2:Y:S04]  /*88da0*/  LDL.LU R23, [R1+0x248] ;  /* 0x0002480001177983 */ /* 0x000ea80000300800 */
[----:B--2---:R0:W-:Y:S04]  /*88db0*/  STL [R1+0x19e8], R23 ;  /* 0x0019e81701007387 */ /* 0x0041e80000100800 */
[----:B0-----:R-:W2:Y:S01]  /*88dc0*/  LDL.LU R23, [R1+0x1f8] ;  /* 0x0001f80001177983 */ /* 0x001ea20000300800 */
[----:B----4-:R-:W-:-:S03]  /*88dd0*/  F2FP.BF16.PACK_AB R6, R14, R0 ;  /* 0x000000000e06723e */ /* 0x010fc600000010ff */
[----:B------:R0:W-:Y:S04]  /*88de0*/  STS.64 [R25+0xa00], R8 ;  /* 0x000a000819007388 */ /* 0x0001e80000000a00 */
[----:B------:R3:W-:Y:S01]  /*88df0*/  STS.64 [R25+0x180], R2 ;  /* 0x0001800219007388 */ /* 0x0007e20000000a00 */
[----:B0-----:R-:W-:Y:S02]  /*88e00*/  F2FP.BF16.PACK_AB R9, R13, R12 ;  /* 0x0000000c0d09723e */ /* 0x001fe400000010ff */
[----:B------:R-:W-:Y:S02]  /*88e10*/  F2FP.BF16.PACK_AB R8, R22, R15 ;  /* 0x0000000f1608723e */ /* 0x000fe400000010ff */
[----:B---3--:R-:W-:Y:S01]  /*88e20*/  F2FP.BF16.PACK_AB R3, R16, R17 ;  /* 0x000000111003723e */ /* 0x008fe200000010ff */
[----:B--2---:R0:W-:Y:S04]  /*88e30*/  STL [R1+0x19ec], R23 ;  /* 0x0019ec1701007387 */ /* 0x0041e80000100800 */
[----:B0-----:R-:W2:Y:S04]  /*88e40*/  LDL.LU R23, [R1+0x218] ;  /* 0x0002180001177983 */ /* 0x001ea80000300800 */
[----:B------:R-:W3:Y:S04]  /*88e50*/  LDL.LU R14, [R1+0x238] ;  /* 0x00023800010e7983 */ /* 0x000ee80000300800 */
[----:B------:R-:W4:Y:S04]  /*88e60*/  LDL.LU R0, [R1+0x2a8] ;  /* 0x0002a80001007983 */ /* 0x000f280000300800 */
[----:B------:R-:W4:Y:S04]  /*88e70*/  LDL.LU R13, [R1+0x294] ;  /* 0x00029400010d7983 */ /* 0x000f280000300800 */
[----:B------:R-:W2:Y:S04]  /*88e80*/  LDL.LU R12, [R1+0x28c] ;  /* 0x00028c00010c7983 */ /* 0x000ea80000300800 */
[----:B------:R-:W2:Y:S04]  /*88e90*/  LDL.LU R22, [R1+0x288] ;  /* 0x0002880001167983 */ /* 0x000ea80000300800 */
[----:B------:R-:W2:Y:S04]  /*88ea0*/  LDL.LU R16, [R1+0x2c4] ;  /* 0x0002c40001107983 */ /* 0x000ea80000300800 */
[----:B--2---:R0:W-:Y:S04]  /*88eb0*/  STL [R1+0x19e0], R16 ;  /* 0x0019e01001007387 */ /* 0x0041e80000100800 */
[----:B0-----:R-:W2:Y:S01]  /*88ec0*/  LDL.LU R16, [R1+0x298] ;  /* 0x0002980001107983 */ /* 0x001ea20000300800 */
[----:B------:R-:W-:-:S03]  /*88ed0*/  F2FP.BF16.PACK_AB R2, R29, R19 ;  /* 0x000000131d02723e */ /* 0x000fc600000010ff */
[----:B------:R5:W-:Y:S01]  /*88ee0*/  STS.64 [R25+0x980], R4 ;  /* 0x0009800419007388 */ /* 0x000be20000000a00 */
[----:B------:R-:W-:-:S03]  /*88ef0*/  F2FP.BF16.PACK_AB R11, R28, R27 ;  /* 0x0000001b1c0b723e */ /* 0x000fc600000010ff */
[----:B------:R-:W-:Y:S01]  /*88f00*/  STS.64 [R25+0x280], R2 ;  /* 0x0002800219007388 */ /* 0x000fe20000000a00 */
[----:B-----5:R-:W-:Y:S02]  /*88f10*/  F2FP.BF16.PACK_AB R5, R18, R21 ;  /* 0x000000151205723e */ /* 0x020fe400000010ff */
[----:B------:R-:W-:Y:S02]  /*88f20*/  F2FP.BF16.PACK_AB R4, R20, R10 ;  /* 0x0000000a1404723e */ /* 0x000fe400000010ff */
[----:B------:R-:W-:Y:S01]  /*88f30*/  F2FP.BF16.PACK_AB R10, R26, R24 ;  /* 0x000000181a0a723e */ /* 0x000fe200000010ff */
[----:B--2---:R0:W-:Y:S04]  /*88f40*/  STL [R1+0x19e4], R16 ;  /* 0x0019e41001007387 */ /* 0x0041e80000100800 */
[----:B0-----:R-:W2:Y:S04]  /*88f50*/  LDL.LU R16, [R1+0x2b0] ;  /* 0x0002b00001107983 */ /* 0x001ea80000300800 */
        /* <DEDUP_REMOVED lines=13> */
[----:B------:R0:W-:Y:S04]  /*89030*/  STS.64 [R25+0xa80], R4 ;  /* 0x000a800419007388 */ /* 0x0001e80000000a00 */
[----:B------:R1:W-:Y:S04]  /*89040*/  STS.64 [R25+0x300], R6 ;  /* 0x0003000619007388 */ /* 0x0003e80000000a00 */
[----:B------:R1:W-:Y:S04]  /*89050*/  STS.64 [R25+0xb00], R8 ;  /* 0x000b000819007388 */ /* 0x0003e80000000a00 */
[----:B0-----:R-:W3:Y:S04]  /*89060*/  LDL.LU R5, [R1+0x23c] ;  /* 0x00023c0001057983 */ /* 0x001ee80000300800 */
[----:B------:R-:W3:Y:S04]  /*89070*/  LDL.LU R4, [R1+0x230] ;  /* 0x0002300001047983 */ /* 0x000ee80000300800 */
[----:B-1----:R-:W3:Y:S04]  /*89080*/  LDL.LU R6, [R1+0x268] ;  /* 0x0002680001067983 */ /* 0x002ee80000300800 */
[----:B------:R-:W3:Y:S04]  /*89090*/  LDL.LU R7, [R1+0x250] ;  /* 0x0002500001077983 */ /* 0x000ee80000300800 */
[----:B------:R-:W3:Y:S04]  /*890a0*/  LDL.LU R8, [R1+0x24c] ;  /* 0x00024c0001087983 */ /* 0x000ee80000300800 */
[----:B------:R-:W3:Y:S04]  /*890b0*/  LDL.LU R9, [R1+0x234] ;  /* 0x0002340001097983 */ /* 0x000ee80000300800 */
[----:B------:R0:W-:Y:S04]  /*890c0*/  STS.64 [R25+0x380], R10 ;  /* 0x0003800a19007388 */ /* 0x0001e80000000a00 */
[----:B0-----:R-:W3:Y:S04]  /*890d0*/  LDL.LU R11, [R1+0x2ac] ;  /* 0x0002ac00010b7983 */ /* 0x001ee80000300800 */
[----:B------:R-:W3:Y:S01]  /*890e0*/  LDL.LU R10, [R1+0x290] ;  /* 0x00029000010a7983 */ /* 0x000ee20000300800 */
[----:B--2---:R-:W-:-:S03]  /*890f0*/  F2FP.BF16.PACK_AB R3, R23, R3 ;  /* 0x000000031703723e */ /* 0x004fc600000010ff */
[----:B------:R-:W3:Y:S02]  /*89100*/  LDL.LU R23, [R1+0x19ec] ;  /* 0x0019ec0001177983 */ /* 0x000ee40000300800 */
[----:B---3--:R-:W-:Y:S02]  /*89110*/  F2FP.BF16.PACK_AB R2, R23, R2 ;  /* 0x000000021702723e */ /* 0x008fe400000010ff */
[----:B------:R-:W2:Y:S01]  /*89120*/  LDL.LU R23, [R1+0x19e8] ;  /* 0x0019e80001177983 */ /* 0x000ea20000300800 */
[----:B------:R-:W-:Y:S02]  /*89130*/  F2FP.BF16.PACK_AB R7, R6, R7 ;  /* 0x000000070607723e */ /* 0x000fe400000010ff */
[----:B------:R-:W-:Y:S02]  /*89140*/  F2FP.BF16.PACK_AB R4, R9, R4 ;  /* 0x000000040904723e */ /* 0x000fe400000010ff */
[----:B----4-:R-:W-:Y:S02]  /*89150*/  F2FP.BF16.PACK_AB R9, R0, R13 ;  /* 0x0000000d0009723e */ /* 0x010fe400000010ff */
[----:B------:R-:W-:-:S02]  /*89160*/  F2FP.BF16.PACK_AB R5, R8, R5 ;  /* 0x000000050805723e */ /* 0x000fc400000010ff */
[----:B------:R-:W-:Y:S02]  /*89170*/  F2FP.BF16.PACK_AB R8, R12, R22 ;  /* 0x000000160c08723e */ /* 0x000fe400000010ff */
[----:B------:R-:W-:Y:S02]  /*89180*/  F2FP.BF16.PACK_AB R11, R16, R11 ;  /* 0x0000000b100b723e */ /* 0x000fe400000010ff */
[----:B--2---:R-:W-:Y:S02]  /*89190*/  F2FP.BF16.PACK_AB R6, R23, R14 ;  /* 0x0000000e1706723e */ /* 0x004fe400000010ff */
[----:B------:R-:W2:Y:S04]  /*891a0*/  LDL.LU R23, [R1+0x304] ;  /* 0x0003040001177983 */ /* 0x000ea80000300800 */
[----:B------:R-:W2:Y:S04]  /*891b0*/  LDL.LU R14, [R1+0x2ec] ;  /* 0x0002ec00010e7983 */ /* 0x000ea80000300800 */
[----:B------:R-:W3:Y:S04]  /*891c0*/  LDL.LU R0, [R1+0x328] ;  /* 0x0003280001007983 */ /* 0x000ee80000300800 */
[----:B------:R-:W3:Y:S04]  /*891d0*/  LDL.LU R13, [R1+0x320] ;  /* 0x00032000010d7983 */ /* 0x000ee80000300800 */
[----:B------:R-:W4:Y:S04]  /*891e0*/  LDL.LU R12, [R1+0x318] ;  /* 0x00031800010c7983 */ /* 0x000f280000300800 */
[----:B------:R-:W4:Y:S04]  /*891f0*/  LDL.LU R22, [R1+0x314] ;  /* 0x0003140001167983 */ /* 0x000f280000300800 */
[----:B------:R-:W2:Y:S04]  /*89200*/  LDL.LU R16, [R1+0x19e4] ;  /* 0x0019e40001107983 */ /* 0x000ea80000300800 */
[----:B------:R0:W-:Y:S01]  /*89210*/  STS.64 [R25+0xb80], R2 ;  /* 0x000b800219007388 */ /* 0x0001e20000000a00 */
[----:B--2---:R-:W-:-:S03]  /*89220*/  F2FP.BF16.PACK_AB R10, R16, R10 ;  /* 0x0000000a100a723e */ /* 0x004fc600000010ff */
[----:B------:R-:W5:Y:S04]  /*89230*/  LDL.LU R16, [R1+0x19e0] ;  /* 0x0019e00001107983 */ /* 0x000f680000300800 */
[----:B0-----:R-:W2:Y:S04]  /*89240*/  LDL.LU R2, [R1+0x2d4] ;  /* 0x0002d40001027983 */ /* 0x001ea80000300800 */
[----:B------:R-:W2:Y:S02]  /*89250*/  LDL.LU R3, [R1+0x2cc] ;  /* 0x0002cc0001037983 */ /* 0x000ea40000300800 */
[----:B--2---:R-:W-:-:S02]  /*89260*/  F2FP.BF16.PACK_AB R3, R2, R3 ;  /* 0x000000030203723e */ /* 0x004fc400000010ff */
[----:B-----5:R-:W-:Y:S02]  /*89270*/  F2FP.BF16.PACK_AB R2, R16, R17 ;  /* 0x000000111002723e */ /* 0x020fe400000010ff */
[----:B------:R-:W2:Y:S04]  /*89280*/  LDL.LU R16, [R1+0x390] ;  /* 0x0003900001107983 */ /* 0x000ea80000300800 */
[----:B--2---:R0:W-:Y:S04]  /*89290*/  STL [R1+0x19d0], R16 ;  /* 0x0019d01001007387 */ /* 0x0041e80000100800 */
[----:B0-----:R-:W2:Y:S04]  /*892a0*/  LDL.LU R16, [R1+0x34c] ;  /* 0x00034c0001107983 */ /* 0x001ea80000300800 */
[----:B--2---:R0:W-:Y:S04]  /*892b0*/  STL [R1+0x19d4], R16 ;  /* 0x0019d41001007387 */ /* 0x0041e80000100800 */
[----:B0-----:R-:W2:Y:S04]  /*892c0*/  LDL.LU R16, [R1+0x35c] ;  /* 0x00035c0001107983 */ /* 0x001ea80000300800 */
[----:B--2---:R0:W-:Y:S04]  /*892d0*/  STL [R1+0x19d8], R16 ;  /* 0x0019d81001007387 */ /* 0x0041e80000100800 */
[----:B0-----:R-:W2:Y:S04]  /*892e0*/  LDL.LU R16, [R1+0x324] ;  /* 0x0003240001107983 */ /* 0x001ea80000300800 */
[----:B------:R0:W-:Y:S04]  /*892f0*/  STS.64 [R25+0xc00], R6 ;  /* 0x000c000619007388 */ /* 0x0001e80000000a00 */
[----:B------:R1:W-:Y:S01]  /*89300*/  STS.64 [R25+0x480], R8 ;  /* 0x0004800819007388 */ /* 0x0003e20000000a00 */
[----:B0-----:R-:W-:-:S02]  /*89310*/  F2FP.BF16.PACK_AB R7, R20, R15 ;  /* 0x0000000f1407723e */ /* 0x001fc400000010ff */
[----:B------:R-:W-:Y:S02]  /*89320*/  F2FP.BF16.PACK_AB R6, R28, R27 ;  /* 0x0000001b1c06723e */ /* 0x000fe400000010ff */
[----:B-1----:R-:W-:Y:S01]  /*89330*/  F2FP.BF16.PACK_AB R9, R26, R24 ;  /* 0x000000181a09723e */ /* 0x002fe200000010ff */
[----:B------:R4:W-:Y:S01]  /*89340*/  STS.64 [R25+0xc80], R10 ;  /* 0x000c800a19007388 */ /* 0x0009e20000000a00 */
[----:B------:R-:W-:-:S03]  /*89350*/  F2FP.BF16.PACK_AB R8, R23, R14 ;  /* 0x0000000e1708723e */ /* 0x000fc600000010ff */
[----:B------:R0:W-:Y:S01]  /*89360*/  STS.64 [R25+0x400], R4 ;  /* 0x0004000419007388 */ /* 0x0001e20000000a00 */
[----:B----4-:R-:W-:Y:S02]  /*89370*/  F2FP.BF16.PACK_AB R10, R12, R22 ;  /* 0x000000160c0a723e */ /* 0x010fe400000010ff */
[----:B0-----:R-:W-:Y:S02]  /*89380*/  F2FP.BF16.PACK_AB R5, R29, R19 ;  /* 0x000000131d05723e */ /* 0x001fe400000010ff */
[----:B------:R-:W-:Y:S02]  /*89390*/  F2FP.BF16.PACK_AB R4, R18, R21 ;  /* 0x000000151204723e */ /* 0x000fe400000010ff */
[----:B---3--:R-:W-:Y:S01]  /*893a0*/  F2FP.BF16.PACK_AB R11, R0, R13 ;  /* 0x0000000d000b723e */ /* 0x008fe200000010ff */
[----:B------:R-:W-:Y:S04]  /*893b0*/  STS.64 [R25+0x500], R2 ;  /* 0x0005000219007388 */ /* 0x000fe80000000a00 */
[----:B--2---:R0:W-:Y:S04]  /*893c0*/  STL [R1+0x19dc], R16 ;  /* 0x0019dc1001007387 */ /* 0x0041e80000100800 */
[----:B0-----:R-:W2:Y:S04]  /*893d0*/  LDL.LU R16, [R1+0x330] ;  /* 0x0003300001107983 */ /* 0x001ea80000300800 */
[----:B------:R-:W3:Y:S04]  /*893e0*/  LDL.LU R15, [R1+0x364] ;  /* 0x00036400010f7983 */ /* 0x000ee80000300800 */
[----:B------:R-:W4:Y:S04]  /*893f0*/  LDL.LU R28, [R1+0x358] ;  /* 0x00035800011c7983 */ /* 0x000f280000300800 */
        /* <DEDUP_REMOVED lines=23> */
[----:B------:R-:W4:Y:S04]  /*89570*/  LDL.LU R6, [R1+0x350] ;  /* 0x0003500001067983 */ /* 0x000f280000300800 */
[----:B------:R-:W5:Y:S04]  /*89580*/  LDL.LU R9, [R1+0x394] ;  /* 0x0003940001097983 */ /* 0x000f680000300800 */
[----:B------:R-:W3:Y:S04]  /*89590*/  LDL.LU R8, [R1+0x37c] ;  /* 0x00037c0001087983 */ /* 0x000ee80000300800 */
[----:B------:R0:W-:Y:S04]  /*895a0*/  STS.64 [R25+0x600], R10 ;  /* 0x0006000a19007388 */ /* 0x0001e80000000a00 */
[----:B0-----:R-:W3:Y:S04]  /*895b0*/  LDL.LU R11, [R1+0x3a0] ;  /* 0x0003a000010b7983 */ /* 0x001ee80000300800 */
[----:B------:R-:W3:Y:S01]  /*895c0*/  LDL.LU R10, [R1+0x398] ;  /* 0x00039800010a7983 */ /* 0x000ee20000300800 */
[----:B--2---:R-:W-:-:S03]  /*895d0*/  F2FP.BF16.PACK_AB R3, R16, R3 ;  /* 0x000000031003723e */ /* 0x004fc600000010ff */
[----:B------:R-:W3:Y:S02]  /*895e0*/  LDL.LU R16, [R1+0x19dc] ;  /* 0x0019dc0001107983 */ /* 0x000ee40000300800 */
[----:B---3--:R-:W-:Y:S02]  /*895f0*/  F2FP.BF16.PACK_AB R2, R16, R2 ;  /* 0x000000021002723e */ /* 0x008fe400000010ff */
[----:B------:R-:W2:Y:S02]  /*89600*/  LDL.LU R16, [R1+0x19d8] ;  /* 0x0019d80001107983 */ /* 0x000ea40000300800 */
[----:B--2---:R-:W-:Y:S02]  /*89610*/  F2FP.BF16.PACK_AB R5, R16, R5 ;  /* 0x000000051005723e */ /* 0x004fe400000010ff */
[----:B------:R-:W2:Y:S01]  /*89620*/  LDL.LU R16, [R1+0x19d4] ;  /* 0x0019d40001107983 */ /* 0x000ea20000300800 */
[----:B------:R-:W-:Y:S02]  /*89630*/  F2FP.BF16.PACK_AB R7, R15, R7 ;  /* 0x000000070f07723e */ /* 0x000fe400000010ff */
[----:B----4-:R-:W-:-:S02]  /*89640*/  F2FP.BF16.PACK_AB R6, R28, R6 ;  /* 0x000000061c06723e */ /* 0x010fc400000010ff */
[----:B-----5:R-:W-:Y:S02]  /*89650*/  F2FP.BF16.PACK_AB R9, R27, R9 ;  /* 0x000000091b09723e */ /* 0x020fe400000010ff */
[----:B------:R-:W-:Y:S02]  /*89660*/  F2FP.BF16.PACK_AB R8, R26, R8 ;  /* 0x000000081a08723e */ /* 0x000fe400000010ff */
[----:B------:R-:W-:Y:S02]  /*89670*/  F2FP.BF16.PACK_AB R11, R24, R11 ;  /* 0x0000000b180b723e */ /* 0x000fe400000010ff */
[----:B--2---:R-:W-:Y:S02]  /*89680*/  F2FP.BF16.PACK_AB R4, R16, R4 ;  /* 0x000000041004723e */ /* 0x004fe400000010ff */
[----:B------:R-:W2:Y:S04]  /*89690*/  LDL.LU R16, [R1+0x19d0] ;  /* 0x0019d00001107983 */ /* 0x000ea80000300800 */
[----:B------:R-:W3:Y:S04]  /*896a0*/  LDL.LU R15, [R1+0x19cc] ;  /* 0x0019cc00010f7983 */ /* 0x000ee80000300800 */
[----:B------:R-:W4:Y:S04]  /*896b0*/  LDL.LU R28, [R1+0x19c8] ;  /* 0x0019c800011c7983 */ /* 0x000f280000300800 */
[----:B------:R-:W4:Y:S04]  /*896c0*/  LDL.LU R27, [R1+0x19c4] ;  /* 0x0019c400011b7983 */ /* 0x000f280000300800 */
[----:B------:R-:W5:Y:S04]  /*896d0*/  LDL.LU R26, [R1+0x19c0] ;  /* 0x0019c000011a7983 */ /* 0x000f680000300800 */
[----:B------:R-:W5:Y:S04]  /*896e0*/  LDL.LU R24, [R1+0x19bc] ;  /* 0x0019bc0001187983 */ /* 0x000f680000300800 */
[----:B------:R-:W-:Y:S04]  /*896f0*/  STS.64 [R25+0x680], R4 ;  /* 0x0006800419007388 */ /* 0x000fe80000000a00 */
[----:B------:R0:W-:Y:S02]  /*89700*/  STS.64 [R25+0xe00], R2 ;  /* 0x000e000219007388 */ /* 0x0001e40000000a00 */
[----:B0-----:R-:W-:-:S02]  /*89710*/  F2FP.BF16.PACK_AB R3, R17, R23 ;  /* 0x000000171103723e */ /* 0x001fc400000010ff */
[----:B---3--:R0:W-:Y:S01]  /*89720*/  STL [R1+0x18f0], R15 ;  /* 0x0018f00f01007387 */ /* 0x0081e20000100800 */
[----:B----4-:R-:W-:Y:S02]  /*89730*/  F2FP.BF16.PACK_AB R4, R27, R28 ;  /* 0x0000001c1b04723e */ /* 0x010fe400000010ff */
[----:B-----5:R-:W-:Y:S02]  /*89740*/  F2FP.BF16.PACK_AB R5, R24, R26 ;  /* 0x0000001a1805723e */ /* 0x020fe400000010ff */
[----:B------:R-:W3:Y:S04]  /*89750*/  LDL.LU R24, [R1+0x19b8] ;  /* 0x0019b80001187983 */ /* 0x000ee80000300800 */
[----:B------:R-:W4:Y:S04]  /*89760*/  LDL.LU R26, [R1+0x19b4] ;  /* 0x0019b400011a7983 */ /* 0x000f280000300800 */
[----:B------:R-:W5:Y:S04]  /*89770*/  LDL.LU R23, [R1+0xac] ;  /* 0x0000ac0001177983 */ /* 0x000f680000300800 */
[----:B------:R-:W3:Y:S01]  /*89780*/  LDL.LU R27, [R1+0x19b0] ;  /* 0x0019b000011b7983 */ /* 0x000ee20000300800 */
[----:B--2---:R-:W-:-:S02]  /*89790*/  F2FP.BF16.PACK_AB R10, R10, R16 ;  /* 0x000000100a0a723e */ /* 0x004fc400000010ff */
[----:B------:R-:W-:Y:S01]  /*897a0*/  F2FP.BF16.PACK_AB R2, R12, R15 ;  /* 0x0000000f0c02723e */ /* 0x000fe200000010ff */
[----:B------:R-:W2:Y:S04]  /*897b0*/  LDL.LU R28, [R1+0x19ac] ;  /* 0x0019ac00011c7983 */ /* 0x000ea80000300800 */
[----:B0-----:R-:W2:Y:S04]  /*897c0*/  LDL.LU R15, [R1+0x120] ;  /* 0x00012000010f7983 */ /* 0x001ea80000300800 */
[----:B------:R-:W-:Y:S04]  /*897d0*/  STS.64 [R25+0xf00], R10 ;  /* 0x000f000a19007388 */ /* 0x000fe80000000a00 */
[----:B------:R-:W2:Y:S04]  /*897e0*/  LDL.LU R16, [R1+0x104] ;  /* 0x0001040001107983 */ /* 0x000ea80000300800 */
[----:B------:R-:W2:Y:S04]  /*897f0*/  LDL.LU R12, [R1+0xf4] ;  /* 0x0000f400010c7983 */ /* 0x000ea80000300800 */
[----:B------:R0:W-:Y:S04]  /*89800*/  STS.64 [R25+0x700], R8 ;  /* 0x0007000819007388 */ /* 0x0001e80000000a00 */
[----:B------:R1:W-:Y:S01]  /*89810*/  STS.64 [R25+0xe80], R6 ;  /* 0x000e800619007388 */ /* 0x0003e20000000a00 */
[----:B0-----:R-:W-:-:S02]  /*89820*/  F2FP.BF16.PACK_AB R9, R29, R19 ;  /* 0x000000131d09723e */ /* 0x001fc400000010ff */
[----:B------:R-:W-:Y:S02]  /*89830*/  F2FP.BF16.PACK_AB R8, R18, R21 ;  /* 0x000000151208723e */ /* 0x000fe400000010ff */
[----:B-1----:R-:W-:Y:S02]  /*89840*/  F2FP.BF16.PACK_AB R7, R20, R14 ;  /* 0x0000000e1407723e */ /* 0x002fe400000010ff */
[----:B------:R-:W-:Y:S01]  /*89850*/  F2FP.BF16.PACK_AB R6, R0, R13 ;  /* 0x0000000d0006723e */ /* 0x000fe200000010ff */
[----:B------:R0:W-:Y:S01]  /*89860*/  STS.64 [R25+0x780], R8 ;  /* 0x0007800819007388 */ /* 0x0001e20000000a00 */
[----:B----4-:R-:W-:-:S03]  /*89870*/  F2FP.BF16.PACK_AB R11, R22, R26 ;  /* 0x0000001a160b723e */ /* 0x010fc600000010ff */
[----:B------:R-:W2:Y:S01]  /*89880*/  LDL.LU R26, [R1+0x19a8] ;  /* 0x0019a800011a7983 */ /* 0x000ea20000300800 */
[----:B---3--:R-:W-:-:S03]  /*89890*/  F2FP.BF16.PACK_AB R10, R27, R24 ;  /* 0x000000181b0a723e */ /* 0x008fc600000010ff */
[----:B------:R-:W3:Y:S04]  /*898a0*/  LDL.LU R27, [R1+0x19a4] ;  /* 0x0019a400011b7983 */ /* 0x000ee80000300800 */
[----:B------:R-:W4:Y:S04]  /*898b0*/  LDL.LU R24, [R1+0x19a0] ;  /* 0x0019a00001187983 */ /* 0x000f280000300800 */
[----:B------:R-:W3:Y:S04]  /*898c0*/  LDL.LU R14, [R1+0x12c] ;  /* 0x00012c00010e7983 */ /* 0x000ee80000300800 */
[----:B------:R-:W3:Y:S04]  /*898d0*/  LDL.LU R13, [R1+0x128] ;  /* 0x00012800010d7983 */ /* 0x000ee80000300800 */
[----:B------:R-:W3:Y:S04]  /*898e0*/  LDL.LU R17, [R1+0x124] ;  /* 0x0001240001117983 */ /* 0x000ee80000300800 */
[----:B0-----:R-:W4:Y:S01]  /*898f0*/  LDL.LU R9, [R1+0xe4] ;  /* 0x0000e40001097983 */ /* 0x001f220000300800 */
[----:B------:R-:W-:-:S03]  /*89900*/  LOP3.LUT R0, R25, 0x10, RZ, 0x3c, !PT ;  /* 0x0000001019007812 */ /* 0x000fc600078e3cff */
[----:B------:R-:W5:Y:S04]  /*89910*/  LDL.LU R8, [R1+0xb0] ;  /* 0x0000b00001087983 */ /* 0x000f680000300800 */
[----:B------:R0:W-:Y:S04]  /*89920*/  STS.64 [R25+0xf80], R6 ;  /* 0x000f800619007388 */ /* 0x0001e80000000a00 */
[----:B------:R1:W-:Y:S04]  /*89930*/  STS.64 [R0+0x20000], R2 ;  /* 0x0200000200007388 */ /* 0x0003e80000000a00 */
[----:B0-----:R-:W3:Y:S04]  /*89940*/  LDL.LU R6, [R1+0x98] ;  /* 0x0000980001067983 */ /* 0x001ee80000300800 */
[----:B------:R-:W3:Y:S04]  /*89950*/  LDL.LU R25, [R1+0x68] ;  /* 0x0000680001197983 */ /* 0x000ee80000300800 */
[----:B-1----:R-:W3:Y:S04]  /*89960*/  LDL.LU R2, [R1+0xec] ;  /* 0x0000ec0001027983 */ /* 0x002ee80000300800 */
[----:B------:R-:W3:Y:S01]  /*89970*/  LDL.LU R3, [R1+0xe8] ;  /* 0x0000e80001037983 */ /* 0x000ee20000300800 */
[----:B--2---:R-:W-:-:S03]  /*89980*/  F2FP.BF16.PACK_AB R7, R26, R28 ;  /* 0x0000001c1a07723e */ /* 0x004fc600000010ff */
[----:B------:R-:W2:Y:S04]  /*89990*/  LDL.LU R26, [R1+0x199c] ;  /* 0x00199c00011a7983 */ /* 0x000ea80000300800 */
[----:B------:R-:W2:Y:S04]  /*899a0*/  LDL.LU R28, [R1+0x1998] ;  /* 0x00199800011c7983 */ /* 0x000ea80000300800 */
[----:B------:R-:W2:Y:S04]  /*899b0*/  LDL.LU R22, [R1+0x1c4] ;  /* 0x0001c40001167983 */ /* 0x000ea80000300800 */
[----:B------:R-:W2:Y:S04]  /*899c0*/  LDL.LU R29, [R1+0x1dc] ;  /* 0x0001dc00011d7983 */ /* 0x000ea80000300800 */
[----:B------:R-:W2:Y:S04]  /*899d0*/  LDL.LU R19, [R1+0x1d8] ;  /* 0x0001d80001137983 */ /* 0x000ea80000300800 */
[----:B------:R-:W2:Y:S04]  /*899e0*/  LDL.LU R18, [R1+0x1d4] ;  /* 0x0001d40001127983 */ /* 0x000ea80000300800 */
[----:B------:R-:W2:Y:S01]  /*899f0*/  LDL.LU R21, [R1+0x20c] ;  /* 0x00020c0001157983 */ /* 0x000ea20000300800 */
[----:B----4-:R-:W-:-:S03]  /*89a00*/  F2FP.BF16.PACK_AB R9, R9, R24 ;  /* 0x000000180909723e */ /* 0x010fc600000010ff */
[----:B------:R-:W4:Y:S04]  /*89a10*/  LDL.LU R20, [R1+0x208] ;  /* 0x0002080001147983 */ /* 0x000f280000300800 */
[----:B------:R-:W4:Y:S01]  /*89a20*/  LDL.LU R24, [R1+0x1994] ;  /* 0x0019940001187983 */ /* 0x000f220000300800 */
[----:B-----5:R-:W-:-:S03]  /*89a30*/  F2FP.BF16.PACK_AB R8, R8, R23 ;  /* 0x000000170808723e */ /* 0x020fc600000010ff */
[----:B------:R-:W5:Y:S04]  /*89a40*/  LDL.LU R23, [R1+0x204] ;  /* 0x0002040001177983 */ /* 0x000f680000300800 */
[----:B------:R4:W-:Y:S01]  /*89a50*/  STS.64 [R0+0x20800], R4 ;  /* 0x0208000400007388 */ /* 0x0009e20000000a00 */
[----:B---3--:R-:W-:Y:S02]  /*89a60*/  F2FP.BF16.PACK_AB R3, R2, R3 ;  /* 0x000000030203723e */ /* 0x008fe400000010ff */
[----:B--2---:R-:W-:Y:S02]  /*89a70*/  F2FP.BF16.PACK_AB R2, R26, R27 ;  /* 0x0000001b1a02723e */ /* 0x004fe400000010ff */
[----:B------:R-:W2:Y:S04]  /*89a80*/  LDL.LU R26, [R1+0x1990] ;  /* 0x00199000011a7983 */ /* 0x000ea80000300800 */
[----:B------:R-:W3:Y:S01]  /*89a90*/  LDL.LU R27, [R1+0x198c] ;  /* 0x00198c00011b7983 */ /* 0x000ee20000300800 */
[----:B----4-:R-:W-:-:S03]  /*89aa0*/  F2FP.BF16.PACK_AB R4, R12, R24 ;  /* 0x000000180c04723e */ /* 0x010fc600000010ff */
[----:B------:R-:W4:Y:S01]  /*89ab0*/  LDL.LU R24, [R1+0x1988] ;  /* 0x0019880001187983 */ /* 0x000f220000300800 */
[----:B------:R-:W-:Y:S02]  /*89ac0*/  F2FP.BF16.PACK_AB R6, R6, R25 ;  /* 0x000000190606723e */ /* 0x000fe400000010ff */
[----:B------:R-:W-:Y:S01]  /*89ad0*/  IADD3 R25, R28, -0x3f3504f3, RZ ;  /* 0xc0cafb0d1c197810 */ /* 0x000fe20007ffe0ff */
[----:B------:R0:W-:Y:S03]  /*89ae0*/  STS.64 [R0+0x20900], R2 ;  /* 0x0209000200007388 */ /* 0x0001e60000000a00 */
[----:B------:R-:W-:Y:S01]  /*89af0*/  LOP3.LUT R25, R25, 0xff800000, RZ, 0xc0, !PT ;  /* 0xff80000019197812 */ /* 0x000fe200078ec0ff */
[----:B------:R1:W-:Y:S01]  /*89b00*/  STS.64 [R0+0x20880], R6 ;  /* 0x0208800600007388 */ /* 0x0003e20000000a00 */
[----:B------:R-:W-:-:S03]  /*89b10*/  F2FP.BF16.PACK_AB R5, R15, R16 ;  /* 0x000000100f05723e */ /* 0x000fc600000010ff */
[----:B------:R5:W-:Y:S01]  /*89b20*/  STS.64 [R0+0x20080], R10 ;  /* 0x0200800a00007388 */ /* 0x000be20000000a00 */
[----:B0-----:R-:W-:-:S03]  /*89b30*/  F2FP.BF16.PACK_AB R3, R14, R13 ;  /* 0x0000000d0e03723e */ /* 0x001fc600000010ff */
[----:B-1----:R-:W2:Y:S04]  /*89b40*/  LDL.LU R6, [R1+0x1a4] ;  /* 0x0001a40001067983 */ /* 0x002ea80000300800 */
[----:B------:R-:W2:Y:S01]  /*89b50*/  LDL.LU R7, [R1+0x130] ;  /* 0x0001300001077983 */ /* 0x000ea20000300800 */
[----:B-----5:R-:W-:-:S03]  /*89b60*/  IADD3 R10, R28, -R25, RZ ;  /* 0x800000191c0a7210 */ /* 0x020fc60007ffe0ff */
[----:B------:R-:W5:Y:S04]  /*89b70*/  LDL.LU R14, [R1+0x228] ;  /* 0x00022800010e7983 */ /* 0x000f680000300800 */
[----:B------:R-:W5:Y:S04]  /*89b80*/  LDL.LU R13, [R1+0x224] ;  /* 0x00022400010d7983 */ /* 0x000f680000300800 */
[----:B------:R4:W-:Y:S01]  /*89b90*/  STS.64 [R0+0x20180], R4 ;  /* 0x0201800400007388 */ /* 0x0009e20000000a00 */
[----:B---3--:R-:W-:-:S03]  /*89ba0*/  F2FP.BF16.PACK_AB R2, R17, R27 ;  /* 0x0000001b1102723e */ /* 0x008fc600000010ff */
[----:B------:R-:W3:Y:S04]  /*89bb0*/  LDL.LU R27, [R1+0x1984] ;  /* 0x00198400011b7983 */ /* 0x000ee80000300800 */
[----:B------:R-:W5:Y:S04]  /*89bc0*/  LDL.LU R25, [R1+0x258] ;  /* 0x0002580001197983 */ /* 0x000f680000300800 */
[----:B------:R-:W5:Y:S04]  /*89bd0*/  LDL.LU R15, [R1+0x254] ;  /* 0x00025400010f7983 */ /* 0x000f680000300800 */
[----:B------:R-:W5:Y:S04]  /*89be0*/  LDL.LU R16, [R1+0x270] ;  /* 0x0002700001107983 */ /* 0x000f680000300800 */
[----:B------:R-:W5:Y:S01]  /*89bf0*/  LDL.LU R17, [R1+0x26c] ;  /* 0x00026c0001117983 */ /* 0x000f620000300800 */
[----:B----4-:R-:W-:-:S03]  /*89c00*/  F2FP.BF16.PACK_AB R5, R22, R24 ;  /* 0x000000181605723e */ /* 0x010fc600000010ff */
[----:B------:R-:W4:Y:S04]  /*89c10*/  LDL.LU R24, [R1+0x1980] ;  /* 0x0019800001187983 */ /* 0x000f280000300800 */
[----:B------:R-:W5:Y:S04]  /*89c20*/  LDL.LU R22, [R1+0x264] ;  /* 0x0002640001167983 */ /* 0x000f680000300800 */
[----:B------:R0:W-:Y:S04]  /*89c30*/  STS.64 [R0+0x20100], R8 ;  /* 0x0201000800007388 */ /* 0x0001e80000000a00 */
[----:B------:R1:W-:Y:S01]  /*89c40*/  STS.64 [R0+0x20980], R2 ;  /* 0x0209800200007388 */ /* 0x0003e20000000a00 */
[----:B--2---:R-:W-:-:S02]  /*89c50*/  F2FP.BF16.PACK_AB R4, R6, R7 ;  /* 0x000000070604723e */ /* 0x004fc400000010ff */
[----:B------:R-:W-:Y:S02]  /*89c60*/  F2FP.BF16.PACK_AB R7, R29, R19 ;  /* 0x000000131d07723e */ /* 0x000fe400000010ff */
[----:B0-----:R-:W-:Y:S02]  /*89c70*/  F2FP.BF16.PACK_AB R9, R21, R20 ;  /* 0x000000141509723e */ /* 0x001fe400000010ff */
[----:B---3--:R-:W-:Y:S02]  /*89c80*/  F2FP.BF16.PACK_AB R6, R18, R27 ;  /* 0x0000001b1206723e */ /* 0x008fe400000010ff */
[----:B------:R-:W2:Y:S04]  /*89c90*/  LDL.LU R27, [R1+0x197c] ;  /* 0x00197c00011b7983 */ /* 0x000ea80000300800 */
[----:B------:R-:W3:Y:S04]  /*89ca0*/  LDL.LU R29, [R1+0x280] ;  /* 0x00028000011d7983 */ /* 0x000ee80000300800 */
[----:B------:R-:W3:Y:S01]  /*89cb0*/  LDL.LU R19, [R1+0x27c] ;  /* 0x00027c0001137983 */ /* 0x000ee20000300800 */
[----:B----4-:R-:W-:-:S03]  /*89cc0*/  F2FP.BF16.PACK_AB R8, R23, R24 ;  /* 0x000000181708723e */ /* 0x010fc600000010ff */
[----:B------:R-:W4:Y:S04]  /*89cd0*/  LDL.LU R24, [R1+0x1978] ;  /* 0x0019780001187983 */ /* 0x000f280000300800 */
[----:B------:R-:W2:Y:S04]  /*89ce0*/  LDL.LU R18, [R1+0x278] ;  /* 0x0002780001127983 */ /* 0x000ea80000300800 */
[----:B------:R-:W2:Y:S04]  /*89cf0*/  LDL.LU R21, [R1+0x2b4] ;  /* 0x0002b40001157983 */ /* 0x000ea80000300800 */
[----:B------:R-:W2:Y:S04]  /*89d00*/  LDL.LU R20, [R1+0x2a0] ;  /* 0x0002a00001147983 */ /* 0x000ea80000300800 */
[----:B------:R-:W2:Y:S04]  /*89d10*/  LDL.LU R23, [R1+0x29c] ;  /* 0x00029c0001177983 */ /* 0x000ea80000300800 */
[----:B-1----:R-:W2:Y:S04]  /*89d20*/  LDL.LU R3, [R1+0x21c] ;  /* 0x00021c0001037983 */ /* 0x002ea80000300800 */
[----:B------:R-:W2:Y:S04]  /*89d30*/  LDL.LU R2, [R1+0x214] ;  /* 0x0002140001027983 */ /* 0x000ea80000300800 */
[----:B------:R0:W-:Y:S04]  /*89d40*/  STS.64 [R0+0x20200], R4 ;  /* 0x0202000400007388 */ /* 0x0001e80000000a00 */
[----:B------:R1:W-:Y:S04]  /*89d50*/  STS.64 [R0+0x20a00], R6 ;  /* 0x020a000600007388 */ /* 0x0003e80000000a00 */
[----:B0-----:R-:W3:Y:S04]  /*89d60*/  LDL.LU R4, [R1+0x244] ;  /* 0x0002440001047983 */ /* 0x001ee80000300800 */
[----:B------:R-:W3:Y:S04]  /*89d70*/  LDL.LU R5, [R1+0x22c] ;  /* 0x00022c0001057983 */ /* 0x000ee80000300800 */
[----:B-1----:R-:W4:Y:S04]  /*89d80*/  LDL.LU R6, [R1+0x220] ;  /* 0x0002200001067983 */ /* 0x002f280000300800 */
[----:B------:R-:W4:Y:S01]  /*89d90*/  LDL.LU R7, [R1+0x25c] ;  /* 0x00025c0001077983 */ /* 0x000f220000300800 */
[----:B--2---:R-:W-:-:S03]  /*89da0*/  F2FP.BF16.PACK_AB R2, R2, R27 ;  /* 0x0000001b0202723e */ /* 0x004fc600000010ff */
[----:B------:R-:W2:Y:S04]  /*89db0*/  LDL.LU R27, [R1+0x1974] ;  /* 0x00197400011b7983 */ /* 0x000ea80000300800 */
[----:B------:R2:W-:Y:S01]  /*89dc0*/  STS.64 [R0+0x20280], R8 ;  /* 0x0202800800007388 */ /* 0x0005e20000000a00 */
[----:B---3--:R-:W-:Y:S02]  /*89dd0*/  F2FP.BF16.PACK_AB R5, R4, R5 ;  /* 0x000000050405723e */ /* 0x008fe400000010ff */
[----:B-----5:R-:W-:Y:S02]  /*89de0*/  F2FP.BF16.PACK_AB R4, R14, R13 ;  /* 0x0000000d0e04723e */ /* 0x020fe400000010ff */
[----:B----4-:R-:W-:Y:S01]  /*89df0*/  F2FP.BF16.PACK_AB R3, R6, R3 ;  /* 0x000000030603723e */ /* 0x010fe200000010ff */
[----:B------:R-:W3:Y:S01]  /*89e00*/  LDL.LU R14, [R1+0x2f0] ;  /* 0x0002f000010e7983 */ /* 0x000ee20000300800 */
[----:B------:R-:W-:-:S03]  /*89e10*/  F2FP.BF16.PACK_AB R6, R15, R24 ;  /* 0x000000180f06723e */ /* 0x000fc600000010ff */
[----:B------:R-:W3:Y:S04]  /*89e20*/  LDL.LU R13, [R1+0x2bc] ;  /* 0x0002bc00010d7983 */ /* 0x000ee80000300800 */
[----:B------:R-:W4:Y:S01]  /*89e30*/  LDL.LU R24, [R1+0x1970] ;  /* 0x0019700001187983 */ /* 0x000f220000300800 */
[----:B------:R-:W-:Y:S02]  /*89e40*/  FADD R10, R10, -1 ;  /* 0xbf8000000a0a7421 */ /* 0x000fe40000000000 */
[----:B------:R-:W-:Y:S01]  /*89e50*/  IMAD.MOV.U32 R12, RZ, RZ, 0x3dc6b27f ;  /* 0x3dc6b27fff0c7424 */ /* 0x000fe200078e00ff */
[----:B--2---:R-:W-:Y:S02]  /*89e60*/  F2FP.BF16.PACK_AB R8, R22, R27 ;  /* 0x0000001b1608723e */ /* 0x004fe400000010ff */
[----:B------:R-:W2:Y:S01]  /*89e70*/  LDL.LU R27, [R1+0x196c] ;  /* 0x00196c00011b7983 */ /* 0x000ea20000300800 */
[----:B------:R-:W-:Y:S01]  /*89e80*/  FFMA.FTZ R11, R10, R12, -0.16845393180847167969 ;  /* 0xbe2c7f300a0b7423 */ /* 0x000fe2000001000c */
[----:B------:R-:W-:-:S02]  /*89e90*/  F2FP.BF16.PACK_AB R9, R16, R17 ;  /* 0x000000111009723e */ /* 0x000fc400000010ff */
[----:B------:R-:W5:Y:S01]  /*89ea0*/  LDL.LU R22, [R1+0x338] ;  /* 0x0003380001167983 */ /* 0x000f620000300800 */
[----:B------:R-:W-:-:S04]  /*89eb0*/  FFMA.FTZ R11, R10, R11, 0.1716887056827545166 ;  /* 0x3e2fcf2a0a0b7423 */ /* 0x000fc8000001000b */
[----:B------:R-:W-:-:S04]  /*89ec0*/  FFMA.FTZ R11, R10, R11, -0.17900948226451873779 ;  /* 0xbe374e430a0b7423 */ /* 0x000fc8000001000b */
[----:B------:R-:W-:-:S04]  /*89ed0*/  FFMA.FTZ R11, R10, R11, 0.20512372255325317383 ;  /* 0x3e520bf40a0b7423 */ /* 0x000fc8000001000b */
[----:B------:R-:W-:-:S04]  /*89ee0*/  FFMA.FTZ R11, R10, R11, -0.24046532809734344482 ;  /* 0xbe763c8b0a0b7423 */ /* 0x000fc8000001000b */
[----:B------:R-:W-:-:S04]  /*89ef0*/  FFMA.FTZ R11, R10, R11, 0.28857114911079406738 ;  /* 0x3e93bf990a0b7423 */ /* 0x000fc8000001000b */
[C---:B------:R-:W-:Y:S01]  /*89f00*/  FFMA.FTZ R11, R10.reuse, R11, -0.36067417263984680176 ;  /* 0xbeb8aa490a0b7423 */ /* 0x040fe2000001000b */
[----:B------:R0:W-:Y:S03]  /*89f10*/  STS.64 [R0+0x20380], R8 ;  /* 0x0203800800007388 */ /* 0x0001e60000000a00 */
[C---:B------:R-:W-:Y:S01]  /*89f20*/  FFMA.FTZ R11, R10.reuse, R11, 0.48089820146560668945 ;  /* 0x3ef6384a0a0b7423 */ /* 0x040fe2000001000b */
[----:B------:R-:W-:Y:S01]  /*89f30*/  F2FP.BF16.PACK_AB R7, R7, R25 ;  /* 0x000000190707723e */ /* 0x000fe200000010ff */
[----:B------:R4:W-:Y:S04]  /*89f40*/  STS.64 [R0+0x20a80], R2 ;  /* 0x020a800200007388 */ /* 0x0009e80000000a00 */
[----:B------:R2:W-:Y:S04]  /*89f50*/  STS.64 [R0+0x20300], R4 ;  /* 0x0203000400007388 */ /* 0x0005e80000000a00 */
[----:B0-----:R-:W3:Y:S01]  /*89f60*/  LDL.LU R9, [R1+0x340] ;  /* 0x0003400001097983 */ /* 0x001ee20000300800 */
[----:B------:R-:W-:-:S03]  /*89f70*/  FFMA.FTZ R8, R10, R11, -0.72134751081466674805 ;  /* 0xbf38aa3b0a087423 */ /* 0x000fc6000001000b */
[----:B------:R-:W5:Y:S01]  /*89f80*/  LDL.LU R25, [R1+0x370] ;  /* 0x0003700001197983 */ /* 0x000f620000300800 */
[----:B----4-:R-:W-:-:S03]  /*89f90*/  F2FP.BF16.PACK_AB R2, R18, R24 ;  /* 0x000000181202723e */ /* 0x010fc600000010ff */
[----:B------:R-:W4:Y:S04]  /*89fa0*/  LDL.LU R15, [R1+0x36c] ;  /* 0x00036c00010f7983 */ /* 0x000f280000300800 */
[----:B------:R-:W4:Y:S04]  /*89fb0*/  LDL.LU R11, [R1+0x378] ;  /* 0x00037800010b7983 */ /* 0x000f280000300800 */
[----:B------:R-:W4:Y:S01]  /*89fc0*/  LDL.LU R24, [R1+0x1968] ;  /* 0x0019680001187983 */ /* 0x000f220000300800 */
[----:B--2---:R-:W-:-:S03]  /*89fd0*/  F2FP.BF16.PACK_AB R4, R23, R27 ;  /* 0x0000001b1704723e */ /* 0x004fc600000010ff */
[----:B------:R-:W4:Y:S01]  /*89fe0*/  LDL.LU R27, [R1+0x1964] ;  /* 0x00196400011b7983 */ /* 0x000f220000300800 */
[----:B------:R-:W-:-:S03]  /*89ff0*/  F2FP.BF16.PACK_AB R3, R29, R19 ;  /* 0x000000131d03723e */ /* 0x000fc600000010ff */
[----:B------:R-:W2:Y:S01]  /*8a000*/  LDL.LU R16, [R1+0x38c] ;  /* 0x00038c0001107983 */ /* 0x000ea20000300800 */
[----:B------:R-:W-:-:S03]  /*8a010*/  F2FP.BF16.PACK_AB R5, R21, R20 ;  /* 0x000000141505723e */ /* 0x000fc600000010ff */
[----:B------:R-:W2:Y:S04]  /*8a020*/  LDL.LU R17, [R1+0x384] ;  /* 0x0003840001117983 */ /* 0x000ea80000300800 */
[----:B------:R-:W2:Y:S04]  /*8a030*/  LDL.LU R29, [R1+0x380] ;  /* 0x00038000011d7983 */ /* 0x000ea80000300800 */
[----:B------:R-:W2:Y:S04]  /*8a040*/  LDL.LU R19, [R1+0x374] ;  /* 0x0003740001137983 */ /* 0x000ea80000300800 */
[----:B------:R-:W2:Y:S04]  /*8a050*/  LDL.LU R18, [R1+0x3b8] ;  /* 0x0003b80001127983 */ /* 0x000ea80000300800 */
[----:B------:R-:W2:Y:S04]  /*8a060*/  LDL.LU R21, [R1+0x3b0] ;  /* 0x0003b00001157983 */ /* 0x000ea80000300800 */
[----:B------:R3:W-:Y:S04]  /*8a070*/  STS.64 [R0+0x20b00], R6 ;  /* 0x020b000600007388 */ /* 0x0007e80000000a00 */
[----:B------:R-:W2:Y:S04]  /*8a080*/  LDL.LU R20, [R1+0x3ac] ;  /* 0x0003ac0001147983 */ /* 0x000ea80000300800 */
[----:B------:R-:W2:Y:S01]  /*8a090*/  LDL.LU R23, [R1+0x3a8] ;  /* 0x0003a80001177983 */ /* 0x000ea20000300800 */
[----:B---3--:R-:W-:-:S03]  /*8a0a0*/  F2FP.BF16.PACK_AB R7, R14, R13 ;  /* 0x0000000d0e07723e */ /* 0x008fc600000010ff */
[----:B------:R-:W3:Y:S04]  /*8a0b0*/  LDL.LU R14, [R1+0x3d8] ;  /* 0x0003d800010e7983 */ /* 0x000ee80000300800 */
[----:B------:R-:W3:Y:S04]  /*8a0c0*/  LDL.LU R13, [R1+0x3d0] ;  /* 0x0003d000010d7983 */ /* 0x000ee80000300800 */
[----:B------:R0:W-:Y:S04]  /*8a0d0*/  STS.64 [R0+0x20b80], R2 ;  /* 0x020b800200007388 */ /* 0x0001e80000000a00 */
[----:B------:R1:W-:Y:S01]  /*8a0e0*/  STS.64 [R0+0x20400], R4 ;  /* 0x0204000400007388 */ /* 0x0003e20000000a00 */
[----:B----4-:R-:W-:-:S03]  /*8a0f0*/  F2FP.BF16.PACK_AB R6, R27, R24 ;  /* 0x000000181b06723e */ /* 0x010fc600000010ff */
[----:B------:R-:W5:Y:S04]  /*8a100*/  LDL.LU R27, [R1+0x1960] ;  /* 0x00196000011b7983 */ /* 0x000f680000300800 */
[----:B------:R-:W4:Y:S04]  /*8a110*/  LDL.LU R24, [R1+0x195c] ;  /* 0x00195c0001187983 */ /* 0x000f280000300800 */
[----:B0-----:R-:W2:Y:S04]  /*8a120*/  LDL.LU R3, [R1+0x334] ;  /* 0x0003340001037983 */ /* 0x001ea80000300800 */
[----:B------:R-:W2:Y:S04]  /*8a130*/  LDL.LU R2, [R1+0x2f4] ;  /* 0x0002f40001027983 */ /* 0x000ea80000300800 */
[----:B-1----:R-:W2:Y:S04]  /*8a140*/  LDL.LU R4, [R1+0x2f8] ;  /* 0x0002f80001047983 */ /* 0x002ea80000300800 */
[----:B------:R-:W3:Y:S04]  /*8a150*/  LDL.LU R5, [R1+0x348] ;  /* 0x0003480001057983 */ /* 0x000ee80000300800 */
[----:B------:R0:W-:Y:S01]  /*8a160*/  STS.64 [R0+0x20c00], R6 ;  /* 0x020c000600007388 */ /* 0x0001e20000000a00 */
[----:B------:R-:W-:-:S03]  /*8a170*/  FMUL R8, R10, R8 ;  /* 0x000000080a087220 */ /* 0x000fc60000400000 */
[----:B0-----:R-:W3:Y:S01]  /*8a180*/  LDL.LU R7, [R1+0x33c] ;  /* 0x00033c0001077983 */ /* 0x001ee20000300800 */
[----:B------:R-:W-:-:S04]  /*8a190*/  FMUL R8, R10, R8 ;  /* 0x000000080a087220 */ /* 0x000fc80000400000 */
[----:B------:R-:W-:-:S04]  /*8a1a0*/  FFMA.FTZ R8, R10, 1.4426950216293334961, R8 ;  /* 0x3fb8aa3b0a087823 */ /* 0x000fc80000010008 */
[----:B------:R-:W-:Y:S01]  /*8a1b0*/  FADD R10, R26, R8 ;  /* 0x000000081a0a7221 */ /* 0x000fe20000000000 */
[----:B----4-:R-:W-:Y:S02]  /*8a1c0*/  F2FP.BF16.PACK_AB R6, R15, R24 ;  /* 0x000000180f06723e */ /* 0x010fe400000010ff */
[----:B--2---:R-:W-:Y:S02]  /*8a1d0*/  F2FP.BF16.PACK_AB R2, R4, R2 ;  /* 0x000000020402723e */ /* 0x004fe400000010ff */
[----:B-----5:R-:W-:Y:S02]  /*8a1e0*/  F2FP.BF16.PACK_AB R4, R22, R27 ;  /* 0x0000001b1604723e */ /* 0x020fe400000010ff */
[----:B---3--:R-:W-:Y:S01]  /*8a1f0*/  F2FP.BF16.PACK_AB R5, R5, R9 ;  /* 0x000000090505723e */ /* 0x008fe200000010ff */
[----:B------:R-:W2:Y:S04]  /*8a200*/  LDL.LU R27, [R1+0x1958] ;  /* 0x00195800011b7983 */ /* 0x000ea80000300800 */
[----:B------:R-:W3:Y:S04]  /*8a210*/  LDL.LU R9, [R1+0x400] ;  /* 0x0004000001097983 */ /* 0x000ee80000300800 */
[----:B------:R-:W4:Y:S04]  /*8a220*/  LDL.LU R22, [R1+0x3fc] ;  /* 0x0003fc0001167983 */ /* 0x000f280000300800 */
[----:B------:R-:W5:Y:S04]  /*8a230*/  LDL.LU R24, [R1+0x1954] ;  /* 0x0019540001187983 */ /* 0x000f680000300800 */
[----:B------:R-:W5:Y:S01]  /*8a240*/  LDL.LU R26, [R1+0x1950] ;  /* 0x00195000011a7983 */ /* 0x000f620000300800 */
[----:B------:R-:W-:-:S02]  /*8a250*/  ISETP.GE.U32.AND P1, PT, R28, 0x7f800000, PT ;  /* 0x7f8000001c00780c */ /* 0x000fc40003f26070 */
[----:B------:R-:W-:Y:S01]  /*8a260*/  F2FP.BF16.PACK_AB R3, R7, R3 ;  /* 0x000000030703723e */ /* 0x000fe200000010ff */
[----:B------:R-:W3:Y:S04]  /*8a270*/  LDL.LU R8, [R1+0x408] ;  /* 0x0004080001087983 */ /* 0x000ee80000300800 */
[----:B------:R0:W-:Y:S01]  /*8a280*/  STS.64 [R0+0x20480], R2 ;  /* 0x0204800200007388 */ /* 0x0001e20000000a00 */
[----:B------:R-:W-:-:S05]  /*8a290*/  F2FP.BF16.PACK_AB R7, R11, R25 ;  /* 0x000000190b07723e */ /* 0x000fca00000010ff */
[----:B0-----:R-:W-:-:S05]  /*8a2a0*/  @P1 MOV R2, 0x7f800000 ;  /* 0x7f80000000021802 */ /* 0x001fca0000000f00 */
[----:B------:R-:W-:Y:S01]  /*8a2b0*/  @P1 FFMA.FTZ R10, R28, R2, +INF ;  /* 0x7f8000001c0a1423 */ /* 0x000fe20000010002 */
[----:B------:R5:W-:Y:S04]  /*8a2c0*/  STS.64 [R0+0x20500], R6 ;  /* 0x0205000600007388 */ /* 0x000be80000000a00 */
[----:B------:R0:W-:Y:S04]  /*8a2d0*/  STL [R1+0x53c], R10 ;  /* 0x00053c0a01007387 */ /* 0x0001e80000100800 */
[----:B------:R-:W2:Y:S04]  /*8a2e0*/  LDL.LU R25, [R1+0x448] ;  /* 0x0004480001197983 */ /* 0x000ea80000300800 */
[----:B------:R-:W2:Y:S01]  /*8a2f0*/  LDL.LU R15, [R1+0x440] ;  /* 0x00044000010f7983 */ /* 0x000ea20000300800 */
[----:B-----5:R-:W-:-:S03]  /*8a300*/  F2FP.BF16.PACK_AB R6, R26, R24 ;  /* 0x000000181a06723e */ /* 0x020fc600000010ff */
[----:B------:R-:W4:Y:S01]  /*8a310*/  LDL.LU R26, [R1+0x194c] ;  /* 0x00194c00011a7983 */ /* 0x000f220000300800 */
[----:B------:R-:W-:-:S03]  /*8a320*/  F2FP.BF16.PACK_AB R11, R16, R17 ;  /* 0x00000011100b723e */ /* 0x000fc600000010ff */
[----:B------:R-:W5:Y:S01]  /*8a330*/  LDL.LU R24, [R1+0x1948] ;  /* 0x0019480001187983 */ /* 0x000f620000300800 */
[----:B0-----:R-:W-:-:S03]  /*8a340*/  F2FP.BF16.PACK_AB R10, R29, R19 ;  /* 0x000000131d0a723e */ /* 0x001fc600000010ff */
[----:B------:R-:W2:Y:S04]  /*8a350*/  LDL.LU R16, [R1+0x454] ;  /* 0x0004540001107983 */ /* 0x000ea80000300800 */
[----:B------:R-:W2:Y:S04]  /*8a360*/  LDL.LU R17, [R1+0x450] ;  /* 0x0004500001117983 */ /* 0x000ea80000300800 */
[----:B------:R0:W-:Y:S04]  /*8a370*/  STS.64 [R0+0x20c80], R4 ;  /* 0x020c800400007388 */ /* 0x0001e80000000a00 */
[----:B------:R-:W2:Y:S04]  /*8a380*/  LDL.LU R29, [R1+0x44c] ;  /* 0x00044c00011d7983 */ /* 0x000ea80000300800 */
[----:B------:R-:W2:Y:S01]  /*8a390*/  LDL.LU R19, [R1+0x444] ;  /* 0x0004440001137983 */ /* 0x000ea20000300800 */
[----:B0-----:R-:W-:-:S03]  /*8a3a0*/  F2FP.BF16.PACK_AB R5, R18, R21 ;  /* 0x000000151205723e */ /* 0x001fc600000010ff */
[----:B------:R-:W2:Y:S01]  /*8a3b0*/  LDL.LU R18, [R1+0x478] ;  /* 0x0004780001127983 */ /* 0x000ea20000300800 */
[----:B------:R-:W-:-:S03]  /*8a3c0*/  F2FP.BF16.PACK_AB R4, R20, R23 ;  /* 0x000000171404723e */ /* 0x000fc600000010ff */
[----:B------:R-:W2:Y:S01]  /*8a3d0*/  LDL.LU R21, [R1+0x470] ;  /* 0x0004700001157983 */ /* 0x000ea20000300800 */
[----:B------:R-:W-:-:S03]  /*8a3e0*/  F2FP.BF16.PACK_AB R7, R14, R13 ;  /* 0x0000000d0e07723e */ /* 0x000fc600000010ff */
[----:B------:R-:W2:Y:S01]  /*8a3f0*/  LDL.LU R20, [R1+0x464] ;  /* 0x0004640001147983 */ /* 0x000ea20000300800 */
[----:B---3--:R-:W-:-:S03]  /*8a400*/  F2FP.BF16.PACK_AB R9, R8, R9 ;  /* 0x000000090809723e */ /* 0x008fc600000010ff */
[----:B------:R-:W3:Y:S04]  /*8a410*/  LDL.LU R23, [R1+0x460] ;  /* 0x0004600001177983 */ /* 0x000ee80000300800 */
[----:B------:R-:W2:Y:S04]  /*8a420*/  LDL.LU R14, [R1+0x484] ;  /* 0x00048400010e7983 */ /* 0x000ea80000300800 */
[----:B------:R-:W2:Y:S04]  /*8a430*/  LDL.LU R13, [R1+0x480] ;  /* 0x00048000010d7983 */ /* 0x000ea80000300800 */
[----:B------:R0:W-:Y:S04]  /*8a440*/  STS.64 [R0+0x20d00], R10 ;  /* 0x020d000a00007388 */ /* 0x0001e80000000a00 */
[----:B------:R1:W-:Y:S01]  /*8a450*/  STS.64 [R0+0x20580], R4 ;  /* 0x0205800400007388 */ /* 0x0003e20000000a00 */
[----:B----4-:R-:W-:-:S03]  /*8a460*/  F2FP.BF16.PACK_AB R8, R22, R26 ;  /* 0x0000001a1608723e */ /* 0x010fc600000010ff */
[----:B------:R-:W4:Y:S04]  /*8a470*/  LDL.LU R26, [R1+0x1944] ;  /* 0x00194400011a7983 */ /* 0x000f280000300800 */
[----:B------:R-:W2:Y:S04]  /*8a480*/  LDL.LU R22, [R1+0x6b4] ;  /* 0x0006b40001167983 */ /* 0x000ea80000300800 */
[----:B0-----:R-:W2:Y:S04]  /*8a490*/  LDL.LU R10, [R1+0x42c] ;  /* 0x00042c00010a7983 */ /* 0x001ea80000300800 */
[----:B------:R-:W2:Y:S04]  /*8a4a0*/  LDL.LU R11, [R1+0x424] ;  /* 0x00042400010b7983 */ /* 0x000ea80000300800 */
[----:B-1----:R-:W4:Y:S04]  /*8a4b0*/  LDL.LU R5, [R1+0x410] ;  /* 0x0004100001057983 */ /* 0x002f280000300800 */
[----:B------:R-:W5:Y:S04]  /*8a4c0*/  LDL.LU R4, [R1+0x404] ;  /* 0x0004040001047983 */ /* 0x000f680000300800 */
[----:B------:R0:W-:Y:S04]  /*8a4d0*/  STS.64 [R0+0x20d80], R6 ;  /* 0x020d800600007388 */ /* 0x0001e80000000a00 */
[----:B------:R1:W-:Y:S04]  /*8a4e0*/  STS.64 [R0+0x20600], R8 ;  /* 0x0206000800007388 */ /* 0x0003e80000000a00 */
[----:B0-----:R-:W2:Y:S04]  /*8a4f0*/  LDL.LU R7, [R1+0x420] ;  /* 0x0004200001077983 */ /* 0x001ea80000300800 */
[----:B------:R-:W2:Y:S04]  /*8a500*/  LDL.LU R6, [R1+0x418] ;  /* 0x0004180001067983 */ /* 0x000ea80000300800 */
[----:B-1----:R-:W2:Y:S04]  /*8a510*/  LDL.LU R8, [R1+0x434] ;  /* 0x0004340001087983 */ /* 0x002ea80000300800 */
[----:B------:R-:W2:Y:S01]  /*8a520*/  LDL.LU R9, [R1+0x430] ;  /* 0x0004300001097983 */ /* 0x000ea20000300800 */
[----:B----4-:R-:W-:-:S03]  /*8a530*/  F2FP.BF16.PACK_AB R5, R26, R5 ;  /* 0x000000051a05723e */ /* 0x010fc600000010ff */
[----:B------:R-:W2:Y:S01]  /*8a540*/  LDL.LU R26, [R1+0x1940] ;  /* 0x00194000011a7983 */ /* 0x000ea20000300800 */
[----:B-----5:R-:W-:-:S03]  /*8a550*/  F2FP.BF16.PACK_AB R4, R24, R4 ;  /* 0x000000041804723e */ /* 0x020fc600000010ff */
[----:B------:R-:W4:Y:S01]  /*8a560*/  LDL.LU R24, [R1+0x193c] ;  /* 0x00193c0001187983 */ /* 0x000f220000300800 */
[----:B--2---:R-:W-:Y:S02]  /*8a570*/  F2FP.BF16.PACK_AB R6, R26, R6 ;  /* 0x000000061a06723e */ /* 0x004fe400000010ff */
[----:B----4-:R-:W-:Y:S02]  /*8a580*/  F2FP.BF16.PACK_AB R7, R24, R7 ;  /* 0x000000071807723e */ /* 0x010fe400000010ff */
[----:B------:R-:W2:Y:S04]  /*8a590*/  LDL.LU R24, [R1+0x1938] ;  /* 0x0019380001187983 */ /* 0x000ea80000300800 */
[----:B------:R-:W2:Y:S01]  /*8a5a0*/  LDL.LU R26, [R1+0x1934] ;  /* 0x00193400011a7983 */ /* 0x000ea20000300800 */
[----:B------:R-:W-:-:S02]  /*8a5b0*/  F2FP.BF16.PACK_AB R9, R8, R9 ;  /* 0x000000090809723e */ /* 0x000fc400000010ff */
[----:B------:R-:W-:Y:S02]  /*8a5c0*/  F2FP.BF16.PACK_AB R8, R10, R11 ;  /* 0x0000000b0a08723e */ /* 0x000fe400000010ff */
[----:B--2---:R-:W-:Y:S02]  /*8a5d0*/  F2FP.BF16.PACK_AB R10, R26, R24 ;  /* 0x000000181a0a723e */ /* 0x004fe400000010ff */
[----:B------:R-:W2:Y:S04]  /*8a5e0*/  LDL.LU R26, [R1+0x1930] ;  /* 0x00193000011a7983 */ /* 0x000ea80000300800 */
[----:B------:R-:W2:Y:S04]  /*8a5f0*/  LDL.LU R24, [R1+0x192c] ;  /* 0x00192c0001187983 */ /* 0x000ea80000300800 */
[----:B------:R0:W-:Y:S01]  /*8a600*/  STS.64 [R0+0x20e80], R8 ;  /* 0x020e800800007388 */ /* 0x0001e20000000a00 */
[----:B------:R-:W-:-:S03]  /*8a610*/  F2FP.BF16.PACK_AB R11, R25, R15 ;  /* 0x0000000f190b723e */ /* 0x000fc600000010ff */
[----:B------:R1:W-:Y:S04]  /*8a620*/  STS.64 [R0+0x20e00], R4 ;  /* 0x020e000400007388 */ /* 0x0003e80000000a00 */
[----:B------:R4:W-:Y:S01]  /*8a630*/  STS.64 [R0+0x20680], R6 ;  /* 0x0206800600007388 */ /* 0x0009e20000000a00 */
[----:B0-----:R-:W-:Y:S02]  /*8a640*/  F2FP.BF16.PACK_AB R9, R14, R13 ;  /* 0x0000000d0e09723e */ /* 0x001fe400000010ff */
[----:B-1----:R-:W-:Y:S02]  /*8a650*/  F2FP.BF16.PACK_AB R5, R16, R17 ;  /* 0x000000111005723e */ /* 0x002fe400000010ff */
[----:B------:R-:W-:Y:S02]  /*8a660*/  F2FP.BF16.PACK_AB R4, R29, R19 ;  /* 0x000000131d04723e */ /* 0x000fe400000010ff */
[----:B----4-:R-:W-:-:S02]  /*8a670*/  F2FP.BF16.PACK_AB R7, R18, R21 ;  /* 0x000000151207723e */ /* 0x010fc400000010ff */
[----:B---3--:R-:W-:Y:S02]  /*8a680*/  F2FP.BF16.PACK_AB R6, R20, R23 ;  /* 0x000000171406723e */ /* 0x008fe400000010ff */
[----:B--2---:R-:W-:Y:S02]  /*8a690*/  F2FP.BF16.PACK_AB R8, R24, R26 ;  /* 0x0000001a1808723e */ /* 0x004fe400000010ff */
[----:B------:R-:W2:Y:S04]  /*8a6a0*/  LDL.LU R24, [R1+0x1928] ;  /* 0x0019280001187983 */ /* 0x000ea80000300800 */
[----:B------:R-:W3:Y:S04]  /*8a6b0*/  LDL.LU R26, [R1+0x1924] ;  /* 0x00192400011a7983 */ /* 0x000ee80000300800 */
[----:B------:R0:W-:Y:S04]  /*8a6c0*/  STS.64 [R0+0x20700], R10 ;  /* 0x0207000a00007388 */ /* 0x0001e80000000a00 */
[----:B------:R-:W-:Y:S04]  /*8a6d0*/  STS.64 [R0+0x20f00], R4 ;  /* 0x020f000400007388 */ /* 0x000fe80000000a00 */
[----:B------:R-:W-:Y:S04]  /*8a6e0*/  STS.64 [R0+0x20780], R6 ;  /* 0x0207800600007388 */ /* 0x000fe80000000a00 */
[----:B------:R1:W-:Y:S04]  /*8a6f0*/  STS.64 [R0+0x20f80], R8 ;  /* 0x020f800800007388 */ /* 0x0003e80000000a00 */
[----:B------:R-:W-:Y:S01]  /*8a700*/  BAR.SYNC.DEFER_BLOCKING 0x0 ;  /* 0x0000000000007b1d */ /* 0x000fe20000010000 */
        /* <DEDUP_REMOVED lines=8> */
[----:B0-----:R-:W-:-:S04]  /*8a790*/  FFMA.FTZ R10, R3, R12, -0.24046532809734344482 ;  /* 0xbe763c8b030a7423 */ /* 0x001fc8000001000c */
[----:B------:R-:W-:-:S04]  /*8a7a0*/  FFMA.FTZ R10, R3, R10, 0.28857114911079406738 ;  /* 0x3e93bf99030a7423 */ /* 0x000fc8000001000a */
[----:B------:R-:W-:Y:S01]  /*8a7b0*/  FFMA.FTZ R10, R3, R10, -0.36067417263984680176 ;  /* 0xbeb8aa49030a7423 */ /* 0x000fe2000001000a */
[----:B-1----:R-:W-:-:S03]  /*8a7c0*/  FSEL R0, R22, -INF , P2 ;  /* 0xff80000016007808 */ /* 0x002fc60001000000 */
[----:B------:R-:W-:-:S04]  /*8a7d0*/  FFMA.FTZ R10, R3, R10, 0.48089820146560668945 ;  /* 0x3ef6384a030a7423 */ /* 0x000fc8000001000a */
[C---:B------:R-:W-:Y:S01]  /*8a7e0*/  FFMA.FTZ R4, R3.reuse, R10, -0.72134751081466674805 ;  /* 0xbf38aa3b03047423 */ /* 0x040fe2000001000a */
[----:B------:R0:W-:Y:S01]  /*8a7f0*/  STL [R1+0x544], R0 ;  /* 0x0005440001007387 */ /* 0x0001e20000100800 */
[----:B------:R-:W1:Y:S02]  /*8a800*/  I2F R2, R2 ;  /* 0x0000000200027306 */ /* 0x000e640000201400 */
[----:B------:R-:W-:-:S04]  /*8a810*/  FMUL R4, R3, R4 ;  /* 0x0000000403047220 */ /* 0x000fc80000400000 */
[----:B------:R-:W-:Y:S01]  /*8a820*/  FMUL R4, R3, R4 ;  /* 0x0000000403047220 */ /* 0x000fe20000400000 */
[----:B0-----:R-:W-:-:S03]  /*8a830*/  FSEL R0, RZ, -23, P3 ;  /* 0xc1b80000ff007808 */ /* 0x001fc60001800000 */
[----:B------:R-:W-:Y:S01]  /*8a840*/  FFMA.FTZ R4, R3, 1.4426950216293334961, R4 ;  /* 0x3fb8aa3b03047823 */ /* 0x000fe20000010004 */
[----:B------:R-:W-:Y:S01]  /*8a850*/  FSETP.NEU.AND P1, PT, R28, RZ, PT ;  /* 0x000000ff1c00720b */ /* 0x000fe20003f2d000 */
[----:B-1----:R-:W-:-:S04]  /*8a860*/  FFMA.FTZ R0, R2, 1.1920928955078125e-07, R0 ;  /* 0x3400000002007823 */ /* 0x002fc80000010000 */
[----:B------:R-:W-:Y:S01]  /*8a870*/  FADD R0, R0, R4 ;  /* 0x0000000400007221 */ /* 0x000fe20000000000 */
[----:B------:R-:W-:-:S13]  /*8a880*/  ISETP.GE.U32.AND P2, PT, R27, 0x7f800000, PT ;  /* 0x7f8000001b00780c */ /* 0x000fda0003f46070 */
[----:B------:R-:W-:-:S04]  /*8a890*/  @P2 IMAD.MOV.U32 R2, RZ, RZ, 0x7f800000 ;  /* 0x7f800000ff022424 */ /* 0x000fc800078e00ff */
[----:B------:R-:W-:Y:S01]  /*8a8a0*/  @P2 FFMA.FTZ R0, R27, R2, +INF ;  /* 0x7f8000001b002423 */ /* 0x000fe20000010002 */
[----:B---3--:R-:W0:Y:S01]  /*8a8b0*/  LDS.64 R6, [R26] ;  /* 0x000000001a067984 */ /* 0x008e220000000a00 */
[C---:B------:R-:W-:Y:S02]  /*8a8c0*/  LOP3.LUT R10, R26.reuse, 0x8, RZ, 0x3c, !PT ;  /* 0x000000081a0a7812 */ /* 0x040fe400078e3cff */
[----:B------:R-:W-:Y:S01]  /*8a8d0*/  LOP3.LUT R11, R26, 0x10, RZ, 0x3c, !PT ;  /* 0x000000101a0b7812 */ /* 0x000fe200078e3cff */
[----:B------:R-:W-:Y:S04]  /*8a8e0*/  LDS.64 R2, [R26+0x1000] ;  /* 0x001000001a027984 */ /* 0x000fe80000000a00 */
[----:B0-----:R-:W-:Y:S01]  /*8a8f0*/  STL.64 [R1+0x530], R6 ;  /* 0x0005300601007387 */ /* 0x001fe20000100a00 */
[----:B------:R-:W-:-:S03]  /*8a900*/  MOV R16, R6 ;  /* 0x0000000600107202 */ /* 0x000fc60000000f00 */
[----:B------:R-:W0:Y:S01]  /*8a910*/  LDS.64 R6, [R10] ;  /* 0x000000000a067984 */ /* 0x000e220000000a00 */
[----:B------:R-:W-:-:S03]  /*8a920*/  LOP3.LUT R9, R26, 0x18, RZ, 0x3c, !PT ;  /* 0x000000181a097812 */ /* 0x000fc600078e3cff */
[----:B------:R-:W3:Y:S04]  /*8a930*/  LDL.LU R28, [R1+0x1920] ;  /* 0x00192000011c7983 */ /* 0x000ee80000300800 */
[----:B--2---:R-:W-:Y:S04]  /*8a940*/  STL [R1+0x18d8], R24 ;  /* 0x0018d81801007387 */ /* 0x004fe80000100800 */
[----:B------:R-:W-:Y:S04]  /*8a950*/  LDS.64 R4, [R9] ;  /* 0x0000000009047984 */ /* 0x000fe80000000a00 */
[----:B0-----:R-:W-:Y:S01]  /*8a960*/  STL.64 [R1+0x528], R6 ;  /* 0x0005280601007387 */ /* 0x001fe20000100a00 */
[----:B------:R-:W-:-:S03]  /*8a970*/  IMAD.MOV.U32 R13, RZ, RZ, R6 ;  /* 0x000000ffff0d7224 */ /* 0x000fc600078e0006 */
[----:B------:R-:W0:Y:S04]  /*8a980*/  LDS.64 R6, [R11] ;  /* 0x000000000b067984 */ /* 0x000e280000000a00 */
[----:B0-----:R-:W-:Y:S04]  /*8a990*/  STL.64 [R1+0x520], R6 ;  /* 0x0005200601007387 */ /* 0x001fe80000100a00 */
[----:B------:R-:W-:Y:S04]  /*8a9a0*/  STL.64 [R1+0x518], R4 ;  /* 0x0005180401007387 */ /* 0x000fe80000100a00 */
[----:B------:R-:W2:Y:S01]  /*8a9b0*/  LDL.LU R27, [R1+0x191c] ;  /* 0x00191c00011b7983 */ /* 0x000ea20000300800 */
[----:B------:R-:W-:-:S03]  /*8a9c0*/  LOP3.LUT P4, RZ, R24, 0x20, RZ, 0xc0, !PT ;  /* 0x0000002018ff7812 */ /* 0x000fc6000788c0ff */
[----:B------:R-:W0:Y:S04]  /*8a9d0*/  LDS.64 R24, [R10+0x1000] ;  /* 0x001000000a187984 */ /* 0x000e280000000a00 */
[----:B------:R-:W1:Y:S04]  /*8a9e0*/  S2R R22, SR_TID.X ;  /* 0x0000000000167919 */ /* 0x000e680000002100 */
[----:B------:R-:W-:Y:S04]  /*8a9f0*/  STL [R1+0x538], R0 ;  /* 0x0005380001007387 */ /* 0x000fe80000100800 */
[----:B------:R-:W-:Y:S01]  /*8aa00*/  STL.64 [R1+0x510], R2 ;  /* 0x0005100201007387 */ /* 0x000fe20000100a00 */
[----:B-1----:R-:W-:-:S04]  /*8aa10*/  LOP3.LUT R14, R22, 0x1ff, RZ, 0xc0, !PT ;  /* 0x000001ff160e7812 */ /* 0x002fc800078ec0ff */
[----:B------:R-:W-:Y:S01]  /*8aa20*/  ISETP.GE.U32.AND P3, PT, R14, 0x100, PT ;  /* 0x000001000e00780c */ /* 0x000fe20003f66070 */
[----:B0-----:R-:W-:Y:S01]  /*8aa30*/  STL.64 [R1+0x508], R24 ;  /* 0x0005081801007387 */ /* 0x001fe20000100a00 */
[----:B------:R-:W-:-:S03]  /*8aa40*/  IMAD.MOV.U32 R14, RZ, RZ, R24 ;  /* 0x000000ffff0e7224 */ /* 0x000fc600078e0018 */
[----:B------:R-:W0:Y:S01]  /*8aa50*/  LDS.64 R24, [R11+0x1000] ;  /* 0x001000000b187984 */ /* 0x000e220000000a00 */
[----:B------:R-:W-:Y:S01]  /*8aa60*/  MOV R15, R4 ;  /* 0x00000004000f7202 */ /* 0x000fe20000000f00 */
[C---:B------:R-:W-:Y:S01]  /*8aa70*/  IMAD.SHL.U32 R5, R22.reuse, 0x4, RZ ;  /* 0x0000000416057824 */ /* 0x040fe200078e00ff */
[----:B------:R-:W-:Y:S01]  /*8aa80*/  SHF.R.U32.HI R4, RZ, 0x1, R22 ;  /* 0x00000001ff047819 */ /* 0x000fe20000011616 */
[----:B------:R-:W-:-:S03]  /*8aa90*/  IMAD.SHL.U32 R8, R22, 0x10, RZ ;  /* 0x0000001016087824 */ /* 0x000fc600078e00ff */
[----:B------:R-:W-:Y:S02]  /*8aaa0*/  LOP3.LUT R12, R5, 0x380, RZ, 0xc0, !PT ;  /* 0x00000380050c7812 */ /* 0x000fe400078ec0ff */
[----:B------:R-:W-:Y:S02]  /*8aab0*/  LOP3.LUT R8, R8, 0x70, RZ, 0xc0, !PT ;  /* 0x0000007008087812 */ /* 0x000fe400078ec0ff */
[----:B------:R-:W-:-:S04]  /*8aac0*/  LOP3.LUT R4, R4, 0xc, RZ, 0xc0, !PT ;  /* 0x0000000c04047812 */ /* 0x000fc800078ec0ff */
[----:B------:R-:W-:-:S05]  /*8aad0*/  IADD3 R4, R4, R8, R12 ;  /* 0x0000000804047210 */ /* 0x000fca0007ffe00c */
[----:B------:R-:W-:Y:S04]  /*8aae0*/  STL [R1+0x540], R4 ;  /* 0x0005400401007387 */ /* 0x000fe80000100800 */
[----:B0-----:R-:W-:Y:S01]  /*8aaf0*/  STL.64 [R1+0x500], R24 ;  /* 0x0005001801007387 */ /* 0x001fe20000100a00 */
[----:B------:R-:W-:-:S03]  /*8ab00*/  IMAD.MOV.U32 R18, RZ, RZ, R24 ;  /* 0x000000ffff127224 */ /* 0x000fc600078e0018 */
[----:B------:R-:W0:Y:S01]  /*8ab10*/  LDS.64 R24, [R9+0x1000] ;  /* 0x0010000009187984 */ /* 0x000e220000000a00 */
[----:B------:R-:W-:Y:S02]  /*8ab20*/  MOV R19, R6 ;  /* 0x0000000600137202 */ /* 0x000fe40000000f00 */
[----:B------:R-:W-:-:S04]  /*8ab30*/  SHF.R.U32.HI R6, RZ, 0x8, R22 ;  /* 0x00000008ff067819 */ /* 0x000fc80000011616 */
[----:B------:R-:W-:Y:S02]  /*8ab40*/  SGXT.U32 R6, R6, 0x1 ;  /* 0x000000010606781a */ /* 0x000fe40000000000 */
[----:B------:R-:W-:-:S03]  /*8ab50*/  MOV R23, c[0x0][0x1c8] ;  /* 0x0000720000177a02 */ /* 0x000fc60000000f00 */
[----:B------:R-:W-:Y:S01]  /*8ab60*/  IMAD R0, R6, c[0x0][0x1c8], RZ ;  /* 0x0000720006007a24 */ /* 0x000fe200078e02ff */
[----:B0-----:R-:W-:Y:S01]  /*8ab70*/  STL.64 [R1+0x4f8], R24 ;  /* 0x0004f81801007387 */ /* 0x001fe20000100a00 */
[----:B------:R-:W-:-:S03]  /*8ab80*/  MOV R17, R24 ;  /* 0x0000001800117202 */ /* 0x000fc60000000f00 */
[----:B------:R-:W0:Y:S01]  /*8ab90*/  LDS.64 R24, [R26+0x2000] ;  /* 0x002000001a187984 */ /* 0x000e220000000a00 */
[----:B------:R-:W-:Y:S01]  /*8aba0*/  IMAD R3, R23, 0x2, R0 ;  /* 0x0000000217037824 */ /* 0x000fe200078e0200 */
[----:B------:R-:W-:-:S04]  /*8abb0*/  MOV R20, R2 ;  /* 0x0000000200147202 */ /* 0x000fc80000000f00 */
[----:B------:R-:W-:Y:S01]  /*8abc0*/  LEA R5, R23, R3, 0x1 ;  /* 0x0000000317057211 */ /* 0x000fe200078e08ff */
[----:B0-----:R-:W-:Y:S01]  /*8abd0*/  STL.64 [R1+0x4f0], R24 ;  /* 0x0004f01801007387 */ /* 0x001fe20000100a00 */
[----:B--2---:R-:W-:-:S04]  /*8abe0*/  LEA R6, P2, R0, R27, 0x1 ;  /* 0x0000001b00067211 */ /* 0x004fc800078408ff */
[----:B---3--:R-:W-:Y:S02]  /*8abf0*/  LEA.HI.X.SX32 R7, R0, R28, 0x1, P2 ;  /* 0x0000001c00077211 */ /* 0x008fe400010f0eff */
[----:B------:R-:W-:-:S04]  /*8ac00*/  LEA R2, P2, R3, R27, 0x1 ;  /* 0x0000001b03027211 */ /* 0x000fc800078408ff */
[----:B------:R-:W-:Y:S01]  /*8ac10*/  LEA.HI.X.SX32 R3, R3, R28, 0x1, P2 ;  /* 0x0000001c03037211 */ /* 0x000fe200010f0eff */
[----:B------:R0:W-:Y:S04]  /*8ac20*/  STG.E.U16 [R6.64], R16 ;  /* 0x0000001006007986 */ /* 0x0001e8000c101506 */
[----:B------:R1:W-:Y:S04]  /*8ac30*/  STG.E.U16 [R2.64], R13 ;  /* 0x0000000d02007986 */ /* 0x0003e8000c101506 */
[----:B------:R-:W2:Y:S01]  /*8ac40*/  LDS.64 R12, [R10+0x2000] ;  /* 0x002000000a0c7984 */ /* 0x000ea20000000a00 */
[----:B0-----:R-:W-:-:S03]  /*8ac50*/  MOV R16, R24 ;  /* 0x0000001800107202 */ /* 0x001fc60000000f00 */
[----:B------:R-:W0:Y:S01]  /*8ac60*/  LDS.64 R24, [R11+0x2000] ;  /* 0x002000000b187984 */ /* 0x000e220000000a00 */
[----:B------:R-:W-:Y:S02]  /*8ac70*/  LEA R0, R23, R5, 0x1 ;  /* 0x0000000517007211 */ /* 0x000fe400078e08ff */
[----:B------:R-:W-:-:S03]  /*8ac80*/  LEA R4, P2, R5, R27, 0x1 ;  /* 0x0000001b05047211 */ /* 0x000fc600078408ff */
[----:B------:R-:W-:Y:S01]  /*8ac90*/  IMAD R8, R23, 0x2, R0 ;  /* 0x0000000217087824 */ /* 0x000fe200078e0200 */
[----:B------:R-:W-:Y:S02]  /*8aca0*/  LEA.HI.X.SX32 R5, R5, R28, 0x1, P2 ;  /* 0x0000001c05057211 */ /* 0x000fe400010f0eff */
[----:B------:R-:W-:-:S04]  /*8acb0*/  LEA R6, P2, R0, R27, 0x1 ;  /* 0x0000001b00067211 */ /* 0x000fc800078408ff */
[-C--:B------:R-:W-:Y:S02]  /*8acc0*/  LEA.HI.X.SX32 R7, R0, R28.reuse, 0x1, P2 ;  /* 0x0000001c00077211 */ /* 0x080fe400010f0eff */
[C---:B-1----:R-:W-:Y:S01]  /*8acd0*/  LEA R2, P2, R8.reuse, R27, 0x1 ;  /* 0x0000001b08027211 */ /* 0x042fe200078408ff */
[----:B------:R1:W-:Y:S03]  /*8ace0*/  STG.E.U16 [R4.64], R19 ;  /* 0x0000001304007986 */ /* 0x0003e6000c101506 */
[----:B------:R-:W-:Y:S01]  /*8acf0*/  LEA.HI.X.SX32 R3, R8, R28, 0x1, P2 ;  /* 0x0000001c08037211 */ /* 0x000fe200010f0eff */
[----:B------:R-:W-:Y:S04]  /*8ad00*/  STG.E.U16 [R6.64], R15 ;  /* 0x0000000f06007986 */ /* 0x000fe8000c101506 */
[----:B------:R-:W-:Y:S04]  /*8ad10*/  STG.E.U16 [R2.64], R20 ;  /* 0x0000001402007986 */ /* 0x000fe8000c101506 */
[----:B------:R-:W3:Y:S04]  /*8ad20*/  LDS.64 R20, [R26+0x3000] ;  /* 0x003000001a147984 */ /* 0x000ee80000000a00 */
[----:B--2---:R2:W-:Y:S04]  /*8ad30*/  STL.64 [R1+0x4e8], R12 ;  /* 0x0004e80c01007387 */ /* 0x0045e80000100a00 */
[----:B0-----:R-:W-:Y:S01]  /*8ad40*/  STL.64 [R1+0x4e0], R24 ;  /* 0x0004e01801007387 */ /* 0x001fe20000100a00 */
[----:B-1----:R-:W-:-:S03]  /*8ad50*/  MOV R19, R24 ;  /* 0x0000001800137202 */ /* 0x002fc60000000f00 */
[----:B------:R-:W0:Y:S01]  /*8ad60*/  LDS.64 R24, [R9+0x2000] ;  /* 0x0020000009187984 */ /* 0x000e220000000a00 */
[----:B--2---:R-:W-:Y:S01]  /*8ad70*/  IMAD.MOV.U32 R13, RZ, RZ, R12 ;  /* 0x000000ffff0d7224 */ /* 0x004fe200078e000c */
[----:B---3--:R-:W-:Y:S02]  /*8ad80*/  MOV R12, R20 ;  /* 0x00000014000c7202 */ /* 0x008fe40000000f00 */
[----:B0-----:R-:W-:Y:S04]  /*8ad90*/  STL.64 [R1+0x4d8], R24 ;  /* 0x0004d81801007387 */ /* 0x001fe80000100a00 */
[----:B------:R-:W-:Y:S04]  /*8ada0*/  STL.64 [R1+0x4d0], R20 ;  /* 0x0004d01401007387 */ /* 0x000fe80000100a00 */
[----:B------:R-:W0:Y:S01]  /*8adb0*/  LDS.64 R20, [R10+0x3000] ;  /* 0x003000000a147984 */ /* 0x000e220000000a00 */
[----:B------:R-:W-:-:S04]  /*8adc0*/  LEA R0, R23, R8, 0x1 ;  /* 0x0000000817007211 */ /* 0x000fc800078e08ff */
[----:B------:R-:W-:-:S04]  /*8add0*/  LEA R6, P2, R0, R27, 0x1 ;  /* 0x0000001b00067211 */ /* 0x000fc800078408ff */
[----:B------:R-:W-:-:S05]  /*8ade0*/  LEA.HI.X.SX32 R7, R0, R28, 0x1, P2 ;  /* 0x0000001c00077211 */ /* 0x000fca00010f0eff */
[----:B------:R1:W-:Y:S01]  /*8adf0*/  STG.E.U16 [R6.64], R14 ;  /* 0x0000000e06007986 */ /* 0x0003e2000c101506 */
[----:B------:R-:W-:-:S04]  /*8ae00*/  IMAD R5, R23, 0x2, R0 ;  /* 0x0000000217057824 */ /* 0x000fc800078e0200 */
[----:B------:R-:W-:Y:S01]  /*8ae10*/  IMAD R0, R23, 0x2, R5 ;  /* 0x0000000217007824 */ /* 0x000fe200078e0205 */
[----:B------:R-:W-:Y:S01]  /*8ae20*/  LEA R4, P2, R5, R27, 0x1 ;  /* 0x0000001b05047211 */ /* 0x000fe200078408ff */
[----:B0-----:R-:W-:Y:S01]  /*8ae30*/  STL.64 [R1+0x4c8], R20 ;  /* 0x0004c81401007387 */ /* 0x001fe20000100a00 */
[----:B-1----:R-:W-:-:S03]  /*8ae40*/  IMAD.MOV.U32 R14, RZ, RZ, R20 ;  /* 0x000000ffff0e7224 */ /* 0x002fc600078e0014 */
[----:B------:R-:W0:Y:S01]  /*8ae50*/  LDS.64 R20, [R11+0x3000] ;  /* 0x003000000b147984 */ /* 0x000e220000000a00 */
[----:B------:R-:W-:Y:S01]  /*8ae60*/  LEA.HI.X.SX32 R5, R5, R28, 0x1, P2 ;  /* 0x0000001c05057211 */ /* 0x000fe200010f0eff */
[----:B------:R-:W-:Y:S01]  /*8ae70*/  IMAD R8, R23, 0x2, R0 ;  /* 0x0000000217087824 */ /* 0x000fe200078e0200 */
[----:B------:R-:W-:-:S04]  /*8ae80*/  LEA R2, P2, R0, R27, 0x1 ;  /* 0x0000001b00027211 */ /* 0x000fc800078408ff */
[-C--:B------:R-:W-:Y:S02]  /*8ae90*/  LEA.HI.X.SX32 R3, R0, R28.reuse, 0x1, P2 ;  /* 0x0000001c00037211 */ /* 0x080fe400010f0eff */
[C---:B------:R-:W-:Y:S01]  /*8aea0*/  LEA R6, P2, R8.reuse, R27, 0x1 ;  /* 0x0000001b08067211 */ /* 0x040fe200078408ff */
[----:B------:R1:W-:Y:S03]  /*8aeb0*/  STG.E.U16 [R4.64], R18 ;  /* 0x0000001204007986 */ /* 0x0003e6000c101506 */
[----:B------:R-:W-:Y:S01]  /*8aec0*/  LEA.HI.X.SX32 R7, R8, R28, 0x1, P2 ;  /* 0x0000001c08077211 */ /* 0x000fe200010f0eff */
[----:B------:R-:W-:Y:S04]  /*8aed0*/  STG.E.U16 [R2.64], R17 ;  /* 0x0000001102007986 */ /* 0x000fe8000c101506 */
[----:B------:R-:W-:Y:S04]  /*8aee0*/  STG.E.U16 [R6.64], R16 ;  /* 0x0000001006007986 */ /* 0x000fe8000c101506 */
[----:B------:R-:W2:Y:S04]  /*8aef0*/  LDS.64 R16, [R9+0x3000] ;  /* 0x0030000009107984 */ /* 0x000ea80000000a00 */
[----:B0-----:R-:W-:Y:S01]  /*8af00*/  STL.64 [R1+0x4c0], R20 ;  /* 0x0004c01401007387 */ /* 0x001fe20000100a00 */
[----:B-1----:R-:W-:-:S03]  /*8af10*/  MOV R18, R20 ;  /* 0x0000001400127202 */ /* 0x002fc60000000f00 */
[----:B------:R-:W0:Y:S04]  /*8af20*/  LDS.64 R20, [R26+0x4000] ;  /* 0x004000001a147984 */ /* 0x000e280000000a00 */
[----:B--2---:R1:W-:Y:S02]  /*8af30*/  STL.64 [R1+0x4b8], R16 ;  /* 0x0004b81001007387 */ /* 0x0043e40000100a00 */
[----:B-1----:R-:W-:Y:S02]  /*8af40*/  IMAD.MOV.U32 R17, RZ, RZ, R16 ;  /* 0x000000ffff117224 */ /* 0x002fe400078e0010 */
[----:B0-----:R-:W-:Y:S01]  /*8af50*/  STL.64 [R1+0x4b0], R20 ;  /* 0x0004b01401007387 */ /* 0x001fe20000100a00 */
[----:B------:R-:W-:-:S03]  /*8af60*/  IMAD.MOV.U32 R16, RZ, RZ, R20 ;  /* 0x000000ffff107224 */ /* 0x000fc600078e0014 */
[----:B------:R-:W0:Y:S01]  /*8af70*/  LDS.64 R20, [R10+0x4000] ;  /* 0x004000000a147984 */ /* 0x000e220000000a00 */
[----:B------:R-:W-:-:S04]  /*8af80*/  LEA R0, R23, R8, 0x1 ;  /* 0x0000000817007211 */ /* 0x000fc800078e08ff */
[----:B------:R-:W-:-:S04]  /*8af90*/  LEA R2, P2, R0, R27, 0x1 ;  /* 0x0000001b00027211 */ /* 0x000fc800078408ff */
[----:B------:R-:W-:-:S05]  /*8afa0*/  LEA.HI.X.SX32 R3, R0, R28, 0x1, P2 ;  /* 0x0000001c00037211 */ /* 0x000fca00010f0eff */
[----:B------:R1:W-:Y:S01]  /*8afb0*/  STG.E.U16 [R2.64], R13 ;  /* 0x0000000d02007986 */ /* 0x0003e2000c101506 */
[----:B------:R-:W-:-:S03]  /*8afc0*/  IMAD R5, R23, 0x2, R0 ;  /* 0x0000000217057824 */ /* 0x000fc600078e0200 */
[----:B0-----:R-:W-:Y:S01]  /*8afd0*/  STL.64 [R1+0x4a8], R20 ;  /* 0x0004a81401007387 */ /* 0x001fe20000100a00 */
[----:B-1----:R-:W-:-:S03]  /*8afe0*/  IMAD.MOV.U32 R13, RZ, RZ, R20 ;  /* 0x000000ffff0d7224 */ /* 0x002fc600078e0014 */
[----:B------:R-:W0:Y:S01]  /*8aff0*/  LDS.64 R20, [R11+0x4000] ;  /* 0x004000000b147984 */ /* 0x000e220000000a00 */
[----:B------:R-:W-:Y:S02]  /*8b000*/  LEA R4, P2, R5, R27, 0x1 ;  /* 0x0000001b05047211 */ /* 0x000fe400078408ff */
[----:B------:R-:W-:Y:S02]  /*8b010*/  LEA R0, R23, R5, 0x1 ;  /* 0x0000000517007211 */ /* 0x000fe400078e08ff */
[----:B------:R-:W-:Y:S02]  /*8b020*/  LEA.HI.X.SX32 R5, R5, R28, 0x1, P2 ;  /* 0x0000001c05057211 */ /* 0x000fe400010f0eff */
[C---:B------:R-:W-:Y:S02]  /*8b030*/  LEA R6, P2, R0.reuse, R27, 0x1 ;  /* 0x0000001b00067211 */ /* 0x040fe400078408ff */
[----:B------:R-:W-:Y:S02]  /*8b040*/  MOV R15, R24 ;  /* 0x00000018000f7202 */ /* 0x000fe40000000f00 */
[----:B------:R-:W-:Y:S01]  /*8b050*/  LEA.HI.X.SX32 R7, R0, R28, 0x1, P2 ;  /* 0x0000001c00077211 */ /* 0x000fe200010f0eff */
[----:B------:R-:W-:Y:S04]  /*8b060*/  STG.E.U16 [R4.64], R19 ;  /* 0x0000001304007986 */ /* 0x000fe8000c101506 */
[----:B------:R1:W-:Y:S04]  /*8b070*/  STG.E.U16 [R6.64], R15 ;  /* 0x0000000f06007986 */ /* 0x0003e8000c101506 */
[----:B0-----:R-:W-:Y:S01]  /*8b080*/  STL.64 [R1+0x4a0], R20 ;  /* 0x0004a01401007387 */ /* 0x001fe20000100a00 */
[----:B-1----:R-:W-:-:S03]  /*8b090*/  IMAD.MOV.U32 R15, RZ, RZ, R20 ;  /* 0x000000ffff0f7224 */ /* 0x002fc600078e0014 */
[----:B------:R-:W0:Y:S01]  /*8b0a0*/  LDS.64 R20, [R9+0x4000] ;  /* 0x0040000009147984 */ /* 0x000e220000000a00 */
[----:B------:R-:W-:-:S03]  /*8b0b0*/  LEA R3, R23, R0, 0x1 ;  /* 0x0000000017037211 */ /* 0x000fc600078e08ff */
[----:B------:R-:W-:Y:S01]  /*8b0c0*/  LDS.64 R24, [R10+0x8000] ;  /* 0x008000000a187984 */ /* 0x000fe20000000a00 */
[----:B------:R-:W-:Y:S02]  /*8b0d0*/  LEA R2, P2, R3, R27, 0x1 ;  /* 0x0000001b03027211 */ /* 0x000fe400078408ff */
[----:B------:R-:W-:Y:S02]  /*8b0e0*/  LEA R0, R23, R3, 0x1 ;  /* 0x0000000317007211 */ /* 0x000fe400078e08ff */
[----:B------:R-:W-:-:S05]  /*8b0f0*/  LEA.HI.X.SX32 R3, R3, R28, 0x1, P2 ;  /* 0x0000001c03037211 */ /* 0x000fca00010f0eff */
[----:B------:R1:W-:Y:S04]  /*8b100*/  STG.E.U16 [R2.64], R12 ;  /* 0x0000000c02007986 */ /* 0x0003e8000c101506 */
[----:B0-----:R-:W-:Y:S01]  /*8b110*/  STL.64 [R1+0x498], R20 ;  /* 0x0004981401007387 */ /* 0x001fe20000100a00 */
[----:B-1----:R-:W-:-:S03]  /*8b120*/  IMAD.MOV.U32 R12, RZ, RZ, R20 ;  /* 0x000000ffff0c7224 */ /* 0x002fc600078e0014 */
[----:B------:R-:W0:Y:S01]  /*8b130*/  LDS.64 R20, [R26+0x5000] ;  /* 0x005000001a147984 */ /* 0x000e220000000a00 */
[----:B------:R-:W-:-:S04]  /*8b140*/  LEA R4, P2, R0, R27, 0x1 ;  /* 0x0000001b00047211 */ /* 0x000fc800078408ff */
[----:B------:R-:W-:-:S05]  /*8b150*/  LEA.HI.X.SX32 R5, R0, R28, 0x1, P2 ;  /* 0x0000001c00057211 */ /* 0x000fca00010f0eff */
[----:B------:R1:W-:Y:S01]  /*8b160*/  STG.E.U16 [R4.64], R14 ;  /* 0x0000000e04007986 */ /* 0x0003e2000c101506 */
[----:B------:R-:W-:-:S04]  /*8b170*/  LEA R6, R23, R0, 0x1 ;  /* 0x0000000017067211 */ /* 0x000fc800078e08ff */
[----:B------:R-:W-:Y:S02]  /*8b180*/  LEA R2, P2, R6, R27, 0x1 ;  /* 0x0000001b06027211 */ /* 0x000fe400078408ff */
[----:B------:R-:W-:Y:S01]  /*8b190*/  LEA R0, R23, R6, 0x1 ;  /* 0x0000000617007211 */ /* 0x000fe200078e08ff */
[----:B0-----:R-:W-:Y:S01]  /*8b1a0*/  STL.64 [R1+0x490], R20 ;  /* 0x0004901401007387 */ /* 0x001fe20000100a00 */
[----:B-1----:R-:W-:-:S03]  /*8b1b0*/  IMAD.MOV.U32 R14, RZ, RZ, R20 ;  /* 0x000000ffff0e7224 */ /* 0x002fc600078e0014 */
[----:B------:R-:W0:Y:S01]  /*8b1c0*/  LDS.64 R20, [R10+0x5000] ;  /* 0x005000000a147984 */ /* 0x000e220000000a00 */
[----:B------:R-:W-:Y:S02]  /*8b1d0*/  LEA.HI.X.SX32 R3, R6, R28, 0x1, P2 ;  /* 0x0000001c06037211 */ /* 0x000fe400010f0eff */
[CC--:B------:R-:W-:Y:S02]  /*8b1e0*/  LEA R6, P2, R0.reuse, R27.reuse, 0x1 ;  /* 0x0000001b00067211 */ /* 0x0c0fe400078408ff */
[----:B------:R-:W-:Y:S02]  /*8b1f0*/  LEA R5, R23, R0, 0x1 ;  /* 0x0000000017057211 */ /* 0x000fe400078e08ff */
[----:B------:R-:W-:Y:S02]  /*8b200*/  LEA.HI.X.SX32 R7, R0, R28, 0x1, P2 ;  /* 0x0000001c00077211 */ /* 0x000fe400010f0eff */
[----:B------:R-:W-:Y:S02]  /*8b210*/  LEA R4, P2, R5, R27, 0x1 ;  /* 0x0000001b05047211 */ /* 0x000fe400078408ff */
[----:B------:R-:W-:-:S02]  /*8b220*/  LEA R0, R23, R5, 0x1 ;  /* 0x0000000517007211 */ /* 0x000fc400078e08ff */
[----:B------:R-:W-:Y:S01]  /*8b230*/  LEA.HI.X.SX32 R5, R5, R28, 0x1, P2 ;  /* 0x0000001c05057211 */ /* 0x000fe200010f0eff */
[----:B------:R-:W-:Y:S04]  /*8b240*/  STG.E.U16 [R2.64], R18 ;  /* 0x0000001202007986 */ /* 0x000fe8000c101506 */
[----:B------:R-:W-:Y:S04]  /*8b250*/  STG.E.U16 [R6.64], R17 ;  /* 0x0000001106007986 */ /* 0x000fe8000c101506 */
[----:B------:R-:W1:Y:S04]  /*8b260*/  LDS.64 R18, [R11+0x5000] ;  /* 0x005000000b127984 */ /* 0x000e680000000a00 */
[----:B------:R-:W-:Y:S04]  /*8b270*/  STG.E.U16 [R4.64], R16 ;  /* 0x0000001004007986 */ /* 0x000fe8000c101506 */
[----:B------:R-:W2:Y:S04]  /*8b280*/  LDS.64 R16, [R9+0x5000] ;  /* 0x0050000009107984 */ /* 0x000ea80000000a00 */
[----:B0-----:R-:W-:Y:S01]  /*8b290*/  STL.64 [R1+0x488], R20 ;  /* 0x0004881401007387 */ /* 0x001fe20000100a00 */
[----:B------:R-:W-:-:S03]  /*8b2a0*/  IMAD.MOV.U32 R8, RZ, RZ, R20 ;  /* 0x000000ffff087224 */ /* 0x000fc600078e0014 */
[----:B------:R-:W0:Y:S04]  /*8b2b0*/  LDS.64 R20, [R26+0x6000] ;  /* 0x006000001a147984 */ /* 0x000e280000000a00 */
[----:B-1----:R-:W-:Y:S04]  /*8b2c0*/  STL.64 [R1+0x480], R18 ;  /* 0x0004801201007387 */ /* 0x002fe80000100a00 */
[----:B--2---:R1:W-:Y:S02]  /*8b2d0*/  STL.64 [R1+0x478], R16 ;  /* 0x0004781001007387 */ /* 0x0043e40000100a00 */
[----:B-1----:R-:W-:-:S02]  /*8b2e0*/  MOV R17, R16 ;  /* 0x0000001000117202 */ /* 0x002fc40000000f00 */
[----:B0-----:R-:W-:Y:S01]  /*8b2f0*/  STL.64 [R1+0x470], R20 ;  /* 0x0004701401007387 */ /* 0x001fe20000100a00 */
[----:B------:R-:W-:-:S03]  /*8b300*/  MOV R16, R20 ;  /* 0x0000001400107202 */ /* 0x000fc60000000f00 */
[----:B------:R-:W0:Y:S01]  /*8b310*/  LDS.64 R20, [R10+0x6000] ;  /* 0x006000000a147984 */ /* 0x000e220000000a00 */
[----:B------:R-:W-:-:S04]  /*8b320*/  LEA R2, P2, R0, R27, 0x1 ;  /* 0x0000001b00027211 */ /* 0x000fc800078408ff */
[----:B------:R-:W-:-:S05]  /*8b330*/  LEA.HI.X.SX32 R3, R0, R28, 0x1, P2 ;  /* 0x0000001c00037211 */ /* 0x000fca00010f0eff */
[----:B------:R1:W-:Y:S01]  /*8b340*/  STG.E.U16 [R2.64], R13 ;  /* 0x0000000d02007986 */ /* 0x0003e2000c101506 */
[----:B------:R-:W-:-:S04]  /*8b350*/  IMAD R6, R23, 0x2, R0 ;  /* 0x0000000217067824 */ /* 0x000fc800078e0200 */
[----:B------:R-:W-:Y:S01]  /*8b360*/  IMAD R0, R23, 0x2, R6 ;  /* 0x0000000217007824 */ /* 0x000fe200078e0206 */
[----:B------:R-:W-:Y:S01]  /*8b370*/  LEA R4, P2, R6, R27, 0x1 ;  /* 0x0000001b06047211 */ /* 0x000fe200078408ff */
[----:B0-----:R-:W-:Y:S01]  /*8b380*/  STL [R1+0x46c], R21 ;  /* 0x00046c1501007387 */ /* 0x001fe20000100800 */
[----:B-1----:R-:W-:-:S03]  /*8b390*/  MOV R13, R20 ;  /* 0x00000014000d7202 */ /* 0x002fc60000000f00 */
[----:B------:R-:W0:Y:S01]  /*8b3a0*/  LDS.64 R20, [R11+0x6000] ;  /* 0x006000000b147984 */ /* 0x000e220000000a00 */
[----:B------:R-:W-:Y:S01]  /*8b3b0*/  LEA.HI.X.SX32 R5, R6, R28, 0x1, P2 ;  /* 0x0000001c06057211 */ /* 0x000fe200010f0eff */
[----:B------:R-:W-:Y:S01]  /*8b3c0*/  IMAD R3, R23, 0x2, R0 ;  /* 0x0000000217037824 */ /* 0x000fe200078e0200 */
[----:B------:R-:W-:-:S04]  /*8b3d0*/  LEA R6, P2, R0, R27, 0x1 ;  /* 0x0000001b00067211 */ /* 0x000fc800078408ff */
[----:B------:R-:W-:Y:S02]  /*8b3e0*/  LEA.HI.X.SX32 R7, R0, R28, 0x1, P2 ;  /* 0x0000001c00077211 */ /* 0x000fe400010f0eff */
[----:B------:R-:W-:Y:S01]  /*8b3f0*/  LEA R2, P2, R3, R27, 0x1 ;  /* 0x0000001b03027211 */ /* 0x000fe200078408ff */
[----:B------:R-:W-:-:S03]  /*8b400*/  IMAD R0, R23, 0x2, R3 ;  /* 0x0000000217007824 */ /* 0x000fc600078e0203 */
[----:B------:R-:W-:Y:S01]  /*8b410*/  LEA.HI.X.SX32 R3, R3, R28, 0x1, P2 ;  /* 0x0000001c03037211 */ /* 0x000fe200010f0eff */
[----:B------:R-:W-:Y:S04]  /*8b420*/  STG.E.U16 [R4.64], R15 ;  /* 0x0000000f04007986 */ /* 0x000fe8000c101506 */
[----:B------:R1:W-:Y:S04]  /*8b430*/  STG.E.U16 [R6.64], R12 ;  /* 0x0000000c06007986 */ /* 0x0003e8000c101506 */
[----:B------:R2:W-:Y:S04]  /*8b440*/  STG.E.U16 [R2.64], R14 ;  /* 0x0000000e02007986 */ /* 0x0005e8000c101506 */
[----:B------:R-:W3:Y:S04]  /*8b450*/  LDS.64 R14, [R9+0x6000] ;  /* 0x00600000090e7984 */ /* 0x000ee80000000a00 */
[----:B0-----:R-:W-:Y:S01]  /*8b460*/  STL [R1+0x464], R21 ;  /* 0x0004641501007387 */ /* 0x001fe20000100800 */
[----:B-1----:R-:W-:-:S03]  /*8b470*/  MOV R12, R20 ;  /* 0x00000014000c7202 */ /* 0x002fc60000000f00 */
[----:B------:R-:W0:Y:S01]  /*8b480*/  LDS.64 R20, [R26+0x7000] ;  /* 0x007000001a147984 */ /* 0x000e220000000a00 */
[----:B------:R-:W-:Y:S01]  /*8b490*/  LEA R4, P2, R0, R27, 0x1 ;  /* 0x0000001b00047211 */ /* 0x000fe200078408ff */
[----:B------:R-:W-:-:S03]  /*8b4a0*/  IMAD R6, R23, 0x2, R0 ;  /* 0x0000000217067824 */ /* 0x000fc600078e0200 */
[----:B------:R-:W-:Y:S01]  /*8b4b0*/  LEA.HI.X.SX32 R5, R0, R28, 0x1, P2 ;  /* 0x0000001c00057211 */ /* 0x000fe200010f0eff */
[----:B------:R-:W-:Y:S01]  /*8b4c0*/  IMAD R0, R23, 0x2, R6 ;  /* 0x0000000217007824 */ /* 0x000fe200078e0206 */
[----:B--2---:R-:W-:-:S03]  /*8b4d0*/  LEA R2, P2, R6, R27, 0x1 ;  /* 0x0000001b06027211 */ /* 0x004fc600078408ff */
[----:B------:R1:W-:Y:S01]  /*8b4e0*/  STG.E.U16 [R4.64], R8 ;  /* 0x0000000804007986 */ /* 0x0003e2000c101506 */
[----:B------:R-:W-:Y:S02]  /*8b4f0*/  LEA.HI.X.SX32 R3, R6, R28, 0x1, P2 ;  /* 0x0000001c06037211 */ /* 0x000fe400010f0eff */
[----:B------:R-:W-:-:S04]  /*8b500*/  LEA R6, P2, R0, R27, 0x1 ;  /* 0x0000001b00067211 */ /* 0x000fc800078408ff */
[----:B------:R-:W-:Y:S01]  /*8b510*/  LEA.HI.X.SX32 R7, R0, R28, 0x1, P2 ;  /* 0x0000001c00077211 */ /* 0x000fe200010f0eff */
[----:B-1----:R-:W-:-:S05]  /*8b520*/  IMAD R5, R23, 0x2, R0 ;  /* 0x0000000217057824 */ /* 0x002fca00078e0200 */
[----:B------:R-:W-:Y:S01]  /*8b530*/  LEA R4, P2, R5, R27, 0x1 ;  /* 0x0000001b05047211 */ /* 0x000fe200078408ff */
[----:B------:R-:W-:Y:S01]  /*8b540*/  IMAD R0, R23, 0x2, R5 ;  /* 0x0000000217007824 */ /* 0x000fe200078e0205 */
[----:B---3--:R1:W-:Y:S02]  /*8b550*/  STL [R1+0x45c], R15 ;  /* 0x00045c0f01007387 */ /* 0x0083e40000100800 */
[----:B------:R-:W-:Y:S02]  /*8b560*/  LEA.HI.X.SX32 R5, R5, R28, 0x1, P2 ;  /* 0x0000001c05057211 */ /* 0x000fe400010f0eff */
[----:B------:R-:W-:Y:S04]  /*8b570*/  STG.E.U16 [R2.64], R18 ;  /* 0x0000001202007986 */ /* 0x000fe8000c101506 */
[----:B------:R-:W-:Y:S01]  /*8b580*/  STG.E.U16 [R6.64], R17 ;  /* 0x0000001106007986 */ /* 0x000fe2000c101506 */
[----:B-1----:R-:W-:-:S03]  /*8b590*/  MOV R15, R14 ;  /* 0x0000000e000f7202 */ /* 0x002fc60000000f00 */
[----:B0-----:R-:W-:Y:S01]  /*8b5a0*/  STL [R1+0x454], R21 ;  /* 0x0004541501007387 */ /* 0x001fe20000100800 */
[----:B------:R-:W-:-:S03]  /*8b5b0*/  MOV R14, R20 ;  /* 0x00000014000e7202 */ /* 0x000fc60000000f00 */
[----:B------:R-:W0:Y:S04]  /*8b5c0*/  LDS.64 R20, [R10+0x7000] ;  /* 0x007000000a147984 */ /* 0x000e280000000a00 */
[----:B------:R-:W1:Y:S04]  /*8b5d0*/  LDS.64 R18, [R11+0x7000] ;  /* 0x007000000b127984 */ /* 0x000e680000000a00 */
[----:B------:R-:W-:Y:S04]  /*8b5e0*/  STG.E.U16 [R4.64], R16 ;  /* 0x0000001004007986 */ /* 0x000fe8000c101506 */
[----:B------:R-:W2:Y:S04]  /*8b5f0*/  LDS.64 R16, [R9+0x7000] ;  /* 0x0070000009107984 */ /* 0x000ea80000000a00 */
[----:B0-----:R0:W-:Y:S01]  /*8b600*/  STL.64 [R1+0x448], R20 ;  /* 0x0004481401007387 */ /* 0x0011e20000100a00 */
[----:B------:R-:W-:-:S03]  /*8b610*/  MOV R8, R20 ;  /* 0x0000001400087202 */ /* 0x000fc60000000f00 */
[----:B-1----:R-:W-:Y:S01]  /*8b620*/  STL [R1+0x444], R19 ;  /* 0x0004441301007387 */ /* 0x002fe20000100800 */
[----:B0-----:R-:W-:-:S03]  /*8b630*/  MOV R20, R18 ;  /* 0x0000001200147202 */ /* 0x001fc60000000f00 */
[----:B--2---:R-:W-:Y:S01]  /*8b640*/  STL [R1+0x43c], R17 ;  /* 0x00043c1101007387 */ /* 0x004fe20000100800 */
[----:B------:R-:W-:-:S03]  /*8b650*/  MOV R18, R16 ;  /* 0x0000001000127202 */ /* 0x000fc60000000f00 */
[----:B------:R-:W0:Y:S01]  /*8b660*/  LDS.64 R16, [R26+0x8000] ;  /* 0x008000001a107984 */ /* 0x000e220000000a00 */
[----:B------:R-:W-:-:S03]  /*8b670*/  MOV R22, R24 ;  /* 0x0000001800167202 */ /* 0x000fc60000000f00 */
[----:B------:R-:W-:Y:S01]  /*8b680*/  STL [R1+0x18f4], R13 ;  /* 0x0018f40d01007387 */ /* 0x000fe20000100800 */
[----:B------:R-:W-:Y:S01]  /*8b690*/  LEA R2, P2, R0, R27, 0x1 ;  /* 0x0000001b00027211 */ /* 0x000fe200078408ff */
[----:B------:R-:W-:-:S03]  /*8b6a0*/  IMAD R6, R23, 0x2, R0 ;  /* 0x0000000217067824 */ /* 0x000fc600078e0200 */
[-C--:B------:R-:W-:Y:S01]  /*8b6b0*/  LEA.HI.X.SX32 R3, R0, R28.reuse, 0x1, P2 ;  /* 0x0000001c00037211 */ /* 0x080fe200010f0eff */
[----:B------:R-:W-:Y:S01]  /*8b6c0*/  IMAD R0, R23, 0x2, R6 ;  /* 0x0000000217007824 */ /* 0x000fe200078e0206 */
[C---:B------:R-:W-:Y:S01]  /*8b6d0*/  LEA R4, P2, R6.reuse, R27, 0x1 ;  /* 0x0000001b06047211 */ /* 0x040fe200078408ff */
[----:B0-----:R-:W-:Y:S04]  /*8b6e0*/  STL [R1+0x434], R17 ;  /* 0x0004341101007387 */ /* 0x001fe80000100800 */
[----:B------:R-:W-:Y:S04]  /*8b6f0*/  STL.64 [R1+0x428], R24 ;  /* 0x0004281801007387 */ /* 0x000fe80000100a00 */
[----:B------:R-:W0:Y:S01]  /*8b700*/  LDS.64 R24, [R11+0x8000] ;  /* 0x008000000b187984 */ /* 0x000e220000000a00 */
[----:B------:R-:W-:-:S02]  /*8b710*/  LEA.HI.X.SX32 R5, R6, R28, 0x1, P2 ;  /* 0x0000001c06057211 */ /* 0x000fc400010f0eff */
[C---:B------:R-:W-:Y:S01]  /*8b720*/  LEA R6, P2, R0.reuse, R27, 0x1 ;  /* 0x0000001b00067211 */ /* 0x040fe200078408ff */
[----:B------:R1:W-:Y:S03]  /*8b730*/  STG.E.U16 [R2.64], R13 ;  /* 0x0000000d02007986 */ /* 0x0003e6000c101506 */
[----:B------:R-:W-:Y:S01]  /*8b740*/  LEA.HI.X.SX32 R7, R0, R28, 0x1, P2 ;  /* 0x0000001c00077211 */ /* 0x000fe200010f0eff */
[----:B-1----:R-:W-:-:S05]  /*8b750*/  IMAD R3, R23, 0x2, R0 ;  /* 0x0000000217037824 */ /* 0x002fca00078e0200 */
[----:B------:R-:W-:Y:S01]  /*8b760*/  LEA R2, P2, R3, R27, 0x1 ;  /* 0x0000001b03027211 */ /* 0x000fe200078408ff */
[----:B------:R-:W-:Y:S01]  /*8b770*/  IMAD R0, R23, 0x2, R3 ;  /* 0x0000000217007824 */ /* 0x000fe200078e0203 */
[----:B------:R-:W-:Y:S02]  /*8b780*/  STL [R1+0x18f8], R12 ;  /* 0x0018f80c01007387 */ /* 0x000fe40000100800 */
[----:B------:R-:W-:Y:S02]  /*8b790*/  LEA.HI.X.SX32 R3, R3, R28, 0x1, P2 ;  /* 0x0000001c03037211 */ /* 0x000fe400010f0eff */
[----:B------:R-:W-:Y:S04]  /*8b7a0*/  STG.E.U16 [R4.64], R12 ;  /* 0x0000000c04007986 */ /* 0x000fe8000c101506 */
[----:B------:R-:W-:Y:S04]  /*8b7b0*/  STL [R1+0x18fc], R15 ;  /* 0x0018fc0f01007387 */ /* 0x000fe80000100800 */
[----:B------:R-:W-:Y:S04]  /*8b7c0*/  STG.E.U16 [R6.64], R15 ;  /* 0x0000000f06007986 */ /* 0x000fe8000c101506 */
[----:B------:R-:W1:Y:S04]  /*8b7d0*/  LDS.64 R12, [R9+0x8000] ;  /* 0x00800000090c7984 */ /* 0x000e680000000a00 */
[----:B0-----:R-:W-:Y:S04]  /*8b7e0*/  STL [R1+0x424], R25 ;  /* 0x0004241901007387 */ /* 0x001fe80000100800 */
[----:B------:R-:W-:Y:S04]  /*8b7f0*/  STG.E.U16 [R2.64], R14 ;  /* 0x0000000e02007986 */ /* 0x000fe8000c101506 */
[----:B------:R-:W-:Y:S04]  /*8b800*/  STL [R1+0x1900], R14 ;  /* 0x0019000e01007387 */ /* 0x000fe80000100800 */
[----:B------:R-:W0:Y:S04]  /*8b810*/  LDS.64 R14, [R26+0x9000] ;  /* 0x009000001a0e7984 */ /* 0x000e280000000a00 */
[----:B-1----:R1:W-:Y:S02]  /*8b820*/  STL.64 [R1+0x418], R12 ;  /* 0x0004180c01007387 */ /* 0x0023e40000100a00 */
[----:B-1----:R-:W-:-:S02]  /*8b830*/  MOV R13, R12 ;  /* 0x0000000c000d7202 */ /* 0x002fc40000000f00 */
[----:B0-----:R-:W-:Y:S01]  /*8b840*/  STL.64 [R1+0x410], R14 ;  /* 0x0004100e01007387 */ /* 0x001fe20000100a00 */
[----:B------:R-:W-:-:S03]  /*8b850*/  MOV R12, R14 ;  /* 0x0000000e000c7202 */ /* 0x000fc60000000f00 */
[----:B------:R-:W0:Y:S04]  /*8b860*/  LDS.64 R14, [R10+0x9000] ;  /* 0x009000000a0e7984 */ /* 0x000e280000000a00 */
[----:B0-----:R-:W-:Y:S01]  /*8b870*/  STL [R1+0x40c], R15 ;  /* 0x00040c0f01007387 */ /* 0x001fe20000100800 */
[----:B------:R-:W-:-:S03]  /*8b880*/  MOV R21, R14 ;  /* 0x0000000e00157202 */ /* 0x000fc60000000f00 */
[----:B------:R-:W0:Y:S04]  /*8b890*/  LDS.64 R14, [R11+0x9000] ;  /* 0x009000000b0e7984 */ /* 0x000e280000000a00 */
[----:B------:R-:W-:Y:S04]  /*8b8a0*/  STL [R1+0x1904], R20 ;  /* 0x0019041401007387 */ /* 0x000fe80000100800 */
[----:B------:R-:W-:Y:S01]  /*8b8b0*/  STL [R1+0x1908], R18 ;  /* 0x0019081201007387 */ /* 0x000fe20000100800 */
[----:B------:R-:W-:-:S03]  /*8b8c0*/  LEA R4, P2, R0, R27, 0x1 ;  /* 0x0000001b00047211 */ /* 0x000fc600078408ff */
[----:B0-----:R-:W-:Y:S01]  /*8b8d0*/  STL [R1+0x404], R15 ;  /* 0x0004040f01007387 */ /* 0x001fe20000100800 */
[----:B------:R-:W-:-:S03]  /*8b8e0*/  MOV R19, R14 ;  /* 0x0000000e00137202 */ /* 0x000fc60000000f00 */
[----:B------:R-:W0:Y:S01]  /*8b8f0*/  LDS.64 R14, [R9+0x9000] ;  /* 0x00900000090e7984 */ /* 0x000e220000000a00 */
[----:B------:R-:W-:Y:S02]  /*8b900*/  MOV R17, R16 ;  /* 0x0000001000117202 */ /* 0x000fe40000000f00 */
[----:B------:R-:W-:-:S03]  /*8b910*/  LEA.HI.X.SX32 R5, R0, R28, 0x1, P2 ;  /* 0x0000001c00057211 */ /* 0x000fc600010f0eff */
[----:B------:R-:W-:Y:S04]  /*8b920*/  STL [R1+0x190c], R17 ;  /* 0x00190c1101007387 */ /* 0x000fe80000100800 */
[----:B------:R1:W-:Y:S01]  /*8b930*/  STG.E.U16 [R4.64], R8 ;  /* 0x0000000804007986 */ /* 0x0003e2000c101506 */
[----:B------:R-:W-:-:S04]  /*8b940*/  IMAD R6, R23, 0x2, R0 ;  /* 0x0000000217067824 */ /* 0x000fc800078e0200 */
[----:B------:R-:W-:Y:S01]  /*8b950*/  IMAD R0, R23, 0x2, R6 ;  /* 0x0000000217007824 */ /* 0x000fe200078e0206 */
[----:B------:R-:W-:-:S04]  /*8b960*/  LEA R2, P2, R6, R27, 0x1 ;  /* 0x0000001b06027211 */ /* 0x000fc800078408ff */
[----:B------:R-:W-:Y:S01]  /*8b970*/  LEA.HI.X.SX32 R3, R6, R28, 0x1, P2 ;  /* 0x0000001c06037211 */ /* 0x000fe200010f0eff */
[----:B0-----:R-:W-:Y:S01]  /*8b980*/  STL.64 [R1+0x3f8], R14 ;  /* 0x0003f80e01007387 */ /* 0x001fe20000100a00 */
[----:B-1----:R-:W-:-:S03]  /*8b990*/  MOV R8, R14 ;  /* 0x0000000e00087202 */ /* 0x002fc60000000f00 */
[----:B------:R-:W0:Y:S01]  /*8b9a0*/  LDS.64 R14, [R26+0xa000] ;  /* 0x00a000001a0e7984 */ /* 0x000e220000000a00 */
[----:B------:R-:W-:Y:S01]  /*8b9b0*/  LEA R6, P2, R0, R27, 0x1 ;  /* 0x0000001b00067211 */ /* 0x000fe200078408ff */
[----:B------:R-:W-:-:S03]  /*8b9c0*/  IMAD R5, R23, 0x2, R0 ;  /* 0x0000000217057824 */ /* 0x000fc600078e0200 */
[-C--:B------:R-:W-:Y:S01]  /*8b9d0*/  LEA.HI.X.SX32 R7, R0, R28.reuse, 0x1, P2 ;  /* 0x0000001c00077211 */ /* 0x080fe200010f0eff */
[----:B------:R-:W-:Y:S01]  /*8b9e0*/  IMAD R0, R23, 0x2, R5 ;  /* 0x0000000217007824 */ /* 0x000fe200078e0205 */
[CC--:B------:R-:W-:Y:S01]  /*8b9f0*/  LEA R4, P2, R5.reuse, R27.reuse, 0x1 ;  /* 0x0000001b05047211 */ /* 0x0c0fe200078408ff */
[----:B------:R1:W-:Y:S03]  /*8ba00*/  STG.E.U16 [R2.64], R20 ;  /* 0x0000001402007986 */ /* 0x0003e6000c101506 */
[----:B------:R-:W-:Y:S01]  /*8ba10*/  LEA.HI.X.SX32 R5, R5, R28, 0x1, P2 ;  /* 0x0000001c05057211 */ /* 0x000fe200010f0eff */
[----:B------:R-:W-:Y:S01]  /*8ba20*/  STG.E.U16 [R6.64], R18 ;  /* 0x0000001206007986 */ /* 0x000fe2000c101506 */
[----:B-1----:R-:W-:-:S04]  /*8ba30*/  LEA R2, P2, R0, R27, 0x1 ;  /* 0x0000001b00027211 */ /* 0x002fc800078408ff */
[----:B------:R-:W-:Y:S01]  /*8ba40*/  LEA.HI.X.SX32 R3, R0, R28, 0x1, P2 ;  /* 0x0000001c00037211 */ /* 0x000fe200010f0eff */
[----:B------:R-:W-:Y:S04]  /*8ba50*/  STG.E.U16 [R4.64], R17 ;  /* 0x0000001104007986 */ /* 0x000fe8000c101506 */
[----:B------:R1:W-:Y:S04]  /*8ba60*/  STG.E.U16 [R2.64], R22 ;  /* 0x0000001602007986 */ /* 0x0003e8000c101506 */
[----:B0-----:R-:W-:Y:S01]  /*8ba70*/  STL [R1+0x3f4], R15 ;  /* 0x0003f40f01007387 */ /* 0x001fe20000100800 */
[----:B-1----:R-:W-:-:S03]  /*8ba80*/  MOV R22, R14 ;  /* 0x0000000e00167202 */ /* 0x002fc60000000f00 */
[----:B------:R-:W0:Y:S01]  /*8ba90*/  LDS.64 R14, [R10+0xa000] ;  /* 0x00a000000a0e7984 */ /* 0x000e220000000a00 */
[----:B------:R-:W-:-:S04]  /*8baa0*/  IMAD R6, R23, 0x2, R0 ;  /* 0x0000000217067824 */ /* 0x000fc800078e0200 */
[----:B------:R-:W-:Y:S01]  /*8bab0*/  IMAD R0, R23, 0x2, R6 ;  /* 0x0000000217007824 */ /* 0x000fe200078e0206 */
[----:B------:R-:W-:-:S03]  /*8bac0*/  LEA R4, P2, R6, R27, 0x1 ;  /* 0x0000001b06047211 */ /* 0x000fc600078408ff */
[----:B------:R-:W-:Y:S01]  /*8bad0*/  IMAD R3, R23, 0x2, R0 ;  /* 0x0000000217037824 */ /* 0x000fe200078e0200 */
[----:B------:R-:W-:Y:S02]  /*8bae0*/  LEA.HI.X.SX32 R5, R6, R28, 0x1, P2 ;  /* 0x0000001c06057211 */ /* 0x000fe400010f0eff */
[----:B------:R-:W-:-:S04]  /*8baf0*/  LEA R6, P2, R0, R27, 0x1 ;  /* 0x0000001b00067211 */ /* 0x000fc800078408ff */
[----:B------:R-:W-:Y:S02]  /*8bb00*/  LEA.HI.X.SX32 R7, R0, R28, 0x1, P2 ;  /* 0x0000001c00077211 */ /* 0x000fe400010f0eff */
[----:B------:R-:W-:Y:S01]  /*8bb10*/  LEA R2, P2, R3, R27, 0x1 ;  /* 0x0000001b03027211 */ /* 0x000fe200078408ff */
[----:B------:R-:W-:Y:S01]  /*8bb20*/  IMAD R0, R23, 0x2, R3 ;  /* 0x0000000217007824 */ /* 0x000fe200078e0203 */
[----:B------:R-:W-:Y:S02]  /*8bb30*/  MOV R16, R24 ;  /* 0x0000001800107202 */ /* 0x000fe40000000f00 */
[----:B------:R-:W-:-:S03]  /*8bb40*/  LEA.HI.X.SX32 R3, R3, R28, 0x1, P2 ;  /* 0x0000001c03037211 */ /* 0x000fc600010f0eff */
[----:B------:R1:W-:Y:S04]  /*8bb50*/  STG.E.U16 [R4.64], R16 ;  /* 0x0000001004007986 */ /* 0x0003e8000c101506 */
[----:B------:R-:W-:Y:S04]  /*8bb60*/  STG.E.U16 [R6.64], R13 ;  /* 0x0000000d06007986 */ /* 0x000fe8000c101506 */
[----:B------:R-:W-:Y:S04]  /*8bb70*/  STG.E.U16 [R2.64], R12 ;  /* 0x0000000c02007986 */ /* 0x000fe8000c101506 */
[----:B------:R-:W2:Y:S04]  /*8bb80*/  LDS.64 R12, [R9+0xa000] ;  /* 0x00a00000090c7984 */ /* 0x000ea80000000a00 */
[----:B0-----:R0:W-:Y:S04]  /*8bb90*/  STL.64 [R1+0x3e8], R14 ;  /* 0x0003e80e01007387 */ /* 0x0011e80000100a00 */
[----:B------:R-:W-:Y:S04]  /*8bba0*/  STL [R1+0x1910], R16 ;  /* 0x0019101001007387 */ /* 0x000fe80000100800 */
[----:B------:R-:W3:Y:S01]  /*8bbb0*/  LDS.64 R16, [R11+0xa000] ;  /* 0x00a000000b107984 */ /* 0x000ee20000000a00 */
[----:B-1----:R-:W-:-:S04]  /*8bbc0*/  LEA R4, P2, R0, R27, 0x1 ;  /* 0x0000001b00047211 */ /* 0x002fc800078408ff */
[----:B------:R-:W-:Y:S02]  /*8bbd0*/  LEA.HI.X.SX32 R5, R0, R28, 0x1, P2 ;  /* 0x0000001c00057211 */ /* 0x000fe400010f0eff */
[----:B0-----:R-:W-:-:S03]  /*8bbe0*/  MOV R15, R14 ;  /* 0x0000000e000f7202 */ /* 0x001fc60000000f00 */
[----:B------:R-:W-:Y:S01]  /*8bbf0*/  STG.E.U16 [R4.64], R21 ;  /* 0x0000001504007986 */ /* 0x000fe2000c101506 */
[----:B--2---:R-:W-:-:S03]  /*8bc00*/  IMAD.MOV.U32 R14, RZ, RZ, R12 ;  /* 0x000000ffff0e7224 */ /* 0x004fc600078e000c */
[----:B---3--:R-:W-:Y:S04]  /*8bc10*/  STL.64 [R1+0x3e0], R16 ;  /* 0x0003e01001007387 */ /* 0x008fe80000100a00 */
[----:B------:R-:W-:Y:S04]  /*8bc20*/  STL.64 [R1+0x3d8], R12 ;  /* 0x0003d80c01007387 */ /* 0x000fe80000100a00 */
[----:B------:R-:W-:Y:S04]  /*8bc30*/  STL [R1+0x1914], R21 ;  /* 0x0019141501007387 */ /* 0x000fe80000100800 */
[----:B------:R-:W0:Y:S04]  /*8bc40*/  LDS.64 R12, [R26+0xb000] ;  /* 0x00b000001a0c7984 */ /* 0x000e280000000a00 */
[----:B------:R-:W1:Y:S01]  /*8bc50*/  LDS.64 R20, [R10+0xb000] ;  /* 0x00b000000a147984 */ /* 0x000e620000000a00 */
[----:B------:R-:W-:-:S04]  /*8bc60*/  LEA R6, R23, R0, 0x1 ;  /* 0x0000000017067211 */ /* 0x000fc800078e08ff */
[----:B------:R-:W-:-:S04]  /*8bc70*/  LEA R2, P2, R6, R27, 0x1 ;  /* 0x0000001b06027211 */ /* 0x000fc800078408ff */
[----:B------:R-:W-:-:S05]  /*8bc80*/  LEA.HI.X.SX32 R3, R6, R28, 0x1, P2 ;  /* 0x0000001c06037211 */ /* 0x000fca00010f0eff */
[----:B------:R-:W-:Y:S04]  /*8bc90*/  STG.E.U16 [R2.64], R19 ;  /* 0x0000001302007986 */ /* 0x000fe8000c101506 */
[----:B0-----:R-:W-:Y:S04]  /*8bca0*/  STL.64 [R1+0x3d0], R12 ;  /* 0x0003d00c01007387 */ /* 0x001fe80000100a00 */
[----:B-1----:R-:W-:Y:S04]  /*8bcb0*/  STL.64 [R1+0x3c8], R20 ;  /* 0x0003c81401007387 */ /* 0x002fe80000100a00 */
[----:B------:R-:W-:Y:S04]  /*8bcc0*/  STL [R1+0x1918], R19 ;  /* 0x0019181301007387 */ /* 0x000fe80000100800 */
[----:B------:R-:W0:Y:S01]  /*8bcd0*/  LDS.64 R18, [R11+0xb000] ;  /* 0x00b000000b127984 */ /* 0x000e220000000a00 */
[----:B------:R-:W-:-:S04]  /*8bce0*/  LEA R0, R23, R6, 0x1 ;  /* 0x0000000617007211 */ /* 0x000fc800078e08ff */
[----:B------:R-:W-:-:S04]  /*8bcf0*/  LEA R6, P2, R0, R27, 0x1 ;  /* 0x0000001b00067211 */ /* 0x000fc800078408ff */
[----:B------:R-:W-:-:S05]  /*8bd00*/  LEA.HI.X.SX32 R7, R0, R28, 0x1, P2 ;  /* 0x0000001c00077211 */ /* 0x000fca00010f0eff */
[----:B------:R1:W-:Y:S04]  /*8bd10*/  STG.E.U16 [R6.64], R8 ;  /* 0x0000000806007986 */ /* 0x0003e8000c101506 */
[----:B0-----:R-:W-:Y:S01]  /*8bd20*/  STL.64 [R1+0x3c0], R18 ;  /* 0x0003c01201007387 */ /* 0x001fe20000100a00 */
[----:B-1----:R-:W-:-:S03]  /*8bd30*/  IMAD.MOV.U32 R8, RZ, RZ, R18 ;  /* 0x000000ffff087224 */ /* 0x002fc600078e0012 */
[----:B------:R-:W0:Y:S01]  /*8bd40*/  LDS.64 R18, [R9+0xb000] ;  /* 0x00b0000009127984 */ /* 0x000e220000000a00 */
[----:B------:R-:W-:-:S04]  /*8bd50*/  LEA R5, R23, R0, 0x1 ;  /* 0x0000000017057211 */ /* 0x000fc800078e08ff */
[----:B------:R-:W-:Y:S02]  /*8bd60*/  LEA R4, P2, R5, R27, 0x1 ;  /* 0x0000001b05047211 */ /* 0x000fe400078408ff */
[----:B------:R-:W-:Y:S02]  /*8bd70*/  LEA R0, R23, R5, 0x1 ;  /* 0x0000000517007211 */ /* 0x000fe400078e08ff */
[----:B------:R-:W-:Y:S02]  /*8bd80*/  LEA.HI.X.SX32 R5, R5, R28, 0x1, P2 ;  /* 0x0000001c05057211 */ /* 0x000fe400010f0eff */
[----:B------:R-:W-:Y:S01]  /*8bd90*/  LEA R2, P2, R0, R27, 0x1 ;  /* 0x0000001b00027211 */ /* 0x000fe200078408ff */
[----:B0-----:R-:W-:Y:S01]  /*8bda0*/  STL [R1+0x3bc], R19 ;  /* 0x0003bc1301007387 */ /* 0x001fe20000100800 */
[----:B------:R-:W-:-:S03]  /*8bdb0*/  IMAD.MOV.U32 R24, RZ, RZ, R18 ;  /* 0x000000ffff187224 */ /* 0x000fc600078e0012 */
[----:B------:R-:W0:Y:S01]  /*8bdc0*/  LDS.64 R18, [R26+0xc000] ;  /* 0x00c000001a127984 */ /* 0x000e220000000a00 */
[----:B------:R-:W-:Y:S02]  /*8bdd0*/  LEA R6, R23, R0, 0x1 ;  /* 0x0000000017067211 */ /* 0x000fe400078e08ff */
[----:B------:R-:W-:Y:S01]  /*8bde0*/  LEA.HI.X.SX32 R3, R0, R28, 0x1, P2 ;  /* 0x0000001c00037211 */ /* 0x000fe200010f0eff */
[----:B------:R1:W-:Y:S04]  /*8bdf0*/  STG.E.U16 [R4.64], R22 ;  /* 0x0000001604007986 */ /* 0x0003e8000c101506 */
[----:B------:R-:W-:Y:S01]  /*8be00*/  STG.E.U16 [R2.64], R15 ;  /* 0x0000000f02007986 */ /* 0x000fe2000c101506 */
[----:B-1----:R-:W-:-:S04]  /*8be10*/  LEA R4, P2, R6, R27, 0x1 ;  /* 0x0000001b06047211 */ /* 0x002fc800078408ff */
[----:B------:R-:W-:-:S05]  /*8be20*/  LEA.HI.X.SX32 R5, R6, R28, 0x1, P2 ;  /* 0x0000001c06057211 */ /* 0x000fca00010f0eff */
[----:B------:R-:W-:Y:S04]  /*8be30*/  STG.E.U16 [R4.64], R16 ;  /* 0x0000001004007986 */ /* 0x000fe8000c101506 */
[----:B------:R-:W1:Y:S04]  /*8be40*/  LDS.64 R16, [R11+0xc000] ;  /* 0x00c000000b107984 */ /* 0x000e680000000a00 */
[----:B0-----:R-:W-:Y:S01]  /*8be50*/  STL [R1+0x3b4], R19 ;  /* 0x0003b41301007387 */ /* 0x001fe20000100800 */
[----:B------:R-:W-:-:S03]  /*8be60*/  IMAD.MOV.U32 R29, RZ, RZ, R18 ;  /* 0x000000ffff1d7224 */ /* 0x000fc600078e0012 */
[----:B------:R-:W0:Y:S01]  /*8be70*/  LDS.64 R18, [R10+0xc000] ;  /* 0x00c000000a127984 */ /* 0x000e220000000a00 */
[----:B------:R-:W-:-:S04]  /*8be80*/  LEA R0, R23, R6, 0x1 ;  /* 0x0000000617007211 */ /* 0x000fc800078e08ff */
[----:B------:R-:W-:Y:S01]  /*8be90*/  LEA R6, P2, R0, R27, 0x1 ;  /* 0x0000001b00067211 */ /* 0x000fe200078408ff */
[----:B-1----:R-:W-:Y:S01]  /*8bea0*/  IMAD.MOV.U32 R25, RZ, RZ, R16 ;  /* 0x000000ffff197224 */ /* 0x002fe200078e0010 */
[----:B0-----:R-:W-:Y:S04]  /*8beb0*/  STL.64 [R1+0x3a8], R18 ;  /* 0x0003a81201007387 */ /* 0x001fe80000100a00 */
[----:B------:R-:W-:Y:S04]  /*8bec0*/  STL [R1+0x3a4], R17 ;  /* 0x0003a41101007387 */ /* 0x000fe80000100800 */
[----:B------:R-:W0:Y:S01]  /*8bed0*/  LDS.64 R16, [R9+0xc000] ;  /* 0x00c0000009107984 */ /* 0x000e220000000a00 */
[----:B------:R-:W-:-:S02]  /*8bee0*/  LEA R3, R23, R0, 0x1 ;  /* 0x0000000017037211 */ /* 0x000fc400078e08ff */
[-C--:B------:R-:W-:Y:S02]  /*8bef0*/  LEA.HI.X.SX32 R7, R0, R28.reuse, 0x1, P2 ;  /* 0x0000001c00077211 */ /* 0x080fe400010f0eff */
[----:B------:R-:W-:Y:S02]  /*8bf00*/  LEA R2, P2, R3, R27, 0x1 ;  /* 0x0000001b03027211 */ /* 0x000fe400078408ff */
[----:B------:R-:W-:Y:S02]  /*8bf10*/  LEA R0, R23, R3, 0x1 ;  /* 0x0000000317007211 */ /* 0x000fe400078e08ff */
[-C--:B------:R-:W-:Y:S02]  /*8bf20*/  LEA.HI.X.SX32 R3, R3, R28.reuse, 0x1, P2 ;  /* 0x0000001c03037211 */ /* 0x080fe400010f0eff */
[C---:B------:R-:W-:Y:S01]  /*8bf30*/  LEA R4, P2, R0.reuse, R27, 0x1 ;  /* 0x0000001b00047211 */ /* 0x040fe200078408ff */
[----:B------:R-:W-:Y:S02]  /*8bf40*/  IMAD.MOV.U32 R13, RZ, RZ, R12 ;  /* 0x000000ffff0d7224 */ /* 0x000fe400078e000c */
[----:B------:R-:W-:Y:S01]  /*8bf50*/  IMAD.MOV.U32 R12, RZ, RZ, R20 ;  /* 0x000000ffff0c7224 */ /* 0x000fe200078e0014 */
[----:B------:R-:W-:Y:S01]  /*8bf60*/  LEA.HI.X.SX32 R5, R0, R28, 0x1, P2 ;  /* 0x0000001c00057211 */ /* 0x000fe200010f0eff */
[----:B------:R1:W-:Y:S04]  /*8bf70*/  STG.E.U16 [R6.64], R14 ;  /* 0x0000000e06007986 */ /* 0x0003e8000c101506 */
[----:B------:R-:W-:Y:S04]  /*8bf80*/  STG.E.U16 [R2.64], R13 ;  /* 0x0000000d02007986 */ /* 0x000fe8000c101506 */
[----:B------:R-:W-:Y:S04]  /*8bf90*/  STG.E.U16 [R4.64], R12 ;  /* 0x0000000c04007986 */ /* 0x000fe8000c101506 */
[----:B------:R-:W2:Y:S04]  /*8bfa0*/  LDS.64 R12, [R26+0xd000] ;  /* 0x00d000001a0c7984 */ /* 0x000ea80000000a00 */
[----:B0-----:R-:W-:Y:S01]  /*8bfb0*/  STL.64 [R1+0x398], R16 ;  /* 0x0003981001007387 */ /* 0x001fe20000100a00 */
[----:B-1----:R-:W-:-:S03]  /*8bfc0*/  IMAD.MOV.U32 R14, RZ, RZ, R16 ;  /* 0x000000ffff0e7224 */ /* 0x002fc600078e0010 */
[----:B------:R-:W0:Y:S01]  /*8bfd0*/  LDS.64 R16, [R10+0xd000] ;  /* 0x00d000000a107984 */ /* 0x000e220000000a00 */
[----:B------:R-:W-:-:S03]  /*8bfe0*/  LEA R6, R23, R0, 0x1 ;  /* 0x0000000017067211 */ /* 0x000fc600078e08ff */
[----:B--2---:R1:W-:Y:S02]  /*8bff0*/  STL.64 [R1+0x390], R12 ;  /* 0x0003900c01007387 */ /* 0x0043e40000100a00 */
[----:B-1----:R-:W-:Y:S02]  /*8c000*/  IMAD.MOV.U32 R13, RZ, RZ, R12 ;  /* 0x000000ffff0d7224 */ /* 0x002fe400078e000c */
[----:B0-----:R-:W-:Y:S01]  /*8c010*/  STL.64 [R1+0x388], R16 ;  /* 0x0003881001007387 */ /* 0x001fe20000100a00 */
[----:B------:R-:W-:-:S03]  /*8c020*/  IMAD.MOV.U32 R12, RZ, RZ, R16 ;  /* 0x000000ffff0c7224 */ /* 0x000fc600078e0010 */
[----:B------:R-:W0:Y:S01]  /*8c030*/  LDS.64 R16, [R11+0xd000] ;  /* 0x00d000000b107984 */ /* 0x000e220000000a00 */
[CC--:B------:R-:W-:Y:S02]  /*8c040*/  LEA R2, P2, R6.reuse, R27.reuse, 0x1 ;  /* 0x0000001b06027211 */ /* 0x0c0fe400078408ff */
[C---:B------:R-:W-:Y:S02]  /*8c050*/  LEA R0, R23.reuse, R6, 0x1 ;  /* 0x0000000617007211 */ /* 0x040fe400078e08ff */
[----:B------:R-:W-:Y:S02]  /*8c060*/  LEA.HI.X.SX32 R3, R6, R28, 0x1, P2 ;  /* 0x0000001c06037211 */ /* 0x000fe400010f0eff */
[C---:B------:R-:W-:Y:S02]  /*8c070*/  LEA R6, P2, R0.reuse, R27, 0x1 ;  /* 0x0000001b00067211 */ /* 0x040fe400078408ff */
[----:B------:R-:W-:Y:S02]  /*8c080*/  LEA R5, R23, R0, 0x1 ;  /* 0x0000000017057211 */ /* 0x000fe400078e08ff */
[----:B------:R-:W-:-:S02]  /*8c090*/  LEA.HI.X.SX32 R7, R0, R28, 0x1, P2 ;  /* 0x0000001c00077211 */ /* 0x000fc400010f0eff */
[----:B------:R-:W-:Y:S02]  /*8c0a0*/  LEA R4, P2, R5, R27, 0x1 ;  /* 0x0000001b05047211 */ /* 0x000fe400078408ff */
[----:B------:R-:W-:Y:S01]  /*8c0b0*/  LEA R0, R23, R5, 0x1 ;  /* 0x0000000517007211 */ /* 0x000fe200078e08ff */
[----:B------:R1:W-:Y:S01]  /*8c0c0*/  STG.E.U16 [R2.64], R8 ;  /* 0x0000000802007986 */ /* 0x0003e2000c101506 */
[----:B------:R-:W-:-:S03]  /*8c0d0*/  LEA.HI.X.SX32 R5, R5, R28, 0x1, P2 ;  /* 0x0000001c05057211 */ /* 0x000fc600010f0eff */
[----:B------:R2:W-:Y:S04]  /*8c0e0*/  STG.E.U16 [R6.64], R24 ;  /* 0x0000001806007986 */ /* 0x0005e8000c101506 */
[----:B------:R3:W-:Y:S01]  /*8c0f0*/  STG.E.U16 [R4.64], R29 ;  /* 0x0000001d04007986 */ /* 0x0007e2000c101506 */
[CC--:B-1----:R-:W-:Y:S02]  /*8c100*/  LEA R2, P2, R0.reuse, R27.reuse, 0x1 ;  /* 0x0000001b00027211 */ /* 0x0c2fe400078408ff */
[C---:B--2---:R-:W-:Y:S02]  /*8c110*/  LEA R6, R23.reuse, R0, 0x1 ;  /* 0x0000000017067211 */ /* 0x044fe400078e08ff */
[-C--:B------:R-:W-:Y:S02]  /*8c120*/  LEA.HI.X.SX32 R3, R0, R28.reuse, 0x1, P2 ;  /* 0x0000001c00037211 */ /* 0x080fe400010f0eff */
[C---:B---3--:R-:W-:Y:S01]  /*8c130*/  LEA R4, P2, R6.reuse, R27, 0x1 ;  /* 0x0000001b06047211 */ /* 0x048fe200078408ff */
[----:B------:R-:W-:Y:S01]  /*8c140*/  IMAD R0, R23, 0x2, R6 ;  /* 0x0000000217007824 */ /* 0x000fe200078e0206 */
[----:B0-----:R-:W-:Y:S01]  /*8c150*/  STL.64 [R1+0x380], R16 ;  /* 0x0003801001007387 */ /* 0x001fe20000100a00 */
[----:B------:R-:W-:Y:S01]  /*8c160*/  IMAD.MOV.U32 R8, RZ, RZ, R16 ;  /* 0x000000ffff087224 */ /* 0x000fe200078e0010 */
[----:B------:R-:W-:-:S02]  /*8c170*/  LEA.HI.X.SX32 R5, R6, R28, 0x1, P2 ;  /* 0x0000001c06057211 */ /* 0x000fc400010f0eff */
[----:B------:R-:W0:Y:S04]  /*8c180*/  LDS.64 R16, [R9+0xd000] ;  /* 0x00d0000009107984 */ /* 0x000e280000000a00 */
[----:B------:R-:W1:Y:S01]  /*8c190*/  LDS.64 R6, [R26+0xe000] ;  /* 0x00e000001a067984 */ /* 0x000e620000000a00 */
[----:B------:R-:W-:-:S03]  /*8c1a0*/  IMAD.MOV.U32 R15, RZ, RZ, R18 ;  /* 0x000000ffff0f7224 */ /* 0x000fc600078e0012 */
[----:B------:R-:W-:Y:S04]  /*8c1b0*/  STL [R1+0x18dc], R24 ;  /* 0x0018dc1801007387 */ /* 0x000fe80000100800 */
[----:B------:R2:W-:Y:S04]  /*8c1c0*/  STG.E.U16 [R2.64], R15 ;  /* 0x0000000f02007986 */ /* 0x0005e8000c101506 */
[----:B------:R-:W-:Y:S04]  /*8c1d0*/  STG.E.U16 [R4.64], R25 ;  /* 0x0000001904007986 */ /* 0x000fe8000c101506 */
[----:B------:R-:W3:Y:S01]  /*8c1e0*/  LDS.64 R18, [R10+0xe000] ;  /* 0x00e000000a127984 */ /* 0x000ee20000000a00 */
[----:B--2---:R-:W-:-:S04]  /*8c1f0*/  LEA R2, P2, R0, R27, 0x1 ;  /* 0x0000001b00027211 */ /* 0x004fc800078408ff */
[----:B------:R-:W-:Y:S01]  /*8c200*/  LEA.HI.X.SX32 R3, R0, R28, 0x1, P2 ;  /* 0x0000001c00037211 */ /* 0x000fe200010f0eff */
[----:B0-----:R0:W-:Y:S01]  /*8c210*/  STL.64 [R1+0x370], R16 ;  /* 0x0003701001007387 */ /* 0x0011e20000100a00 */
[----:B------:R-:W-:-:S03]  /*8c220*/  MOV R21, R16 ;  /* 0x0000001000157202 */ /* 0x000fc60000000f00 */
[----:B-1----:R1:W-:Y:S01]  /*8c230*/  STL.64 [R1+0x378], R6 ;  /* 0x0003780601007387 */ /* 0x0023e20000100a00 */
[----:B0-----:R-:W-:Y:S01]  /*8c240*/  IMAD.MOV.U32 R16, RZ, RZ, R6 ;  /* 0x000000ffff107224 */ /* 0x001fe200078e0006 */
[----:B-1----:R-:W-:-:S04]  /*8c250*/  LEA R6, R23, R0, 0x1 ;  /* 0x0000000017067211 */ /* 0x002fc800078e08ff */
[C---:B------:R-:W-:Y:S02]  /*8c260*/  LEA R4, P2, R6.reuse, R27, 0x1 ;  /* 0x0000001b06047211 */ /* 0x040fe400078408ff */
[----:B------:R-:W-:Y:S02]  /*8c270*/  LEA R0, R23, R6, 0x1 ;  /* 0x0000000617007211 */ /* 0x000fe400078e08ff */
[----:B------:R-:W-:Y:S02]  /*8c280*/  LEA.HI.X.SX32 R5, R6, R28, 0x1, P2 ;  /* 0x0000001c06057211 */ /* 0x000fe400010f0eff */
[----:B------:R-:W0:Y:S01]  /*8c290*/  LDS.64 R6, [R11+0xe000] ;  /* 0x00e000000b067984 */ /* 0x000e220000000a00 */
[----:B---3--:R-:W-:-:S03]  /*8c2a0*/  IMAD.MOV.U32 R17, RZ, RZ, R18 ;  /* 0x000000ffff117224 */ /* 0x008fc600078e0012 */
[----:B------:R1:W-:Y:S04]  /*8c2b0*/  STL.64 [R1+0x368], R18 ;  /* 0x0003681201007387 */ /* 0x0003e80000100a00 */
[----:B------:R2:W-:Y:S04]  /*8c2c0*/  STG.E.U16 [R2.64], R14 ;  /* 0x0000000e02007986 */ /* 0x0005e8000c101506 */
[----:B-1----:R-:W3:Y:S01]  /*8c2d0*/  LDL.LU R19, [R1+0x1918] ;  /* 0x0019180001137983 */ /* 0x002ee20000300800 */
[----:B--2---:R-:W-:-:S03]  /*8c2e0*/  LEA R2, P2, R0, R27, 0x1 ;  /* 0x0000001b00027211 */ /* 0x004fc600078408ff */
[----:B------:R-:W-:Y:S01]  /*8c2f0*/  STG.E.U16 [R4.64], R13 ;  /* 0x0000000d04007986 */ /* 0x000fe2000c101506 */
[----:B------:R-:W-:-:S03]  /*8c300*/  LEA.HI.X.SX32 R3, R0, R28, 0x1, P2 ;  /* 0x0000001c00037211 */ /* 0x000fc600010f0eff */
[----:B------:R-:W1:Y:S04]  /*8c310*/  LDS.64 R14, [R9+0xe000] ;  /* 0x00e00000090e7984 */ /* 0x000e680000000a00 */
[----:B0-----:R0:W-:Y:S01]  /*8c320*/  STL.64 [R1+0x360], R6 ;  /* 0x0003600601007387 */ /* 0x0011e20000100a00 */
[----:B------:R-:W-:Y:S01]  /*8c330*/  IMAD.MOV.U32 R18, RZ, RZ, R6 ;  /* 0x000000ffff127224 */ /* 0x000fe200078e0006 */
[----:B0-----:R-:W-:-:S04]  /*8c340*/  LEA R6, R23, R0, 0x1 ;  /* 0x0000000017067211 */ /* 0x001fc800078e08ff */
[----:B------:R-:W-:-:S04]  /*8c350*/  LEA R4, P2, R6, R27, 0x1 ;  /* 0x0000001b06047211 */ /* 0x000fc800078408ff */
[----:B------:R-:W-:Y:S01]  /*8c360*/  LEA.HI.X.SX32 R5, R6, R28, 0x1, P2 ;  /* 0x0000001c06057211 */ /* 0x000fe200010f0eff */
[----:B------:R-:W-:Y:S01]  /*8c370*/  STG.E.U16 [R2.64], R12 ;  /* 0x0000000c02007986 */ /* 0x000fe2000c101506 */
[----:B------:R-:W-:-:S03]  /*8c380*/  LEA R0, R23, R6, 0x1 ;  /* 0x0000000617007211 */ /* 0x000fc600078e08ff */
[----:B------:R-:W0:Y:S04]  /*8c390*/  LDS.64 R6, [R26+0xf000] ;  /* 0x00f000001a067984 */ /* 0x000e280000000a00 */
[----:B------:R-:W-:Y:S04]  /*8c3a0*/  STG.E.U16 [R4.64], R8 ;  /* 0x0000000804007986 */ /* 0x000fe8000c101506 */
[----:B------:R-:W2:Y:S04]  /*8c3b0*/  LDS.64 R12, [R10+0xf000] ;  /* 0x00f000000a0c7984 */ /* 0x000ea80000000a00 */
[----:B------:R-:W4:Y:S04]  /*8c3c0*/  LDS.64 R4, [R11+0xf000] ;  /* 0x00f000000b047984 */ /* 0x000f280000000a00 */
[----:B-1----:R1:W-:Y:S04]  /*8c3d0*/  STL.64 [R1+0x358], R14 ;  /* 0x0003580e01007387 */ /* 0x0023e80000100a00 */
[----:B0-----:R-:W-:Y:S04]  /*8c3e0*/  STL.64 [R1+0x350], R6 ;  /* 0x0003500601007387 */ /* 0x001fe80000100a00 */
[----:B--2---:R0:W-:Y:S01]  /*8c3f0*/  STL.64 [R1+0x348], R12 ;  /* 0x0003480c01007387 */ /* 0x0041e20000100a00 */
[----:B-1----:R-:W-:-:S03]  /*8c400*/  IMAD.MOV.U32 R15, RZ, RZ, R12 ;  /* 0x000000ffff0f7224 */ /* 0x002fc600078e000c */
[----:B----4-:R-:W-:Y:S01]  /*8c410*/  STL.64 [R1+0x340], R4 ;  /* 0x0003400401007387 */ /* 0x010fe20000100a00 */
[----:B0-----:R-:W-:-:S03]  /*8c420*/  IMAD.MOV.U32 R12, RZ, RZ, R4 ;  /* 0x000000ffff0c7224 */ /* 0x001fc600078e0004 */
[----:B------:R-:W0:Y:S04]  /*8c430*/  LDS.64 R4, [R9+0xf000] ;  /* 0x00f0000009047984 */ /* 0x000e280000000a00 */
[----:B0-----:R0:W-:Y:S04]  /*8c440*/  STL.64 [R1+0x338], R4 ;  /* 0x0003380401007387 */ /* 0x0011e80000100a00 */
[----:B------:R-:W2:Y:S01]  /*8c450*/  LDL.LU R24, [R1+0x530] ;  /* 0x0005300001187983 */ /* 0x000ea20000300800 */
[CC--:B------:R-:W-:Y:S02]  /*8c460*/  LEA R2, P2, R0.reuse, R27.reuse, 0x1 ;  /* 0x0000001b00027211 */ /* 0x0c0fe400078408ff */
[----:B------:R-:W-:Y:S01]  /*8c470*/  LEA R7, R23, R0, 0x1 ;  /* 0x0000000017077211 */ /* 0x000fe200078e08ff */
[----:B------:R-:W-:Y:S01]  /*8c480*/  IMAD.MOV.U32 R20, RZ, RZ, R14 ;  /* 0x000000ffff147224 */ /* 0x000fe200078e000e */
[----:B------:R-:W-:Y:S01]  /*8c490*/  LEA.HI.X.SX32 R3, R0, R28, 0x1, P2 ;  /* 0x0000001c00037211 */ /* 0x000fe200010f0eff */
[----:B------:R-:W-:Y:S01]  /*8c4a0*/  IMAD.MOV.U32 R14, RZ, RZ, R6 ;  /* 0x000000ffff0e7224 */ /* 0x000fe200078e0006 */
[----:B------:R-:W-:-:S02]  /*8c4b0*/  LEA R6, P2, R7, R27, 0x1 ;  /* 0x0000001b07067211 */ /* 0x000fc400078408ff */
[----:B------:R-:W-:Y:S02]  /*8c4c0*/  LEA R0, R23, R7, 0x1 ;  /* 0x0000000717007211 */ /* 0x000fe400078e08ff */
[----:B------:R-:W-:Y:S02]  /*8c4d0*/  MOV R13, R4 ;  /* 0x00000004000d7202 */ /* 0x000fe40000000f00 */
[-C--:B------:R-:W-:Y:S01]  /*8c4e0*/  LEA.HI.X.SX32 R7, R7, R28.reuse, 0x1, P2 ;  /* 0x0000001c07077211 */ /* 0x080fe200010f0eff */
[----:B------:R-:W-:Y:S01]  /*8c4f0*/  IMAD R8, R23, 0x2, R0 ;  /* 0x0000000217087824 */ /* 0x000fe200078e0200 */
[C---:B0-----:R-:W-:Y:S01]  /*8c500*/  LEA R4, P2, R0.reuse, R27, 0x1 ;  /* 0x0000001b00047211 */ /* 0x041fe200078408ff */
[----:B------:R0:W-:Y:S03]  /*8c510*/  STG.E.U16 [R2.64], R21 ;  /* 0x0000001502007986 */ /* 0x0001e6000c101506 */
[----:B------:R-:W-:-:S02]  /*8c520*/  LEA.HI.X.SX32 R5, R0, R28, 0x1, P2 ;  /* 0x0000001c00057211 */ /* 0x000fc400010f0eff */
[----:B------:R-:W-:Y:S01]  /*8c530*/  LEA R0, R23, R8, 0x1 ;  /* 0x0000000817007211 */ /* 0x000fe200078e08ff */
[----:B------:R1:W-:Y:S01]  /*8c540*/  STG.E.U16 [R6.64], R16 ;  /* 0x0000001006007986 */ /* 0x0003e2000c101506 */
[----:B0-----:R-:W-:-:S03]  /*8c550*/  LEA R2, P2, R8, R27, 0x1 ;  /* 0x0000001b08027211 */ /* 0x001fc600078408ff */
[----:B------:R-:W4:Y:S01]  /*8c560*/  LDL.LU R21, [R1+0x1914] ;  /* 0x0019140001157983 */ /* 0x000f220000300800 */
[-C--:B------:R-:W-:Y:S01]  /*8c570*/  LEA.HI.X.SX32 R3, R8, R28.reuse, 0x1, P2 ;  /* 0x0000001c08037211 */ /* 0x080fe200010f0eff */
[C---:B------:R-:W-:Y:S01]  /*8c580*/  IMAD R8, R23.reuse, 0x2, R0 ;  /* 0x0000000217087824 */ /* 0x040fe200078e0200 */
[C---:B-1----:R-:W-:Y:S01]  /*8c590*/  LEA R6, P2, R0.reuse, R27, 0x1 ;  /* 0x0000001b00067211 */ /* 0x042fe200078408ff */
[----:B------:R0:W-:Y:S03]  /*8c5a0*/  STG.E.U16 [R4.64], R17 ;  /* 0x0000001104007986 */ /* 0x0001e6000c101506 */
[----:B------:R-:W-:Y:S01]  /*8c5b0*/  LEA.HI.X.SX32 R7, R0, R28, 0x1, P2 ;  /* 0x0000001c00077211 */ /* 0x000fe200010f0eff */
[----:B------:R-:W5:Y:S01]  /*8c5c0*/  LDL.LU R16, [R1+0x1910] ;  /* 0x0019100001107983 */ /* 0x000f620000300800 */
[----:B------:R-:W-:-:S03]  /*8c5d0*/  LEA R0, R23, R8, 0x1 ;  /* 0x0000000817007211 */ /* 0x000fc600078e08ff */
[----:B------:R1:W-:Y:S01]  /*8c5e0*/  STG.E.U16 [R2.64], R18 ;  /* 0x0000001202007986 */ /* 0x0003e2000c101506 */
[----:B0-----:R-:W-:-:S03]  /*8c5f0*/  LEA R4, P2, R8, R27, 0x1 ;  /* 0x0000001b08047211 */ /* 0x001fc600078408ff */
[----:B------:R-:W3:Y:S01]  /*8c600*/  LDL.LU R17, [R1+0x190c] ;  /* 0x00190c0001117983 */ /* 0x000ee20000300800 */
[-C--:B------:R-:W-:Y:S01]  /*8c610*/  LEA.HI.X.SX32 R5, R8, R28.reuse, 0x1, P2 ;  /* 0x0000001c08057211 */ /* 0x080fe200010f0eff */
[C---:B------:R-:W-:Y:S01]  /*8c620*/  IMAD R8, R23.reuse, 0x2, R0 ;  /* 0x0000000217087824 */ /* 0x040fe200078e0200 */
[C---:B-1----:R-:W-:Y:S01]  /*8c630*/  LEA R2, P2, R0.reuse, R27, 0x1 ;  /* 0x0000001b00027211 */ /* 0x042fe200078408ff */
[----:B------:R0:W-:Y:S03]  /*8c640*/  STG.E.U16 [R6.64], R20 ;  /* 0x0000001406007986 */ /* 0x0001e6000c101506 */
[----:B------:R-:W-:Y:S01]  /*8c650*/  LEA.HI.X.SX32 R3, R0, R28, 0x1, P2 ;  /* 0x0000001c00037211 */ /* 0x000fe200010f0eff */
[----:B------:R-:W3:Y:S01]  /*8c660*/  LDL.LU R18, [R1+0x1908] ;  /* 0x0019080001127983 */ /* 0x000ee20000300800 */
[----:B------:R-:W-:-:S03]  /*8c670*/  LEA R0, R23, R8, 0x1 ;  /* 0x0000000817007211 */ /* 0x000fc600078e08ff */
[----:B------:R1:W-:Y:S01]  /*8c680*/  STG.E.U16 [R4.64], R14 ;  /* 0x0000000e04007986 */ /* 0x0003e2000c101506 */
[----:B0-----:R-:W-:-:S03]  /*8c690*/  LEA R6, P2, R8, R27, 0x1 ;  /* 0x0000001b08067211 */ /* 0x001fc600078408ff */
[----:B------:R-:W3:Y:S01]  /*8c6a0*/  LDL.LU R20, [R1+0x1904] ;  /* 0x0019040001147983 */ /* 0x000ee20000300800 */
[----:B------:R-:W-:Y:S01]  /*8c6b0*/  LEA.HI.X.SX32 R7, R8, R28, 0x1, P2 ;  /* 0x0000001c08077211 */ /* 0x000fe200010f0eff */
[----:B------:R-:W-:Y:S02]  /*8c6c0*/  IMAD R8, R23, 0x2, R0 ;  /* 0x0000000217087824 */ /* 0x000fe400078e0200 */
[----:B------:R0:W-:Y:S01]  /*8c6d0*/  STG.E.U16 [R2.64], R15 ;  /* 0x0000000f02007986 */ /* 0x0001e2000c101506 */
[----:B-1----:R-:W-:-:S03]  /*8c6e0*/  LEA R4, P2, R0, R27, 0x1 ;  /* 0x0000001b00047211 */ /* 0x002fc600078408ff */
[----:B------:R1:W-:Y:S01]  /*8c6f0*/  STG.E.U16 [R6.64], R12 ;  /* 0x0000000c06007986 */ /* 0x0003e2000c101506 */
[----:B------:R-:W-:-:S03]  /*8c700*/  LEA.HI.X.SX32 R5, R0, R28, 0x1, P2 ;  /* 0x0000001c00057211 */ /* 0x000fc600010f0eff */
[----:B------:R-:W3:Y:S01]  /*8c710*/  LDL.LU R26, [R1+0x510] ;  /* 0x00051000011a7983 */ /* 0x000ee20000300800 */
[----:B0-----:R-:W-:-:S03]  /*8c720*/  LEA R2, P2, R8, R27, 0x1 ;  /* 0x0000001b08027211 */ /* 0x001fc600078408ff */
[----:B------:R0:W-:Y:S01]  /*8c730*/  STG.E.U16 [R4.64], R13 ;  /* 0x0000000d04007986 */ /* 0x0001e2000c101506 */
[----:B-1----:R-:W-:-:S03]  /*8c740*/  LEA R6, R23, R8, 0x1 ;  /* 0x0000000817067211 */ /* 0x002fc600078e08ff */
[----:B------:R-:W3:Y:S01]  /*8c750*/  LDL.LU R14, [R1+0x1900] ;  /* 0x00190000010e7983 */ /* 0x000ee20000300800 */
[----:B------:R-:W-:-:S03]  /*8c760*/  LEA.HI.X.SX32 R3, R8, R28, 0x1, P2 ;  /* 0x0000001c08037211 */ /* 0x000fc600010f0eff */
[----:B------:R-:W3:Y:S01]  /*8c770*/  LDL.LU R15, [R1+0x18fc] ;  /* 0x0018fc00010f7983 */ /* 0x000ee20000300800 */
[----:B0-----:R-:W-:-:S03]  /*8c780*/  LEA R4, P2, R6, R27, 0x1 ;  /* 0x0000001b06047211 */ /* 0x001fc600078408ff */
[----:B------:R-:W3:Y:S01]  /*8c790*/  LDL.LU R12, [R1+0x18f8] ;  /* 0x0018f800010c7983 */ /* 0x000ee20000300800 */
[----:B------:R-:W-:Y:S01]  /*8c7a0*/  IMAD R7, R23, 0x2, R6 ;  /* 0x0000000217077824 */ /* 0x000fe200078e0206 */
[----:B------:R-:W-:Y:S02]  /*8c7b0*/  LEA.HI.X.SX32 R5, R6, R28, 0x1, P2 ;  /* 0x0000001c06057211 */ /* 0x000fe400010f0eff */
[----:B--2---:R-:W-:Y:S02]  /*8c7c0*/  PRMT R0, R24, 0x7632, R0 ;  /* 0x0000763218007816 */ /* 0x004fe40000000000 */
[----:B------:R-:W2:Y:S04]  /*8c7d0*/  LDL.LU R24, [R1+0x508] ;  /* 0x0005080001187983 */ /* 0x000ea80000300800 */
[----:B------:R-:W2:Y:S04]  /*8c7e0*/  LDL.LU R13, [R1+0x18f4] ;  /* 0x0018f400010d7983 */ /* 0x000ea80000300800 */
[----:B------:R0:W-:Y:S04]  /*8c7f0*/  STG.E.U16 [R2.64], R0 ;  /* 0x0000000002007986 */ /* 0x0001e8000c101506 */
[----:B------:R-:W2:Y:S04]  /*8c800*/  LDL.LU R6, [R1+0x520] ;  /* 0x0005200001067983 */ /* 0x000ea80000300800 */
[----:B0-----:R-:W3:Y:S01]  /*8c810*/  LDL.LU R3, [R1+0x528] ;  /* 0x0005280001037983 */ /* 0x001ee20000300800 */
[----:B------:R-:W-:-:S02]  /*8c820*/  LEA R2, P2, R7, R27, 0x1 ;  /* 0x0000001b07027211 */ /* 0x000fc400078408ff */
[----:B--2---:R-:W-:Y:S02]  /*8c830*/  PRMT R0, R6, 0x7632, R0 ;  /* 0x0000763206007816 */ /* 0x004fe40000000000 */
[----:B------:R-:W-:Y:S02]  /*8c840*/  LEA R6, R23, R7, 0x1 ;  /* 0x0000000717067211 */ /* 0x000fe400078e08ff */
[----:B---3--:R-:W-:Y:S02]  /*8c850*/  PRMT R8, R3, 0x7632, R8 ;  /* 0x0000763203087816 */ /* 0x008fe40000000008 */
[----:B------:R-:W-:-:S03]  /*8c860*/  LEA.HI.X.SX32 R3, R7, R28, 0x1, P2 ;  /* 0x0000001c07037211 */ /* 0x000fc600010f0eff */
[----:B------:R0:W-:Y:S01]  /*8c870*/  STG.E.U16 [R4.64], R8 ;  /* 0x0000000804007986 */ /* 0x0001e2000c101506 */
[----:B------:R-:W-:Y:S01]  /*8c880*/  IMAD R7, R23, 0x2, R6 ;  /* 0x0000000217077824 */ /* 0x000fe200078e0206 */
[----:B0-----:R-:W-:-:S04]  /*8c890*/  LEA R4, P2, R6, R27, 0x1 ;  /* 0x0000001b06047211 */ /* 0x001fc800078408ff */
[----:B------:R-:W-:Y:S02]  /*8c8a0*/  LEA.HI.X.SX32 R5, R6, R28, 0x1, P2 ;  /* 0x0000001c06057211 */ /* 0x000fe400010f0eff */
[----:B------:R-:W2:Y:S04]  /*8c8b0*/  LDL.LU R6, [R1+0x518] ;  /* 0x0005180001067983 */ /* 0x000ea80000300800 */
[----:B------:R0:W-:Y:S02]  /*8c8c0*/  STG.E.U16 [R2.64], R0 ;  /* 0x0000000002007986 */ /* 0x0001e4000c101506 */
[----:B0-----:R-:W-:-:S04]  /*8c8d0*/  LEA R2, P2, R7, R27, 0x1 ;  /* 0x0000001b07027211 */ /* 0x001fc800078408ff */
[----:B------:R-:W-:Y:S02]  /*8c8e0*/  LEA.HI.X.SX32 R3, R7, R28, 0x1, P2 ;  /* 0x0000001c07037211 */ /* 0x000fe400010f0eff */
[----:B------:R-:W-:Y:S02]  /*8c8f0*/  PRMT R0, R26, 0x7632, R0 ;  /* 0x000076321a007816 */ /* 0x000fe40000000000 */
[----:B------:R-:W3:Y:S01]  /*8c900*/  LDL.LU R26, [R1+0x4e0] ;  /* 0x0004e000011a7983 */ /* 0x000ee20000300800 */
[----:B--2---:R-:W-:Y:S02]  /*8c910*/  PRMT R8, R6, 0x7632, R8 ;  /* 0x0000763206087816 */ /* 0x004fe40000000008 */
[----:B------:R-:W-:-:S03]  /*8c920*/  LEA R6, R23, R7, 0x1 ;  /* 0x0000000717067211 */ /* 0x000fc600078e08ff */
[----:B------:R0:W-:Y:S02]  /*8c930*/  STG.E.U16 [R4.64], R8 ;  /* 0x0000000804007986 */ /* 0x0001e4000c101506 */
[----:B------:R-:W-:Y:S01]  /*8c940*/  IMAD R7, R23, 0x2, R6 ;  /* 0x0000000217077824 */ /* 0x000fe200078e0206 */
[----:B0-----:R-:W-:-:S04]  /*8c950*/  LEA R4, P2, R6, R27, 0x1 ;  /* 0x0000001b06047211 */ /* 0x001fc800078408ff */
[----:B------:R-:W-:Y:S02]  /*8c960*/  LEA.HI.X.SX32 R5, R6, R28, 0x1, P2 ;  /* 0x0000001c06057211 */ /* 0x000fe400010f0eff */
[----:B------:R-:W2:Y:S01]  /*8c970*/  LDL.LU R6, [R1+0x500] ;  /* 0x0005000001067983 */ /* 0x000ea20000300800 */
[----:B------:R-:W-:-:S03]  /*8c980*/  PRMT R8, R24, 0x7632, R8 ;  /* 0x0000763218087816 */ /* 0x000fc60000000008 */
[----:B------:R0:W-:Y:S04]  /*8c990*/  STG.E.U16 [R2.64], R0 ;  /* 0x0000000002007986 */ /* 0x0001e8000c101506 */
[----:B------:R1:W-:Y:S04]  /*8c9a0*/  STG.E.U16 [R4.64], R8 ;  /* 0x0000000804007986 */ /* 0x0003e8000c101506 */
[----:B------:R-:W3:Y:S01]  /*8c9b0*/  LDL.LU R24, [R1+0x4d8] ;  /* 0x0004d80001187983 */ /* 0x000ee20000300800 */
[----:B0-----:R-:W-:-:S04]  /*8c9c0*/  LEA R2, P2, R7, R27, 0x1 ;  /* 0x0000001b07027211 */ /* 0x001fc800078408ff */
[----:B------:R-:W-:Y:S02]  /*8c9d0*/  LEA.HI.X.SX32 R3, R7, R28, 0x1, P2 ;  /* 0x0000001c07037211 */ /* 0x000fe400010f0eff */
[----:B--2---:R-:W-:Y:S02]  /*8c9e0*/  PRMT R0, R6, 0x7632, R0 ;  /* 0x0000763206007816 */ /* 0x004fe40000000000 */
[----:B------:R-:W-:-:S04]  /*8c9f0*/  LEA R6, R23, R7, 0x1 ;  /* 0x0000000717067211 */ /* 0x000fc800078e08ff */
[CC--:B-1----:R-:W-:Y:S01]  /*8ca00*/  LEA R4, P2, R6.reuse, R27.reuse, 0x1 ;  /* 0x0000001b06047211 */ /* 0x0c2fe200078408ff */
[----:B------:R-:W-:Y:S01]  /*8ca10*/  IMAD R7, R23, 0x2, R6 ;  /* 0x0000000217077824 */ /* 0x000fe200078e0206 */
[----:B------:R0:W-:Y:S02]  /*8ca20*/  STG.E.U16 [R2.64], R0 ;  /* 0x0000000002007986 */ /* 0x0001e4000c101506 */
[----:B------:R-:W-:Y:S02]  /*8ca30*/  LEA.HI.X.SX32 R5, R6, R28, 0x1, P2 ;  /* 0x0000001c06057211 */ /* 0x000fe400010f0eff */
        /* <DEDUP_REMOVED lines=15> */
[----:B--2---:R-:W-:Y:S02]  /*8cb30*/  PRMT R8, R6, 0x7632, R8 ;  /* 0x0000763206087816 */ /* 0x004fe40000000008 */
[----:B------:R-:W-:-:S03]  /*8cb40*/  LEA R6, R23, R7, 0x1 ;  /* 0x0000000717067211 */ /* 0x000fc600078e08ff */
[----:B------:R0:W-:Y:S02]  /*8cb50*/  STG.E.U16 [R4.64], R8 ;  /* 0x0000000804007986 */ /* 0x0001e4000c101506 */
[----:B------:R-:W-:Y:S01]  /*8cb60*/  IMAD R7, R23, 0x2, R6 ;  /* 0x0000000217077824 */ /* 0x000fe200078e0206 */
[----:B0-----:R-:W-:-:S04]  /*8cb70*/  LEA R4, P2, R6, R27, 0x1 ;  /* 0x0000001b06047211 */ /* 0x001fc800078408ff */
[----:B------:R-:W-:Y:S02]  /*8cb80*/  LEA.HI.X.SX32 R5, R6, R28, 0x1, P2 ;  /* 0x0000001c06057211 */ /* 0x000fe400010f0eff */
[----:B------:R-:W2:Y:S01]  /*8cb90*/  LDL.LU R6, [R1+0x4d0] ;  /* 0x0004d00001067983 */ /* 0x000ea20000300800 */
[----:B------:R-:W-:Y:S02]  /*8cba0*/  PRMT R0, R26, 0x7632, R0 ;  /* 0x000076321a007816 */ /* 0x000fe40000000000 */
[----:B------:R-:W-:Y:S01]  /*8cbb0*/  PRMT R8, R24, 0x7632, R8 ;  /* 0x0000763218087816 */ /* 0x000fe20000000008 */
[----:B------:R-:W3:Y:S04]  /*8cbc0*/  LDL.LU R26, [R1+0x4a8] ;  /* 0x0004a800011a7983 */ /* 0x000ee80000300800 */
        /* <DEDUP_REMOVED lines=19> */
[----:B------:R-:W-:-:S03]  /*8cd00*/  IMAD R7, R23, 0x2, R6 ;  /* 0x0000000217077824 */ /* 0x000fc600078e0206 */
[----:B------:R1:W-:Y:S01]  /*8cd10*/  STG.E.U16 [R2.64], R0 ;  /* 0x0000000002007986 */ /* 0x0003e2000c101506 */
[----:B0-----:R-:W-:-:S04]  /*8cd20*/  LEA R4, P2, R6, R27, 0x1 ;  /* 0x0000001b06047211 */ /* 0x001fc800078408ff */
[----:B------:R-:W-:Y:S02]  /*8cd30*/  LEA.HI.X.SX32 R5, R6, R28, 0x1, P2 ;  /* 0x0000001c06057211 */ /* 0x000fe400010f0eff */
[----:B------:R-:W2:Y:S04]  /*8cd40*/  LDL.LU R6, [R1+0x4b0] ;  /* 0x0004b00001067983 */ /* 0x000ea80000300800 */
[----:B-1----:R-:W3:Y:S01]  /*8cd50*/  LDL.LU R3, [R1+0x4b8] ;  /* 0x0004b80001037983 */ /* 0x002ee20000300800 */
[----:B------:R-:W-:Y:S02]  /*8cd60*/  LEA R2, P2, R7, R27, 0x1 ;  /* 0x0000001b07027211 */ /* 0x000fe400078408ff */
[----:B--2---:R-:W-:Y:S02]  /*8cd70*/  PRMT R0, R6, 0x7632, R0 ;  /* 0x0000763206007816 */ /* 0x004fe40000000000 */
[----:B------:R-:W-:-:S02]  /*8cd80*/  LEA R6, R23, R7, 0x1 ;  /* 0x0000000717067211 */ /* 0x000fc400078e08ff */
[----:B---3--:R-:W-:Y:S02]  /*8cd90*/  PRMT R8, R3, 0x7632, R8 ;  /* 0x0000763203087816 */ /* 0x008fe40000000008 */
[----:B------:R-:W-:Y:S01]  /*8cda0*/  LEA.HI.X.SX32 R3, R7, R28, 0x1, P2 ;  /* 0x0000001c07037211 */ /* 0x000fe200010f0eff */
[----:B------:R-:W-:Y:S02]  /*8cdb0*/  IMAD R7, R23, 0x2, R6 ;  /* 0x0000000217077824 */ /* 0x000fe400078e0206 */
[----:B------:R0:W-:Y:S04]  /*8cdc0*/  STG.E.U16 [R4.64], R8 ;  /* 0x0000000804007986 */ /* 0x0001e8000c101506 */
[----:B------:R1:W-:Y:S01]  /*8cdd0*/  STG.E.U16 [R2.64], R0 ;  /* 0x0000000002007986 */ /* 0x0003e2000c101506 */
[----:B0-----:R-:W-:-:S04]  /*8cde0*/  LEA R4, P2, R6, R27, 0x1 ;  /* 0x0000001b06047211 */ /* 0x001fc800078408ff */
[-C--:B------:R-:W-:Y:S02]  /*8cdf0*/  LEA.HI.X.SX32 R5, R6, R28.reuse, 0x1, P2 ;  /* 0x0000001c06057211 */ /* 0x080fe400010f0eff */
[C---:B-1----:R-:W-:Y:S02]  /*8ce00*/  LEA R2, P2, R7.reuse, R27, 0x1 ;  /* 0x0000001b07027211 */ /* 0x042fe400078408ff */
[----:B------:R-:W-:Y:S02]  /*8ce10*/  PRMT R8, R26, 0x7632, R8 ;  /* 0x000076321a087816 */ /* 0x000fe40000000008 */
[----:B------:R-:W-:Y:S01]  /*8ce20*/  PRMT R0, R24, 0x7632, R0 ;  /* 0x0000763218007816 */ /* 0x000fe20000000000 */
[----:B------:R-:W2:Y:S01]  /*8ce30*/  LDL.LU R26, [R1+0x478] ;  /* 0x00047800011a7983 */ /* 0x000ea20000300800 */
[----:B------:R-:W-:-:S03]  /*8ce40*/  LEA.HI.X.SX32 R3, R7, R28, 0x1, P2 ;  /* 0x0000001c07037211 */ /* 0x000fc600010f0eff */
[----:B------:R-:W3:Y:S04]  /*8ce50*/  LDL.LU R24, [R1+0x470] ;  /* 0x0004700001187983 */ /* 0x000ee80000300800 */
[----:B------:R0:W-:Y:S04]  /*8ce60*/  STG.E.U16 [R4.64], R8 ;  /* 0x0000000804007986 */ /* 0x0001e8000c101506 */
[----:B------:R1:W-:Y:S04]  /*8ce70*/  STG.E.U16 [R2.64], R0 ;  /* 0x0000000002007986 */ /* 0x0003e8000c101506 */
[----:B0-----:R-:W2:Y:S04]  /*8ce80*/  LDL.LU R8, [R1+0x490] ;  /* 0x0004900001087983 */ /* 0x001ea80000300800 */
[----:B-1----:R-:W3:Y:S01]  /*8ce90*/  LDL.LU R3, [R1+0x498] ;  /* 0x0004980001037983 */ /* 0x002ee20000300800 */
[----:B------:R-:W-:-:S04]  /*8cea0*/  LEA R6, R23, R7, 0x1 ;  /* 0x0000000717067211 */ /* 0x000fc800078e08ff */
[----:B------:R-:W-:Y:S01]  /*8ceb0*/  LEA R4, P2, R6, R27, 0x1 ;  /* 0x0000001b06047211 */ /* 0x000fe200078408ff */
[----:B------:R-:W-:-:S03]  /*8cec0*/  IMAD R7, R23, 0x2, R6 ;  /* 0x0000000217077824 */ /* 0x000fc600078e0206 */
[-C--:B------:R-:W-:Y:S02]  /*8ced0*/  LEA.HI.X.SX32 R5, R6, R28.reuse, 0x1, P2 ;  /* 0x0000001c06057211 */ /* 0x080fe400010f0eff */
[----:B------:R-:W-:Y:S02]  /*8cee0*/  LEA R2, P2, R7, R27, 0x1 ;  /* 0x0000001b07027211 */ /* 0x000fe400078408ff */
[----:B--2---:R-:W-:Y:S02]  /*8cef0*/  PRMT R6, R8, 0x7632, R6 ;  /* 0x0000763208067816 */ /* 0x004fe40000000006 */
[----:B---3--:R-:W-:Y:S02]  /*8cf00*/  PRMT R0, R3, 0x7632, R0 ;  /* 0x0000763203007816 */ /* 0x008fe40000000000 */
[----:B------:R-:W-:-:S03]  /*8cf10*/  LEA.HI.X.SX32 R3, R7, R28, 0x1, P2 ;  /* 0x0000001c07037211 */ /* 0x000fc600010f0eff */
[----:B------:R-:W-:Y:S04]  /*8cf20*/  STG.E.U16 [R4.64], R0 ;  /* 0x0000000004007986 */ /* 0x000fe8000c101506 */
[----:B------:R0:W-:Y:S04]  /*8cf30*/  STG.E.U16 [R2.64], R6 ;  /* 0x0000000602007986 */ /* 0x0001e8000c101506 */
[----:B0-----:R-:W2:Y:S04]  /*8cf40*/  LDL.LU R6, [R1+0x480] ;  /* 0x0004800001067983 */ /* 0x001ea80000300800 */
[----:B------:R-:W3:Y:S01]  /*8cf50*/  LDL.LU R3, [R1+0x488] ;  /* 0x0004880001037983 */ /* 0x000ee20000300800 */
[----:B------:R-:W-:-:S04]  /*8cf60*/  LEA R8, R23, R7, 0x1 ;  /* 0x0000000717087211 */ /* 0x000fc800078e08ff */
[----:B------:R-:W-:Y:S01]  /*8cf70*/  LEA R4, P2, R8, R27, 0x1 ;  /* 0x0000001b08047211 */ /* 0x000fe200078408ff */
[----:B------:R-:W-:-:S03]  /*8cf80*/  IMAD R0, R23, 0x2, R8 ;  /* 0x0000000217007824 */ /* 0x000fc600078e0208 */
[----:B------:R-:W-:Y:S02]  /*8cf90*/  LEA.HI.X.SX32 R5, R8, R28, 0x1, P2 ;  /* 0x0000001c08057211 */ /* 0x000fe400010f0eff */
[----:B------:R-:W-:Y:S02]  /*8cfa0*/  LEA R7, R23, R0, 0x1 ;  /* 0x0000000017077211 */ /* 0x000fe400078e08ff */
[----:B------:R-:W-:Y:S02]  /*8cfb0*/  LEA R2, P2, R0, R27, 0x1 ;  /* 0x0000001b00027211 */ /* 0x000fe400078408ff */
[----:B------:R-:W-:Y:S02]  /*8cfc0*/  PRMT R10, R26, 0x7632, R10 ;  /* 0x000076321a0a7816 */ /* 0x000fe4000000000a */
[----:B------:R-:W-:Y:S02]  /*8cfd0*/  PRMT R11, R13, 0x7632, R11 ;  /* 0x000076320d0b7816 */ /* 0x000fe4000000000b */
[----:B---3--:R-:W-:-:S02]  /*8cfe0*/  PRMT R9, R3, 0x7632, R9 ;  /* 0x0000763203097816 */ /* 0x008fc40000000009 */
[----:B--2---:R-:W-:Y:S01]  /*8cff0*/  PRMT R8, R6, 0x7632, R8 ;  /* 0x0000763206087816 */ /* 0x004fe20000000008 */
[C---:B------:R-:W-:Y:S01]  /*8d000*/  IMAD R6, R23.reuse, 0x2, R7 ;  /* 0x0000000217067824 */ /* 0x040fe200078e0207 */
[----:B------:R-:W-:Y:S01]  /*8d010*/  LEA.HI.X.SX32 R3, R0, R28, 0x1, P2 ;  /* 0x0000001c00037211 */ /* 0x000fe200010f0eff */
[----:B------:R0:W-:Y:S03]  /*8d020*/  STG.E.U16 [R4.64], R9 ;  /* 0x0000000904007986 */ /* 0x0001e6000c101506 */
[----:B------:R-:W-:Y:S01]  /*8d030*/  LEA R0, R23, R6, 0x1 ;  /* 0x0000000617007211 */ /* 0x000fe200078e08ff */
[----:B------:R1:W-:Y:S01]  /*8d040*/  STG.E.U16 [R2.64], R8 ;  /* 0x0000000802007986 */ /* 0x0003e2000c101506 */
[----:B0-----:R-:W-:-:S04]  /*8d050*/  LEA R4, P2, R7, R27, 0x1 ;  /* 0x0000001b07047211 */ /* 0x001fc800078408ff */
[-C--:B------:R-:W-:Y:S02]  /*8d060*/  LEA.HI.X.SX32 R5, R7, R28.reuse, 0x1, P2 ;  /* 0x0000001c07057211 */ /* 0x080fe400010f0eff */
[-C--:B-1----:R-:W-:Y:S01]  /*8d070*/  LEA R2, P2, R6, R27.reuse, 0x1 ;  /* 0x0000001b06027211 */ /* 0x082fe200078408ff */
[C---:B------:R-:W-:Y:S01]  /*8d080*/  IMAD R8, R23.reuse, 0x2, R0 ;  /* 0x0000000217087824 */ /* 0x040fe200078e0200 */
[----:B------:R-:W-:Y:S01]  /*8d090*/  PRMT R9, R24, 0x7632, R9 ;  /* 0x0000763218097816 */ /* 0x000fe20000000009 */
[----:B------:R0:W-:Y:S01]  /*8d0a0*/  STG.E.U16 [R4.64], R10 ;  /* 0x0000000a04007986 */ /* 0x0001e2000c101506 */
[----:B------:R-:W-:Y:S02]  /*8d0b0*/  LEA.HI.X.SX32 R3, R6, R28, 0x1, P2 ;  /* 0x0000001c06037211 */ /* 0x000fe400010f0eff */
[----:B------:R-:W-:Y:S01]  /*8d0c0*/  LEA R7, R23, R8, 0x1 ;  /* 0x0000000817077211 */ /* 0x000fe200078e08ff */
[----:B------:R-:W2:Y:S04]  /*8d0d0*/  LDL.LU R24, [R1+0x448] ;  /* 0x0004480001187983 */ /* 0x000ea80000300800 */
[----:B------:R1:W-:Y:S01]  /*8d0e0*/  STG.E.U16 [R2.64], R9 ;  /* 0x0000000902007986 */ /* 0x0003e2000c101506 */
[----:B0-----:R-:W-:-:S04]  /*8d0f0*/  LEA R4, P2, R0, R27, 0x1 ;  /* 0x0000001b00047211 */ /* 0x001fc800078408ff */
[----:B------:R-:W-:Y:S02]  /*8d100*/  LEA.HI.X.SX32 R5, R0, R28, 0x1, P2 ;  /* 0x0000001c00057211 */ /* 0x000fe400010f0eff */
[----:B-1----:R-:W-:-:S03]  /*8d110*/  LEA R2, P2, R8, R27, 0x1 ;  /* 0x0000001b08027211 */ /* 0x002fc600078408ff */
[----:B------:R0:W-:Y:S01]  /*8d120*/  STG.E.U16 [R4.64], R11 ;  /* 0x0000000b04007986 */ /* 0x0001e2000c101506 */
[----:B------:R-:W-:Y:S01]  /*8d130*/  LEA.HI.X.SX32 R3, R8, R28, 0x1, P2 ;  /* 0x0000001c08037211 */ /* 0x000fe200010f0eff */
[----:B------:R-:W-:Y:S01]  /*8d140*/  IMAD R6, R23, 0x2, R7 ;  /* 0x0000000217067824 */ /* 0x000fe200078e0207 */
[----:B0-----:R-:W-:-:S04]  /*8d150*/  LEA R4, P2, R7, R27, 0x1 ;  /* 0x0000001b07047211 */ /* 0x001fc800078408ff */
[----:B------:R-:W-:Y:S02]  /*8d160*/  LEA.HI.X.SX32 R5, R7, R28, 0x1, P2 ;  /* 0x0000001c07057211 */ /* 0x000fe400010f0eff */
[----:B------:R-:W-:Y:S02]  /*8d170*/  PRMT R7, R15, 0x7632, R7 ;  /* 0x000076320f077816 */ /* 0x000fe40000000007 */
[----:B------:R-:W2:Y:S01]  /*8d180*/  LDL.LU R15, [R1+0x18f0] ;  /* 0x0018f000010f7983 */ /* 0x000ea20000300800 */
[----:B------:R-:W-:-:S03]  /*8d190*/  PRMT R11, R14, 0x7632, R11 ;  /* 0x000076320e0b7816 */ /* 0x000fc6000000000b */
[----:B------:R-:W3:Y:S01]  /*8d1a0*/  LDL.LU R14, [R1+0x18ec] ;  /* 0x0018ec00010e7983 */ /* 0x000ee20000300800 */
[----:B------:R-:W-:Y:S02]  /*8d1b0*/  PRMT R9, R12, 0x7632, R9 ;  /* 0x000076320c097816 */ /* 0x000fe40000000009 */
[C---:B------:R-:W-:Y:S01]  /*8d1c0*/  LEA R10, R23.reuse, R6, 0x1 ;  /* 0x00000006170a7211 */ /* 0x040fe200078e08ff */
[----:B------:R-:W4:Y:S04]  /*8d1d0*/  LDL.LU R26, [R1+0x428] ;  /* 0x00042800011a7983 */ /* 0x000f280000300800 */
[----:B------:R0:W-:Y:S01]  /*8d1e0*/  STG.E.U16 [R2.64], R9 ;  /* 0x0000000902007986 */ /* 0x0001e2000c101506 */
[----:B------:R-:W-:-:S03]  /*8d1f0*/  IMAD R0, R23, 0x2, R10 ;  /* 0x0000000217007824 */ /* 0x000fc600078e020a */
[----:B------:R1:W-:Y:S01]  /*8d200*/  STG.E.U16 [R4.64], R7 ;  /* 0x0000000704007986 */ /* 0x0003e2000c101506 */
[----:B0-----:R-:W-:-:S04]  /*8d210*/  LEA R2, P2, R6, R27, 0x1 ;  /* 0x0000001b06027211 */ /* 0x001fc800078408ff */
[----:B------:R-:W-:Y:S02]  /*8d220*/  LEA.HI.X.SX32 R3, R6, R28, 0x1, P2 ;  /* 0x0000001c06037211 */ /* 0x000fe400010f0eff */
[----:B-1----:R-:W-:-:S03]  /*8d230*/  LEA R4, P2, R10, R27, 0x1 ;  /* 0x0000001b0a047211 */ /* 0x002fc600078408ff */
[----:B------:R0:W-:Y:S01]  /*8d240*/  STG.E.U16 [R2.64], R11 ;  /* 0x0000000b02007986 */ /* 0x0001e2000c101506 */
[----:B------:R-:W-:Y:S02]  /*8d250*/  LEA.HI.X.SX32 R5, R10, R28, 0x1, P2 ;  /* 0x0000001c0a057211 */ /* 0x000fe400010f0eff */
[----:B------:R-:W-:Y:S02]  /*8d260*/  LEA R13, R23, R0, 0x1 ;  /* 0x00000000170d7211 */ /* 0x000fe400078e08ff */
[----:B0-----:R-:W-:-:S04]  /*8d270*/  LEA R2, P2, R0, R27, 0x1 ;  /* 0x0000001b00027211 */ /* 0x001fc800078408ff */
[----:B------:R-:W-:Y:S02]  /*8d280*/  LEA.HI.X.SX32 R3, R0, R28, 0x1, P2 ;  /* 0x0000001c00037211 */ /* 0x000fe400010f0eff */
[----:B--2---:R-:W-:Y:S02]  /*8d290*/  PRMT R15, R24, 0x7632, R15 ;  /* 0x00007632180f7816 */ /* 0x004fe4000000000f */
[----:B------:R-:W2:Y:S04]  /*8d2a0*/  LDL.LU R24, [R1+0x410] ;  /* 0x0004100001187983 */ /* 0x000ea80000300800 */
[----:B------:R0:W-:Y:S01]  /*8d2b0*/  STG.E.U16 [R4.64], R15 ;  /* 0x0000000f04007986 */ /* 0x0001e2000c101506 */
[----:B---3--:R-:W-:Y:S02]  /*8d2c0*/  PRMT R14, R20, 0x7632, R14 ;  /* 0x00007632140e7816 */ /* 0x008fe4000000000e */
[----:B0-----:R-:W-:-:S02]  /*8d2d0*/  LEA R4, P2, R13, R27, 0x1 ;  /* 0x0000001b0d047211 */ /* 0x001fc400078408ff */
[----:B------:R-:W-:Y:S02]  /*8d2e0*/  PRMT R15, R18, 0x7632, R15 ;  /* 0x00007632120f7816 */ /* 0x000fe4000000000f */
[----:B------:R-:W-:Y:S01]  /*8d2f0*/  LEA.HI.X.SX32 R5, R13, R28, 0x1, P2 ;  /* 0x0000001c0d057211 */ /* 0x000fe200010f0eff */
[----:B------:R-:W-:Y:S04]  /*8d300*/  STG.E.U16 [R2.64], R14 ;  /* 0x0000000e02007986 */ /* 0x000fe8000c101506 */
[----:B------:R0:W-:Y:S04]  /*8d310*/  STG.E.U16 [R4.64], R15 ;  /* 0x0000000f04007986 */ /* 0x0001e8000c101506 */
[----:B0-----:R-:W3:Y:S01]  /*8d320*/  LDL.LU R15, [R1+0x418] ;  /* 0x00041800010f7983 */ /* 0x001ee20000300800 */
[----:B------:R-:W-:-:S05]  /*8d330*/  IMAD R12, R23, 0x2, R13 ;  /* 0x00000002170c7824 */ /* 0x000fca00078e020d */
[CC--:B------:R-:W-:Y:S02]  /*8d340*/  LEA R2, P2, R12.reuse, R27.reuse, 0x1 ;  /* 0x0000001b0c027211 */ /* 0x0c0fe400078408ff */
[----:B------:R-:W-:Y:S02]  /*8d350*/  LEA R9, R23, R12, 0x1 ;  /* 0x0000000c17097211 */ /* 0x000fe400078e08ff */
[----:B------:R-:W-:Y:S02]  /*8d360*/  LEA.HI.X.SX32 R3, R12, R28, 0x1, P2 ;  /* 0x0000001c0c037211 */ /* 0x000fe400010f0eff */
[----:B------:R-:W-:Y:S01]  /*8d370*/  PRMT R13, R17, 0x7632, R13 ;  /* 0x00007632110d7816 */ /* 0x000fe2000000000d */
[----:B------:R-:W-:Y:S01]  /*8d380*/  IMAD R8, R23, 0x2, R9 ;  /* 0x0000000217087824 */ /* 0x000fe200078e0209 */
[----:B------:R-:W-:-:S03]  /*8d390*/  LEA R4, P2, R9, R27, 0x1 ;  /* 0x0000001b09047211 */ /* 0x000fc600078408ff */
[----:B------:R0:W-:Y:S01]  /*8d3a0*/  STG.E.U16 [R2.64], R13 ;  /* 0x0000000d02007986 */ /* 0x0001e2000c101506 */
[----:B------:R-:W-:Y:S02]  /*8d3b0*/  LEA.HI.X.SX32 R5, R9, R28, 0x1, P2 ;  /* 0x0000001c09057211 */ /* 0x000fe400010f0eff */
[----:B----4-:R-:W-:Y:S02]  /*8d3c0*/  PRMT R9, R26, 0x7632, R9 ;  /* 0x000076321a097816 */ /* 0x010fe40000000009 */
[----:B------:R-:W-:Y:S01]  /*8d3d0*/  LEA R7, R23, R8, 0x1 ;  /* 0x0000000817077211 */ /* 0x000fe200078e08ff */
[----:B------:R-:W4:Y:S01]  /*8d3e0*/  LDL.LU R26, [R1+0x3f8] ;  /* 0x0003f800011a7983 */ /* 0x000f220000300800 */
[----:B0-----:R-:W-:-:S03]  /*8d3f0*/  LEA R2, P2, R8, R27, 0x1 ;  /* 0x0000001b08027211 */ /* 0x001fc600078408ff */
[----:B------:R0:W-:Y:S01]  /*8d400*/  STG.E.U16 [R4.64], R9 ;  /* 0x0000000904007986 */ /* 0x0001e2000c101506 */
[----:B------:R-:W-:Y:S01]  /*8d410*/  LEA.HI.X.SX32 R3, R8, R28, 0x1, P2 ;  /* 0x0000001c08037211 */ /* 0x000fe200010f0eff */
[----:B------:R-:W-:Y:S01]  /*8d420*/  IMAD R6, R23, 0x2, R7 ;  /* 0x0000000217067824 */ /* 0x000fe200078e0207 */
[----:B-----5:R-:W-:Y:S02]  /*8d430*/  PRMT R12, R16, 0x7632, R12 ;  /* 0x00007632100c7816 */ /* 0x020fe4000000000c */
[----:B0-----:R-:W-:-:S03]  /*8d440*/  LEA R4, P2, R7, R27, 0x1 ;  /* 0x0000001b07047211 */ /* 0x001fc600078408ff */
[----:B------:R0:W-:Y:S01]  /*8d450*/  STG.E.U16 [R2.64], R12 ;  /* 0x0000000c02007986 */ /* 0x0001e2000c101506 */
[----:B------:R-:W-:Y:S02]  /*8d460*/  LEA.HI.X.SX32 R5, R7, R28, 0x1, P2 ;  /* 0x0000001c07057211 */ /* 0x000fe400010f0eff */
[----:B0-----:R-:W-:-:S04]  /*8d470*/  LEA R2, P2, R6, R27, 0x1 ;  /* 0x0000001b06027211 */ /* 0x001fc800078408ff */
[----:B------:R-:W-:Y:S02]  /*8d480*/  LEA.HI.X.SX32 R3, R6, R28, 0x1, P2 ;  /* 0x0000001c06037211 */ /* 0x000fe400010f0eff */
[----:B--2---:R-:W-:Y:S02]  /*8d490*/  PRMT R12, R24, 0x7632, R12 ;  /* 0x00007632180c7816 */ /* 0x004fe4000000000c */
[----:B------:R-:W2:Y:S01]  /*8d4a0*/  LDL.LU R24, [R1+0x3e0] ;  /* 0x0003e00001187983 */ /* 0x000ea20000300800 */
[----:B---3--:R-:W-:-:S05]  /*8d4b0*/  PRMT R13, R15, 0x7632, R13 ;  /* 0x000076320f0d7816 */ /* 0x008fca000000000d */
[----:B------:R0:W-:Y:S04]  /*8d4c0*/  STG.E.U16 [R4.64], R13 ;  /* 0x0000000d04007986 */ /* 0x0001e8000c101506 */
[----:B------:R1:W-:Y:S01]  /*8d4d0*/  STG.E.U16 [R2.64], R12 ;  /* 0x0000000c02007986 */ /* 0x0003e2000c101506 */
[----:B0-----:R-:W-:-:S03]  /*8d4e0*/  PRMT R13, R21, 0x7632, R13 ;  /* 0x00007632150d7816 */ /* 0x001fc6000000000d */
[----:B------:R-:W4:Y:S01]  /*8d4f0*/  LDL.LU R21, [R1+0x18e8] ;  /* 0x0018e80001157983 */ /* 0x000f220000300800 */
[----:B-1----:R-:W-:-:S03]  /*8d500*/  PRMT R12, R19, 0x7632, R12 ;  /* 0x00007632130c7816 */ /* 0x002fc6000000000c */
[----:B------:R-:W3:Y:S01]  /*8d510*/  LDL.LU R19, [R1+0x18e4] ;  /* 0x0018e40001137983 */ /* 0x000ee20000300800 */
[----:B------:R-:W-:-:S04]  /*8d520*/  LEA R10, R23, R6, 0x1 ;  /* 0x00000006170a7211 */ /* 0x000fc800078e08ff */
[----:B------:R-:W-:Y:S01]  /*8d530*/  LEA R4, P2, R10, R27, 0x1 ;  /* 0x0000001b0a047211 */ /* 0x000fe200078408ff */
[----:B------:R-:W-:-:S03]  /*8d540*/  IMAD R11, R23, 0x2, R10 ;  /* 0x00000002170b7824 */ /* 0x000fc600078e020a */
[-C--:B------:R-:W-:Y:S02]  /*8d550*/  LEA.HI.X.SX32 R5, R10, R28.reuse, 0x1, P2 ;  /* 0x0000001c0a057211 */ /* 0x080fe400010f0eff */
[----:B------:R-:W-:Y:S02]  /*8d560*/  LEA R0, R23, R11, 0x1 ;  /* 0x0000000b17007211 */ /* 0x000fe400078e08ff */
[----:B------:R-:W-:Y:S01]  /*8d570*/  LEA R2, P2, R11, R27, 0x1 ;  /* 0x0000001b0b027211 */ /* 0x000fe200078408ff */
[----:B------:R0:W-:Y:S02]  /*8d580*/  STG.E.U16 [R4.64], R13 ;  /* 0x0000000d04007986 */ /* 0x0001e4000c101506 */
[----:B------:R-:W-:Y:S01]  /*8d590*/  IMAD R14, R23, 0x2, R0 ;  /* 0x00000002170e7824 */ /* 0x000fe200078e0200 */
[----:B------:R-:W-:-:S05]  /*8d5a0*/  LEA.HI.X.SX32 R3, R11, R28, 0x1, P2 ;  /* 0x0000001c0b037211 */ /* 0x000fca00010f0eff */
[----:B------:R1:W-:Y:S01]  /*8d5b0*/  STG.E.U16 [R2.64], R12 ;  /* 0x0000000c02007986 */ /* 0x0003e2000c101506 */
[CC--:B0-----:R-:W-:Y:S02]  /*8d5c0*/  LEA R4, P2, R0.reuse, R27.reuse, 0x1 ;  /* 0x0000001b00047211 */ /* 0x0c1fe400078408ff */
[----:B------:R-:W-:Y:S02]  /*8d5d0*/  LEA R20, R23, R14, 0x1 ;  /* 0x0000000e17147211 */ /* 0x000fe400078e08ff */
[----:B------:R-:W-:Y:S02]  /*8d5e0*/  LEA.HI.X.SX32 R5, R0, R28, 0x1, P2 ;  /* 0x0000001c00057211 */ /* 0x000fe400010f0eff */
[----:B-1----:R-:W-:-:S04]  /*8d5f0*/  LEA R2, P2, R14, R27, 0x1 ;  /* 0x0000001b0e027211 */ /* 0x002fc800078408ff */
[----:B------:R-:W-:Y:S01]  /*8d600*/  LEA.HI.X.SX32 R3, R14, R28, 0x1, P2 ;  /* 0x0000001c0e037211 */ /* 0x000fe200010f0eff */
[----:B------:R-:W-:Y:S01]  /*8d610*/  IMAD R18, R23, 0x2, R20 ;  /* 0x0000000217127824 */ /* 0x000fe200078e0214 */
[----:B----4-:R-:W-:-:S05]  /*8d620*/  PRMT R21, R26, 0x7632, R21 ;  /* 0x000076321a157816 */ /* 0x010fca0000000015 */
[----:B------:R0:W-:Y:S01]  /*8d630*/  STG.E.U16 [R4.64], R21 ;  /* 0x0000001504007986 */ /* 0x0001e2000c101506 */
[----:B---3--:R-:W-:-:S03]  /*8d640*/  PRMT R19, R22, 0x7632, R19 ;  /* 0x0000763216137816 */ /* 0x008fc60000000013 */
[----:B------:R-:W2:Y:S04]  /*8d650*/  LDL.LU R22, [R1+0x18e0] ;  /* 0x0018e00001167983 */ /* 0x000ea80000300800 */
[----:B------:R-:W3:Y:S01]  /*8d660*/  LDL.LU R26, [R1+0x3c0] ;  /* 0x0003c000011a7983 */ /* 0x000ee20000300800 */
[----:B0-----:R-:W-:-:S04]  /*8d670*/  LEA R4, P2, R20, R27, 0x1 ;  /* 0x0000001b14047211 */ /* 0x001fc800078408ff */
[----:B------:R-:W-:Y:S02]  /*8d680*/  LEA.HI.X.SX32 R5, R20, R28, 0x1, P2 ;  /* 0x0000001c14057211 */ /* 0x000fe400010f0eff */
[----:B------:R-:W4:Y:S04]  /*8d690*/  LDL.LU R20, [R1+0x3e8] ;  /* 0x0003e80001147983 */ /* 0x000f280000300800 */
[----:B------:R0:W-:Y:S02]  /*8d6a0*/  STG.E.U16 [R2.64], R19 ;  /* 0x0000001302007986 */ /* 0x0001e4000c101506 */
[----:B0-----:R-:W-:-:S04]  /*8d6b0*/  LEA R2, P2, R18, R27, 0x1 ;  /* 0x0000001b12027211 */ /* 0x001fc800078408ff */
[----:B------:R-:W-:Y:S02]  /*8d6c0*/  LEA.HI.X.SX32 R3, R18, R28, 0x1, P2 ;  /* 0x0000001c12037211 */ /* 0x000fe400010f0eff */
[----:B------:R-:W-:-:S05]  /*8d6d0*/  LEA R17, R23, R18, 0x1 ;  /* 0x0000001217117211 */ /* 0x000fca00078e08ff */
[----:B------:R-:W-:-:S05]  /*8d6e0*/  IMAD R16, R23, 0x2, R17 ;  /* 0x0000000217107824 */ /* 0x000fca00078e0211 */
[----:B------:R-:W-:-:S05]  /*8d6f0*/  LEA R9, R23, R16, 0x1 ;  /* 0x0000001017097211 */ /* 0x000fca00078e08ff */
[----:B------:R-:W-:-:S05]  /*8d700*/  IMAD R8, R23, 0x2, R9 ;  /* 0x0000000217087824 */ /* 0x000fca00078e0209 */
[----:B------:R-:W-:Y:S02]  /*8d710*/  LEA R7, R23, R8, 0x1 ;  /* 0x0000000817077211 */ /* 0x000fe400078e08ff */
[----:B--2---:R-:W-:Y:S02]  /*8d720*/  PRMT R22, R24, 0x7632, R22 ;  /* 0x0000763218167816 */ /* 0x004fe40000000016 */
[----:B----4-:R-:W-:-:S05]  /*8d730*/  PRMT R21, R20, 0x7632, R21 ;  /* 0x0000763214157816 */ /* 0x010fca0000000015 */
[----:B------:R-:W-:Y:S04]  /*8d740*/  STG.E.U16 [R4.64], R21 ;  /* 0x0000001504007986 */ /* 0x000fe8000c101506 */
[----:B------:R0:W-:Y:S04]  /*8d750*/  STG.E.U16 [R2.64], R22 ;  /* 0x0000001602007986 */ /* 0x0001e8000c101506 */
[----:B0-----:R-:W2:Y:S04]  /*8d760*/  LDL.LU R22, [R1+0x3d0] ;  /* 0x0003d00001167983 */ /* 0x001ea80000300800 */
[----:B------:R-:W4:Y:S01]  /*8d770*/  LDL.LU R3, [R1+0x3d8] ;  /* 0x0003d80001037983 */ /* 0x000f220000300800 */
[----:B------:R-:W-:-:S05]  /*8d780*/  IMAD R6, R23, 0x2, R7 ;  /* 0x0000000217067824 */ /* 0x000fca00078e0207 */
[----:B------:R-:W-:-:S05]  /*8d790*/  LEA R15, R23, R6, 0x1 ;  /* 0x00000006170f7211 */ /* 0x000fca00078e08ff */
        /* <DEDUP_REMOVED lines=8> */
[----:B------:R-:W-:Y:S01]  /*8d820*/  IMAD R24, R23, 0x2, R20 ;  /* 0x0000000217187824 */ /* 0x000fe200078e0214 */
[----:B------:R-:W-:-:S04]  /*8d830*/  LEA R4, P2, R17, R27, 0x1 ;  /* 0x0000001b11047211 */ /* 0x000fc800078408ff */
[----:B------:R-:W-:Y:S02]  /*8d840*/  LEA R21, R23, R24, 0x1 ;  /* 0x0000001817157211 */ /* 0x000fe400078e08ff */
[----:B------:R-:W-:-:S03]  /*8d850*/  LEA.HI.X.SX32 R5, R17, R28, 0x1, P2 ;  /* 0x0000001c11057211 */ /* 0x000fc600010f0eff */
[C---:B------:R-:W-:Y:S01]  /*8d860*/  IMAD R24, R23.reuse, 0x2, R21 ;  /* 0x0000000217187824 */ /* 0x040fe200078e0215 */
[----:B------:R-:W-:Y:S02]  /*8d870*/  LEA R2, P2, R16, R27, 0x1 ;  /* 0x0000001b10027211 */ /* 0x000fe400078408ff */
[----:B--2---:R-:W-:Y:S02]  /*8d880*/  PRMT R17, R22, 0x7632, R17 ;  /* 0x0000763216117816 */ /* 0x004fe40000000011 */
[----:B------:R-:W-:Y:S02]  /*8d890*/  LEA R22, R23, R24, 0x1 ;  /* 0x0000001817167211 */ /* 0x000fe400078e08ff */
[----:B----4-:R-:W-:Y:S02]  /*8d8a0*/  PRMT R18, R3, 0x7632, R18 ;  /* 0x0000763203127816 */ /* 0x010fe40000000012 */
[----:B------:R-:W-:Y:S01]  /*8d8b0*/  LEA.HI.X.SX32 R3, R16, R28, 0x1, P2 ;  /* 0x0000001c10037211 */ /* 0x000fe200010f0eff */
[----:B------:R-:W-:-:S02]  /*8d8c0*/  IMAD R24, R23, 0x2, R22 ;  /* 0x0000000217187824 */ /* 0x000fc400078e0216 */
[----:B------:R0:W-:Y:S04]  /*8d8d0*/  STG.E.U16 [R4.64], R18 ;  /* 0x0000001204007986 */ /* 0x0001e8000c101506 */
[----:B------:R1:W-:Y:S01]  /*8d8e0*/  STL [R1+0x14], R22 ;  /* 0x0000141601007387 */ /* 0x0003e20000100800 */
[----:B0-----:R-:W-:-:S03]  /*8d8f0*/  LEA R4, P2, R9, R27, 0x1 ;  /* 0x0000001b09047211 */ /* 0x001fc600078408ff */
[----:B-1----:R-:W2:Y:S01]  /*8d900*/  LDL.LU R22, [R1+0x3a8] ;  /* 0x0003a80001167983 */ /* 0x002ea20000300800 */
[----:B------:R-:W-:-:S03]  /*8d910*/  LEA.HI.X.SX32 R5, R9, R28, 0x1, P2 ;  /* 0x0000001c09057211 */ /* 0x000fc600010f0eff */
[----:B------:R0:W-:Y:S01]  /*8d920*/  STL [R1+0x10], R24 ;  /* 0x0000101801007387 */ /* 0x0001e20000100800 */
[----:B------:R-:W-:-:S03]  /*8d930*/  LEA R9, R23, R24, 0x1 ;  /* 0x0000001817097211 */ /* 0x000fc600078e08ff */
[----:B------:R1:W-:Y:S04]  /*8d940*/  STG.E.U16 [R2.64], R17 ;  /* 0x0000001102007986 */ /* 0x0003e8000c101506 */
[----:B0-----:R-:W4:Y:S04]  /*8d950*/  LDL.LU R24, [R1+0x18dc] ;  /* 0x0018dc0001187983 */ /* 0x001f280000300800 */
[----:B-1----:R-:W5:Y:S01]  /*8d960*/  LDL.LU R3, [R1+0x3c8] ;  /* 0x0003c80001037983 */ /* 0x002f620000300800 */
[----:B---3--:R-:W-:Y:S01]  /*8d970*/  PRMT R17, R26, 0x7632, R17 ;  /* 0x000076321a117816 */ /* 0x008fe20000000011 */
[----:B------:R-:W-:Y:S01]  /*8d980*/  IMAD R26, R23, 0x2, R9 ;  /* 0x00000002171a7824 */ /* 0x000fe200078e0209 */
[----:B------:R-:W-:-:S04]  /*8d990*/  LEA R2, P2, R8, R27, 0x1 ;  /* 0x0000001b08027211 */ /* 0x000fc800078408ff */
[----:B------:R-:W-:Y:S01]  /*8d9a0*/  STL [R1+0x18d0], R26 ;  /* 0x0018d01a01007387 */ /* 0x000fe20000100800 */
[----:B-----5:R-:W-:-:S05]  /*8d9b0*/  PRMT R16, R3, 0x7632, R16 ;  /* 0x0000763203107816 */ /* 0x020fca0000000010 */
[----:B------:R0:W-:Y:S01]  /*8d9c0*/  STG.E.U16 [R4.64], R16 ;  /* 0x0000001004007986 */ /* 0x0001e2000c101506 */
[----:B------:R-:W-:Y:S02]  /*8d9d0*/  LEA.HI.X.SX32 R3, R8, R28, 0x1, P2 ;  /* 0x0000001c08037211 */ /* 0x000fe400010f0eff */
[----:B0-----:R-:W-:Y:S01]  /*8d9e0*/  LEA R16, R23, R26, 0x1 ;  /* 0x0000001a17107211 */ /* 0x001fe200078e08ff */
[----:B------:R-:W-:Y:S01]  /*8d9f0*/  IMAD.MOV.U32 R26, RZ, RZ, c[0x0][0x1c8] ;  /* 0x00007200ff1a7624 */ /* 0x000fe200078e00ff */
[----:B------:R-:W-:-:S04]  /*8da00*/  LEA R4, P2, R7, R27, 0x1 ;  /* 0x0000001b07047211 */ /* 0x000fc800078408ff */
[----:B------:R-:W-:Y:S02]  /*8da10*/  LEA R8, R26, R16, 0x1 ;  /* 0x000000101a087211 */ /* 0x000fe400078e08ff */
[----:B------:R-:W-:-:S03]  /*8da20*/  LEA.HI.X.SX32 R5, R7, R28, 0x1, P2 ;  /* 0x0000001c07057211 */ /* 0x000fc600010f0eff */
[----:B------:R-:W-:Y:S01]  /*8da30*/  IMAD R7, R26, 0x2, R8 ;  /* 0x000000021a077824 */ /* 0x000fe200078e0208 */
[----:B------:R0:W-:Y:S01]  /*8da40*/  STG.E.U16 [R2.64], R17 ;  /* 0x0000001102007986 */ /* 0x0001e2000c101506 */
[----:B----4-:R-:W-:-:S03]  /*8da50*/  PRMT R18, R24, 0x7632, R18 ;  /* 0x0000763218127816 */ /* 0x010fc60000000012 */
[----:B------:R-:W3:Y:S01]  /*8da60*/  LDL.LU R24, [R1+0x18d8] ;  /* 0x0018d80001187983 */ /* 0x000ee20000300800 */
[----:B0-----:R-:W-:Y:S02]  /*8da70*/  PRMT R17, R29, 0x7632, R17 ;  /* 0x000076321d117816 */ /* 0x001fe40000000011 */
[----:B------:R-:W-:Y:S02]  /*8da80*/  LEA R2, P2, R6, R27, 0x1 ;  /* 0x0000001b06027211 */ /* 0x000fe400078408ff */
[----:B------:R-:W-:Y:S02]  /*8da90*/  LEA R29, R26, R7, 0x1 ;  /* 0x000000071a1d7211 */ /* 0x000fe400078e08ff */
[----:B------:R-:W-:-:S03]  /*8daa0*/  LEA.HI.X.SX32 R3, R6, R28, 0x1, P2 ;  /* 0x0000001c06037211 */ /* 0x000fc600010f0eff */
[C---:B------:R-:W-:Y:S01]  /*8dab0*/  IMAD R6, R26.reuse, 0x2, R29 ;  /* 0x000000021a067824 */ /* 0x040fe200078e021d */
[----:B------:R0:W-:Y:S04]  /*8dac0*/  STG.E.U16 [R4.64], R18 ;  /* 0x0000001204007986 */ /* 0x0001e8000c101506 */
[----:B------:R-:W-:Y:S01]  /*8dad0*/  LEA R29, R26, R6, 0x1 ;  /* 0x000000061a1d7211 */ /* 0x000fe200078e08ff */
[----:B------:R1:W-:Y:S01]  /*8dae0*/  STG.E.U16 [R2.64], R17 ;  /* 0x0000001102007986 */ /* 0x0003e2000c101506 */
[----:B0-----:R-:W-:-:S04]  /*8daf0*/  LEA R4, P2, R15, R27, 0x1 ;  /* 0x0000001b0f047211 */ /* 0x001fc800078408ff */
[-C--:B------:R-:W-:Y:S02]  /*8db00*/  LEA.HI.X.SX32 R5, R15, R28.reuse, 0x1, P2 ;  /* 0x0000001c0f057211 */ /* 0x080fe400010f0eff */
[----:B-1----:R-:W-:Y:S02]  /*8db10*/  LEA R2, P2, R10, R27, 0x1 ;  /* 0x0000001b0a027211 */ /* 0x002fe400078408ff */
[----:B--2---:R-:W-:Y:S02]  /*8db20*/  PRMT R15, R22, 0x7632, R15 ;  /* 0x00007632160f7816 */ /* 0x004fe4000000000f */
[----:B------:R-:W-:Y:S01]  /*8db30*/  PRMT R17, R25, 0x7632, R17 ;  /* 0x0000763219117816 */ /* 0x000fe20000000011 */
[----:B------:R-:W-:Y:S01]  /*8db40*/  IMAD R25, R26, 0x2, R29 ;  /* 0x000000021a197824 */ /* 0x000fe200078e021d */
[----:B------:R-:W-:Y:S01]  /*8db50*/  LEA.HI.X.SX32 R3, R10, R28, 0x1, P2 ;  /* 0x0000001c0a037211 */ /* 0x000fe200010f0eff */
[----:B------:R0:W-:Y:S04]  /*8db60*/  STG.E.U16 [R4.64], R15 ;  /* 0x0000000f04007986 */ /* 0x0001e8000c101506 */
[----:B------:R1:W-:Y:S04]  /*8db70*/  STL [R1+0x18d4], R7 ;  /* 0x0018d40701007387 */ /* 0x0003e80000100800 */
[----:B------:R2:W-:Y:S01]  /*8db80*/  STG.E.U16 [R2.64], R17 ;  /* 0x0000001102007986 */ /* 0x0005e2000c101506 */
[----:B0-----:R-:W-:-:S03]  /*8db90*/  LEA R5, R26, R25, 0x1 ;  /* 0x000000191a057211 */ /* 0x001fc600078e08ff */
[----:B-1----:R-:W4:Y:S04]  /*8dba0*/  LDL.LU R7, [R1+0x390] ;  /* 0x0003900001077983 */ /* 0x002f280000300800 */
[----:B------:R-:W5:Y:S04]  /*8dbb0*/  LDL.LU R18, [R1+0x370] ;  /* 0x0003700001127983 */ /* 0x000f680000300800 */
[----:B------:R-:W3:Y:S04]  /*8dbc0*/  LDL.LU R22, [R1+0x6c4] ;  /* 0x0006c40001167983 */ /* 0x000ee80000300800 */
[----:B--2---:R-:W2:Y:S04]  /*8dbd0*/  LDL.LU R17, [R1+0x380] ;  /* 0x0003800001117983 */ /* 0x004ea80000300800 */
[----:B------:R0:W-:Y:S04]  /*8dbe0*/  STL [R1], R5 ;  /* 0x0000000501007387 */ /* 0x0001e80000100800 */
[----:B------:R-:W2:Y:S01]  /*8dbf0*/  LDL.LU R3, [R1+0x398] ;  /* 0x0003980001037983 */ /* 0x000ea20000300800 */
[----:B------:R-:W-:-:S04]  /*8dc00*/  LEA R10, P2, R11, R27, 0x1 ;  /* 0x0000001b0b0a7211 */ /* 0x000fc800078408ff */
[-C--:B------:R-:W-:Y:S01]  /*8dc10*/  LEA.HI.X.SX32 R11, R11, R28.reuse, 0x1, P2 ;  /* 0x0000001c0b0b7211 */ /* 0x080fe200010f0eff */
[C---:B0-----:R-:W-:Y:S01]  /*8dc20*/  IMAD R5, R26.reuse, 0x2, R5 ;  /* 0x000000021a057824 */ /* 0x041fe200078e0205 */
[----:B------:R-:W-:Y:S02]  /*8dc30*/  LEA R2, P2, R13, R27, 0x1 ;  /* 0x0000001b0d027211 */ /* 0x000fe400078408ff */
[----:B----4-:R-:W-:Y:S02]  /*8dc40*/  PRMT R15, R7, 0x7632, R15 ;  /* 0x00007632070f7816 */ /* 0x010fe4000000000f */
[C---:B------:R-:W-:Y:S02]  /*8dc50*/  LEA R7, R26.reuse, R5, 0x1 ;  /* 0x000000051a077211 */ /* 0x040fe400078e08ff */
[----:B--2---:R-:W-:Y:S02]  /*8dc60*/  PRMT R4, R3, 0x7632, R4 ;  /* 0x0000763203047816 */ /* 0x004fe40000000004 */
[----:B------:R-:W-:Y:S01]  /*8dc70*/  LEA.HI.X.SX32 R3, R13, R28, 0x1, P2 ;  /* 0x0000001c0d037211 */ /* 0x000fe200010f0eff */
[----:B------:R-:W-:-:S02]  /*8dc80*/  IMAD R13, R26, 0x2, R7 ;  /* 0x000000021a0d7824 */ /* 0x000fc400078e0207 */
[----:B------:R-:W-:Y:S04]  /*8dc90*/  STG.E.U16 [R10.64], R4 ;  /* 0x000000040a007986 */ /* 0x000fe8000c101506 */
[----:B------:R-:W2:Y:S04]  /*8dca0*/  LDL.LU R7, [R1+0x18d4] ;  /* 0x0018d40001077983 */ /* 0x000ea80000300800 */
[----:B------:R0:W-:Y:S04]  /*8dcb0*/  STG.E.U16 [R2.64], R15 ;  /* 0x0000000f02007986 */ /* 0x0001e8000c101506 */
[----:B0-----:R-:W4:Y:S01]  /*8dcc0*/  LDL.LU R2, [R1+0x388] ;  /* 0x0003880001027983 */ /* 0x001f220000300800 */
[----:B------:R-:W-:-:S02]  /*8dcd0*/  LEA R10, P2, R12, R27, 0x1 ;  /* 0x0000001b0c0a7211 */ /* 0x000fc400078408ff */
[----:B------:R-:W-:Y:S02]  /*8dce0*/  LEA R4, R26, R13, 0x1 ;  /* 0x0000000d1a047211 */ /* 0x000fe400078e08ff */
[-C--:B------:R-:W-:Y:S02]  /*8dcf0*/  LEA.HI.X.SX32 R11, R12, R28.reuse, 0x1, P2 ;  /* 0x0000001c0c0b7211 */ /* 0x080fe400010f0eff */
[C---:B------:R-:W-:Y:S01]  /*8dd00*/  LEA R12, P2, R0.reuse, R27, 0x1 ;  /* 0x0000001b000c7211 */ /* 0x040fe200078408ff */
[----:B------:R0:W-:Y:S01]  /*8dd10*/  STL [R1+0x4], R13 ;  /* 0x0000040d01007387 */ /* 0x0001e20000100800 */
[----:B------:R-:W-:Y:S02]  /*8dd20*/  PRMT R15, R17, 0x7632, R15 ;  /* 0x00007632110f7816 */ /* 0x000fe4000000000f */
[----:B0-----:R-:W-:Y:S01]  /*8dd30*/  LEA.HI.X.SX32 R13, R0, R28, 0x1, P2 ;  /* 0x0000001c000d7211 */ /* 0x001fe200010f0eff */
[----:B------:R-:W-:Y:S01]  /*8dd40*/  STL [R1+0x18b0], R4 ;  /* 0x0018b00401007387 */ /* 0x000fe20000100800 */
[----:B----4-:R-:W-:Y:S01]  /*8dd50*/  PRMT R3, R2, 0x7632, R3 ;  /* 0x0000763202037816 */ /* 0x010fe20000000003 */
[----:B------:R-:W-:-:S05]  /*8dd60*/  IMAD R2, R26, 0x2, R4 ;  /* 0x000000021a027824 */ /* 0x000fca00078e0204 */
[C---:B------:R-:W-:Y:S01]  /*8dd70*/  LEA R0, R26.reuse, R2, 0x1 ;  /* 0x000000021a007211 */ /* 0x040fe200078e08ff */
[----:B------:R0:W-:Y:S04]  /*8dd80*/  STG.E.U16 [R10.64], R3 ;  /* 0x000000030a007986 */ /* 0x0001e8000c101506 */
[----:B------:R5:W-:Y:S01]  /*8dd90*/  STG.E.U16 [R12.64], R15 ;  /* 0x0000000f0c007986 */ /* 0x000be2000c101506 */
[----:B0-----:R-:W-:Y:S01]  /*8dda0*/  IMAD R3, R26, 0x2, R0 ;  /* 0x000000021a037824 */ /* 0x001fe200078e0200 */
[----:B------:R-:W-:Y:S02]  /*8ddb0*/  LEA R10, P2, R14, R27, 0x1 ;  /* 0x0000001b0e0a7211 */ /* 0x000fe400078408ff */
[----:B-----5:R-:W-:Y:S02]  /*8ddc0*/  PRMT R13, R18, 0x7632, R13 ;  /* 0x00007632120d7816 */ /* 0x020fe4000000000d */
[----:B------:R3:W-:Y:S01]  /*8ddd0*/  STL.64 [R1+0x18b8], R2 ;  /* 0x0018b80201007387 */ /* 0x0007e20000100a00 */
[----:B------:R-:W-:-:S02]  /*8dde0*/  LEA.HI.X.SX32 R11, R14, R28, 0x1, P2 ;  /* 0x0000001c0e0b7211 */ /* 0x000fc400010f0eff */
[CC--:B------:R-:W-:Y:S01]  /*8ddf0*/  LEA R14, P2, R19.reuse, R27.reuse, 0x1 ;  /* 0x0000001b130e7211 */ /* 0x0c0fe200078408ff */
[----:B------:R-:W4:Y:S03]  /*8de00*/  LDL.LU R4, [R1+0x368] ;  /* 0x0003680001047983 */ /* 0x000f260000300800 */
[----:B------:R-:W-:Y:S01]  /*8de10*/  LEA.HI.X.SX32 R15, R19, R28, 0x1, P2 ;  /* 0x0000001c130f7211 */ /* 0x000fe200010f0eff */
[----:B------:R0:W-:Y:S01]  /*8de20*/  STG.E.U16 [R10.64], R13 ;  /* 0x0000000d0a007986 */ /* 0x0001e2000c101506 */
[----:B---3--:R-:W-:Y:S02]  /*8de30*/  FSEL R2, R22, -INF , P4 ;  /* 0xff80000016027808 */ /* 0x008fe40002000000 */
[C---:B------:R-:W-:Y:S02]  /*8de40*/  LEA R12, P4, R20.reuse, R27, 0x1 ;  /* 0x0000001b140c7211 */ /* 0x040fe400078808ff */
[----:B------:R-:W-:Y:S01]  /*8de50*/  LEA R19, R23, R20, 0x1 ;  /* 0x0000001417137211 */ /* 0x000fe200078e08ff */
[----:B------:R1:W-:Y:S01]  /*8de60*/  STL [R1+0x3c8], R2 ;  /* 0x0003c80201007387 */ /* 0x0003e20000100800 */
[----:B0-----:R-:W-:-:S03]  /*8de70*/  LEA.HI.X.SX32 R13, R20, R28, 0x1, P4 ;  /* 0x0000001c140d7211 */ /* 0x001fc600020f0eff */
[----:B------:R-:W3:Y:S04]  /*8de80*/  LDL.LU R20, [R1+0x14] ;  /* 0x0000140001147983 */ /* 0x000ee80000300800 */
[----:B------:R-:W5:Y:S01]  /*8de90*/  LDL.LU R11, [R1+0x378] ;  /* 0x00037800010b7983 */ /* 0x000f620000300800 */
[----:B------:R-:W-:Y:S02]  /*8dea0*/  LEA R17, R26, R3, 0x1 ;  /* 0x000000031a117211 */ /* 0x000fe400078e08ff */
[----:B------:R-:W-:-:S03]  /*8deb0*/  LEA R10, P2, R19, R27, 0x1 ;  /* 0x0000001b130a7211 */ /* 0x000fc600078408ff */
[----:B------:R-:W-:Y:S01]  /*8dec0*/  IMAD R18, R26, 0x2, R17 ;  /* 0x000000021a127824 */ /* 0x000fe200078e0211 */
[C---:B------:R-:W-:Y:S02]  /*8ded0*/  LOP3.LUT P5, RZ, R24.reuse, 0x4, RZ, 0xc0, !PT ;  /* 0x0000000418ff7812 */ /* 0x040fe400078ac0ff */
[----:B------:R-:W-:Y:S01]  /*8dee0*/  LOP3.LUT P6, RZ, R24, 0x1, RZ, 0xc0, !PT ;  /* 0x0000000118ff7812 */ /* 0x000fe200078cc0ff */
[----:B------:R-:W-:Y:S01]  /*8def0*/  IMAD R23, R26, 0x2, R18 ;  /* 0x000000021a177824 */ /* 0x000fe200078e0212 */
[----:B-1----:R-:W-:-:S04]  /*8df00*/  LEA R2, P4, R21, R27, 0x1 ;  /* 0x0000001b15027211 */ /* 0x002fc800078808ff */
[C---:B------:R-:W-:Y:S02]  /*8df10*/  LEA R22, R26.reuse, R23, 0x1 ;  /* 0x000000171a167211 */ /* 0x040fe400078e08ff */
[-C--:B------:R-:W-:Y:S02]  /*8df20*/  LEA.HI.X.SX32 R3, R21, R28.reuse, 0x1, P4 ;  /* 0x0000001c15037211 */ /* 0x080fe400020f0eff */
[----:B------:R-:W-:Y:S02]  /*8df30*/  LEA R26, R26, R21, 0x1 ;  /* 0x000000151a1a7211 */ /* 0x000fe400078e08ff */
[----:B-----5:R-:W-:Y:S02]  /*8df40*/  PRMT R24, R11, 0x7632, R24 ;  /* 0x000076320b187816 */ /* 0x020fe40000000018 */
[----:B------:R-:W-:-:S05]  /*8df50*/  LEA.HI.X.SX32 R11, R19, R28, 0x1, P2 ;  /* 0x0000001c130b7211 */ /* 0x000fca00010f0eff */
[----:B------:R0:W-:Y:S02]  /*8df60*/  STL.64 [R1+0x18c0], R10 ;  /* 0x0018c00a01007387 */ /* 0x0001e40000100a00 */
[----:B0-----:R-:W-:Y:S02]  /*8df70*/  IMAD.MOV.U32 R11, RZ, RZ, c[0x0][0x1c8] ;  /* 0x00007200ff0b7624 */ /* 0x001fe400078e00ff */
[----:B------:R-:W5:Y:S02]  /*8df80*/  LDL.LU R10, [R1+0x10] ;  /* 0x00001000010a7983 */ /* 0x000f640000300800 */
[----:B------:R-:W-:Y:S02]  /*8df90*/  IMAD R19, R11, 0x2, R22 ;  /* 0x000000020b137824 */ /* 0x000fe400078e0216 */
[----:B------:R-:W-:Y:S04]  /*8dfa0*/  STL.64 [R1+0x1890], R22 ;  /* 0x0018901601007387 */ /* 0x000fe80000100a00 */
[----:B------:R0:W-:Y:S04]  /*8dfb0*/  STL.64 [R1+0x18], R2 ;  /* 0x0000180201007387 */ /* 0x0001e80000100a00 */
[----:B------:R-:W-:Y:S01]  /*8dfc0*/  STL.64 [R1+0x18a0], R18 ;  /* 0x0018a01201007387 */ /* 0x000fe20000100a00 */
[----:B0-----:R-:W-:-:S04]  /*8dfd0*/  LEA R2, P2, R26, R27, 0x1 ;  /* 0x0000001b1a027211 */ /* 0x001fc800078408ff */
[-C--:B------:R-:W-:Y:S02]  /*8dfe0*/  LEA.HI.X.SX32 R3, R26, R28.reuse, 0x1, P2 ;  /* 0x0000001c1a037211 */ /* 0x080fe400010f0eff */
[----:B------:R-:W2:Y:S01]  /*8dff0*/  LDL.LU R26, [R1+0x18d0] ;  /* 0x0018d000011a7983 */ /* 0x000ea20000300800 */
[C---:B---3--:R-:W-:Y:S02]  /*8e000*/  LEA R22, P4, R20.reuse, R27, 0x1 ;  /* 0x0000001b14167211 */ /* 0x048fe400078808ff */
[C---:B------:R-:W-:Y:S02]  /*8e010*/  LEA R21, R11.reuse, R19, 0x1 ;  /* 0x000000130b157211 */ /* 0x040fe400078e08ff */
[----:B------:R-:W-:Y:S01]  /*8e020*/  LEA.HI.X.SX32 R23, R20, R28, 0x1, P4 ;  /* 0x0000001c14177211 */ /* 0x000fe200020f0eff */
[----:B------:R-:W-:Y:S02]  /*8e030*/  STL.64 [R1+0x18c8], R2 ;  /* 0x0018c80201007387 */ /* 0x000fe40000100a00 */
[----:B------:R-:W-:-:S02]  /*8e040*/  IMAD R20, R11, 0x2, R21 ;  /* 0x000000020b147824 */ /* 0x000fc400078e0215 */
[----:B------:R0:W-:Y:S04]  /*8e050*/  STL.64 [R1+0x30], R22 ;  /* 0x0000301601007387 */ /* 0x0001e80000100a00 */
[----:B------:R1:W-:Y:S04]  /*8e060*/  STG.E.U16 [R14.64], R24 ;  /* 0x000000180e007986 */ /* 0x0003e8000c101506 */
[----:B------:R3:W-:Y:S01]  /*8e070*/  STL.64 [R1+0x1898], R20 ;  /* 0x0018981401007387 */ /* 0x0007e20000100a00 */
[----:B0-----:R-:W-:Y:S02]  /*8e080*/  LEA R22, P4, R9, R27, 0x1 ;  /* 0x0000001b09167211 */ /* 0x001fe400078808ff */
[----:B-1----:R-:W-:-:S02]  /*8e090*/  LEA R14, R11, R20, 0x1 ;  /* 0x000000140b0e7211 */ /* 0x002fc400078e08ff */
[----:B------:R-:W-:Y:S01]  /*8e0a0*/  LEA.HI.X.SX32 R23, R9, R28, 0x1, P4 ;  /* 0x0000001c09177211 */ /* 0x000fe200020f0eff */
[----:B---3--:R-:W-:Y:S01]  /*8e0b0*/  IMAD.MOV.U32 R20, RZ, RZ, c[0x0][0x1c8] ;  /* 0x00007200ff147624 */ /* 0x008fe200078e00ff */
[----:B------:R-:W-:Y:S02]  /*8e0c0*/  LEA R2, P4, R16, R27, 0x1 ;  /* 0x0000001b10027211 */ /* 0x000fe400078808ff */
[----:B----4-:R-:W-:Y:S02]  /*8e0d0*/  PRMT R9, R4, 0x7632, R9 ;  /* 0x0000763204097816 */ /* 0x010fe40000000009 */
[----:B------:R-:W-:Y:S01]  /*8e0e0*/  LEA R15, R20, R14, 0x1 ;  /* 0x0000000e140f7211 */ /* 0x000fe200078e08ff */
[----:B------:R-:W3:Y:S01]  /*8e0f0*/  LDL.LU R4, [R1] ;  /* 0x0000000001047983 */ /* 0x000ee20000300800 */
[----:B------:R-:W-:Y:S02]  /*8e100*/  LEA.HI.X.SX32 R3, R16, R28, 0x1, P4 ;  /* 0x0000001c10037211 */ /* 0x000fe400020f0eff */
[----:B------:R-:W-:Y:S01]  /*8e110*/  MOV R21, c[0x0][0x1c8] ;  /* 0x0000720000157a02 */ /* 0x000fe20000000f00 */
[----:B------:R-:W-:-:S04]  /*8e120*/  IMAD R16, R20, 0x2, R15 ;  /* 0x0000000214107824 */ /* 0x000fc800078e020f */
[----:B------:R-:W-:Y:S01]  /*8e130*/  IMAD R24, R20, 0x2, R16 ;  /* 0x0000000214187824 */ /* 0x000fe200078e0210 */
[----:B------:R-:W-:Y:S01]  /*8e140*/  STG.E.U16 [R12.64], R9 ;  /* 0x000000090c007986 */ /* 0x000fe2000c101506 */
[----:B-----5:R-:W-:-:S04]  /*8e150*/  LEA R18, P2, R10, R27, 0x1 ;  /* 0x0000001b0a127211 */ /* 0x020fc800078408ff */
[----:B------:R-:W-:Y:S02]  /*8e160*/  LEA.HI.X.SX32 R19, R10, R28, 0x1, P2 ;  /* 0x0000001c0a137211 */ /* 0x000fe400010f0eff */
[----:B--2---:R-:W-:-:S04]  /*8e170*/  LEA R10, P2, R26, R27, 0x1 ;  /* 0x0000001b1a0a7211 */ /* 0x004fc800078408ff */
[----:B------:R-:W-:-:S05]  /*8e180*/  LEA.HI.X.SX32 R11, R26, R28, 0x1, P2 ;  /* 0x0000001c1a0b7211 */ /* 0x000fca00010f0eff */
[----:B------:R0:W-:Y:S04]  /*8e190*/  STL.64 [R1+0x48], R10 ;  /* 0x0000480a01007387 */ /* 0x0001e80000100a00 */
[----:B------:R1:W-:Y:S04]  /*8e1a0*/  STL.64 [R1+0x1880], R14 ;  /* 0x0018800e01007387 */ /* 0x0003e80000100a00 */
[----:B------:R2:W-:Y:S01]  /*8e1b0*/  STL.64 [R1+0x58], R2 ;  /* 0x0000580201007387 */ /* 0x0005e20000100a00 */
[----:B0-----:R-:W-:-:S03]  /*8e1c0*/  LEA R10, P4, R7, R27, 0x1 ;  /* 0x0000001b070a7211 */ /* 0x001fc600078808ff */
[----:B------:R0:W-:Y:S01]  /*8e1d0*/  STL.64 [R1+0x18a8], R16 ;  /* 0x0018a81001007387 */ /* 0x0001e20000100a00 */
[----:B-1----:R-:W-:Y:S02]  /*8e1e0*/  LEA R14, R21, R7, 0x1 ;  /* 0x00000007150e7211 */ /* 0x002fe400078e08ff */
[CC--:B--2---:R-:W-:Y:S02]  /*8e1f0*/  LEA R2, P2, R8.reuse, R27.reuse, 0x1 ;  /* 0x0000001b08027211 */ /* 0x0c4fe400078408ff */
[-C--:B------:R-:W-:Y:S02]  /*8e200*/  LEA.HI.X.SX32 R11, R7, R28.reuse, 0x1, P4 ;  /* 0x0000001c070b7211 */ /* 0x080fe400020f0eff */
[-C--:B------:R-:W-:Y:S02]  /*8e210*/  LEA.HI.X.SX32 R3, R8, R28.reuse, 0x1, P2 ;  /* 0x0000001c08037211 */ /* 0x080fe400010f0eff */
[-C--:B0-----:R-:W-:Y:S02]  /*8e220*/  LEA R16, P2, R14, R27.reuse, 0x1 ;  /* 0x0000001b0e107211 */ /* 0x081fe400078408ff */
[----:B------:R-:W-:Y:S01]  /*8e230*/  LEA R8, P4, R6, R27, 0x1 ;  /* 0x0000001b06087211 */ /* 0x000fe200078808ff */
[----:B------:R0:W-:Y:S01]  /*8e240*/  STL.64 [R1+0x40], R2 ;  /* 0x0000400201007387 */ /* 0x0001e20000100a00 */
[----:B------:R-:W-:-:S02]  /*8e250*/  LEA.HI.X.SX32 R17, R14, R28, 0x1, P2 ;  /* 0x0000001c0e117211 */ /* 0x000fc400010f0eff */
[----:B------:R-:W-:Y:S01]  /*8e260*/  LEA.HI.X.SX32 R9, R6, R28, 0x1, P4 ;  /* 0x0000001c06097211 */ /* 0x000fe200020f0eff */
[----:B0-----:R-:W2:Y:S04]  /*8e270*/  LDL.LU.64 R2, [R1+0x18c8] ;  /* 0x0018c80001027983 */ /* 0x001ea80000300a00 */
[----:B------:R0:W-:Y:S04]  /*8e280*/  STL.64 [R1+0x28], R10 ;  /* 0x0000280a01007387 */ /* 0x0001e80000100a00 */
[----:B0-----:R-:W4:Y:S04]  /*8e290*/  LDL.LU.64 R10, [R1+0x18c0] ;  /* 0x0018c000010a7983 */ /* 0x001f280000300a00 */
[----:B------:R-:W5:Y:S04]  /*8e2a0*/  LDL.LU R21, [R1+0x4] ;  /* 0x0000040001157983 */ /* 0x000f680000300800 */
[----:B------:R-:W2:Y:S04]  /*8e2b0*/  LDL.LU R14, [R1+0x358] ;  /* 0x00035800010e7983 */ /* 0x000ea80000300800 */
[----:B------:R-:W-:Y:S04]  /*8e2c0*/  STL.64 [R1+0x10], R16 ;  /* 0x0000101001007387 */ /* 0x000fe80000100a00 */
[----:B------:R0:W-:Y:S04]  /*8e2d0*/  STL.64 [R1+0x1818], R8 ;  /* 0x0018180801007387 */ /* 0x0001e80000100a00 */
[----:B------:R-:W-:Y:S04]  /*8e2e0*/  STL [R1+0x1838], R9 ;  /* 0x0018380901007387 */ /* 0x000fe80000100800 */
[----:B------:R-:W2:Y:S01]  /*8e2f0*/  LDL.LU R7, [R1+0x360] ;  /* 0x0003600001077983 */ /* 0x000ea20000300800 */
[----:B------:R-:W-:Y:S01]  /*8e300*/  IMAD R26, R20, 0x2, R24 ;  /* 0x00000002141a7824 */ /* 0x000fe200078e0218 */
[-C--:B------:R-:W-:Y:S01]  /*8e310*/  LEA R6, P2, R29, R27.reuse, 0x1 ;  /* 0x0000001b1d067211 */ /* 0x080fe200078408ff */
[----:B0-----:R-:W-:Y:S01]  /*8e320*/  IMAD.MOV.U32 R8, RZ, RZ, c[0x0][0x1c8] ;  /* 0x00007200ff087624 */ /* 0x001fe200078e00ff */
[----:B------:R-:W-:-:S02]  /*8e330*/  LEA R16, P4, R25, R27, 0x1 ;  /* 0x0000001b19107211 */ /* 0x000fc400078808ff */
[----:B------:R-:W-:Y:S02]  /*8e340*/  LEA R12, R20, R26, 0x1 ;  /* 0x0000001a140c7211 */ /* 0x000fe400078e08ff */
[----:B------:R-:W-:Y:S02]  /*8e350*/  LEA.HI.X.SX32 R17, R25, R28, 0x1, P4 ;  /* 0x0000001c19117211 */ /* 0x000fe400020f0eff */
[----:B------:R-:W-:-:S05]  /*8e360*/  LEA R13, R8, R12, 0x1 ;  /* 0x0000000c080d7211 */ /* 0x000fca00078e08ff */
[----:B------:R-:W-:Y:S01]  /*8e370*/  IMAD R25, R8, 0x2, R13 ;  /* 0x0000000208197824 */ /* 0x000fe200078e020d */
[----:B--2---:R-:W-:Y:S02]  /*8e380*/  PRMT R15, R7, 0x7632, R15 ;  /* 0x00007632070f7816 */ /* 0x004fe4000000000f */
[----:B------:R-:W-:-:S05]  /*8e390*/  LEA.HI.X.SX32 R7, R29, R28, 0x1, P2 ;  /* 0x0000001c1d077211 */ /* 0x000fca00010f0eff */
[----:B------:R0:W-:Y:S04]  /*8e3a0*/  STL.64 [R1+0x1810], R6 ;  /* 0x0018100601007387 */ /* 0x0001e80000100a00 */
[----:B------:R1:W-:Y:S01]  /*8e3b0*/  STL [R1+0x1848], R7 ;  /* 0x0018480701007387 */ /* 0x0003e20000100800 */
[----:B------:R-:W-:Y:S01]  /*8e3c0*/  LEA R29, R8, R25, 0x1 ;  /* 0x00000019081d7211 */ /* 0x000fe200078e08ff */
[----:B0-----:R-:W-:Y:S01]  /*8e3d0*/  IMAD.MOV.U32 R6, RZ, RZ, R22 ;  /* 0x000000ffff067224 */ /* 0x001fe200078e0016 */
[----:B-1----:R-:W-:Y:S02]  /*8e3e0*/  MOV R7, R23 ;  /* 0x0000001700077202 */ /* 0x002fe40000000f00 */
[----:B------:R-:W2:Y:S04]  /*8e3f0*/  LDL.LU.64 R22, [R1+0x18] ;  /* 0x0000180001167983 */ /* 0x000ea80000300a00 */
[----:B------:R-:W-:Y:S04]  /*8e400*/  STL.64 [R1+0x60], R16 ;  /* 0x0000601001007387 */ /* 0x000fe80000100a00 */
[----:B------:R3:W-:Y:S04]  /*8e410*/  STL.64 [R1+0x1870], R12 ;  /* 0x0018700c01007387 */ /* 0x0007e80000100a00 */
[----:B------:R0:W-:Y:S04]  /*8e420*/  STL [R1+0x1888], R13 ;  /* 0x0018880d01007387 */ /* 0x0001e80000100800 */
[----:B------:R1:W-:Y:S01]  /*8e430*/  STL.64 [R1+0x1878], R24 ;  /* 0x0018781801007387 */ /* 0x0003e20000100a00 */
[----:B---3--:R-:W-:-:S04]  /*8e440*/  LEA R12, P2, R4, R27, 0x1 ;  /* 0x0000001b040c7211 */ /* 0x008fc800078408ff */
[----:B0-----:R-:W-:Y:S01]  /*8e450*/  LEA.HI.X.SX32 R13, R4, R28, 0x1, P2 ;  /* 0x0000001c040d7211 */ /* 0x001fe200010f0eff */
[----:B-1----:R-:W-:Y:S01]  /*8e460*/  IMAD.MOV.U32 R24, RZ, RZ, R2 ;  /* 0x000000ffff187224 */ /* 0x002fe200078e0002 */
[----:B------:R-:W-:Y:S02]  /*8e470*/  MOV R25, R3 ;  /* 0x0000000300197202 */ /* 0x000fe40000000f00 */
[----:B------:R-:W3:Y:S04]  /*8e480*/  LDL.LU.64 R2, [R1+0x18b8] ;  /* 0x0018b80001027983 */ /* 0x000ee80000300a00 */
[----:B------:R-:W3:Y:S01]  /*8e490*/  LDL.LU R4, [R1+0x18b0] ;  /* 0x0018b00001047983 */ /* 0x000ee20000300800 */
[----:B------:R-:W-:Y:S01]  /*8e4a0*/  LEA R16, P4, R5, R27, 0x1 ;  /* 0x0000001b05107211 */ /* 0x000fe200078808ff */
[----:B------:R-:W-:-:S03]  /*8e4b0*/  IMAD R20, R20, 0x2, R5 ;  /* 0x0000000214147824 */ /* 0x000fc600078e0205 */
[----:B------:R-:W-:Y:S01]  /*8e4c0*/  LEA.HI.X.SX32 R17, R5, R28, 0x1, P4 ;  /* 0x0000001c05117211 */ /* 0x000fe200020f0eff */
[----:B------:R0:W-:Y:S04]  /*8e4d0*/  STL.64 [R1+0x68], R12 ;  /* 0x0000680c01007387 */ /* 0x0001e80000100a00 */
[----:B------:R1:W-:Y:S01]  /*8e4e0*/  STL.64 [R1+0x70], R16 ;  /* 0x0000701001007387 */ /* 0x0003e20000100a00 */
[----:B------:R-:W-:Y:S02]  /*8e4f0*/  LEA R5, R8, R29, 0x1 ;  /* 0x0000001d08057211 */ /* 0x000fe400078e08ff */
[----:B0-----:R-:W-:Y:S02]  /*8e500*/  MOV R12, R18 ;  /* 0x00000012000c7202 */ /* 0x001fe40000000f00 */
[----:B-1----:R-:W-:-:S02]  /*8e510*/  LEA R16, P2, R20, R27, 0x1 ;  /* 0x0000001b14107211 */ /* 0x002fc400078408ff */
[C---:B-----5:R-:W-:Y:S02]  /*8e520*/  LEA R18, P4, R21.reuse, R27, 0x1 ;  /* 0x0000001b15127211 */ /* 0x060fe400078808ff */
[-C--:B------:R-:W-:Y:S01]  /*8e530*/  LEA.HI.X.SX32 R17, R20, R28.reuse, 0x1, P2 ;  /* 0x0000001c14117211 */ /* 0x080fe200010f0eff */
[----:B------:R-:W-:Y:S01]  /*8e540*/  IMAD.MOV.U32 R13, RZ, RZ, R19 ;  /* 0x000000ffff0d7224 */ /* 0x000fe200078e0013 */
[----:B------:R-:W-:Y:S01]  /*8e550*/  LEA.HI.X.SX32 R19, R21, R28, 0x1, P4 ;  /* 0x0000001c15137211 */ /* 0x000fe200020f0eff */
[----:B----4-:R0:W-:Y:S04]  /*8e560*/  STG.E.U16 [R10.64], R15 ;  /* 0x0000000f0a007986 */ /* 0x0101e8000c101506 */
[----:B------:R1:W-:Y:S01]  /*8e570*/  STL.64 [R1+0x78], R16 ;  /* 0x0000781001007387 */ /* 0x0003e20000100a00 */
[----:B0-----:R-:W-:-:S03]  /*8e580*/  IMAD R10, R8, 0x2, R5 ;  /* 0x00000002080a7824 */ /* 0x001fc600078e0205 */
[----:B-1----:R-:W4:Y:S04]  /*8e590*/  LDL.LU.64 R16, [R1+0x18a8] ;  /* 0x0018a80001107983 */ /* 0x002f280000300a00 */
[----:B------:R-:W5:Y:S04]  /*8e5a0*/  LDL.LU R15, [R1+0x350] ;  /* 0x00035000010f7983 */ /* 0x000f680000300800 */
[----:B------:R0:W-:Y:S01]  /*8e5b0*/  STL.64 [R1+0x80], R18 ;  /* 0x0000801201007387 */ /* 0x0001e20000100a00 */
[----:B------:R-:W-:Y:S02]  /*8e5c0*/  LEA R11, R8, R10, 0x1 ;  /* 0x0000000a080b7211 */ /* 0x000fe400078e08ff */
[----:B------:R-:W-:-:S05]  /*8e5d0*/  PRMT R9, R14, 0x7632, R9 ;  /* 0x000076320e097816 */ /* 0x000fca0000000009 */
[----:B--2---:R-:W-:Y:S01]  /*8e5e0*/  STG.E.U16 [R22.64], R9 ;  /* 0x0000000916007986 */ /* 0x004fe2000c101506 */
[-C--:B---3--:R-:W-:Y:S02]  /*8e5f0*/  LEA R20, P4, R2, R27.reuse, 0x1 ;  /* 0x0000001b02147211 */ /* 0x088fe400078808ff */
[----:B0-----:R-:W-:-:S04]  /*8e600*/  LEA R18, P2, R4, R27, 0x1 ;  /* 0x0000001b04127211 */ /* 0x001fc800078408ff */
[-C--:B------:R-:W-:Y:S02]  /*8e610*/  LEA.HI.X.SX32 R19, R4, R28.reuse, 0x1, P2 ;  /* 0x0000001c04137211 */ /* 0x080fe400010f0eff */
[----:B------:R-:W-:-:S03]  /*8e620*/  LEA.HI.X.SX32 R21, R2, R28, 0x1, P4 ;  /* 0x0000001c02157211 */ /* 0x000fc600020f0eff */
[----:B------:R0:W-:Y:S01]  /*8e630*/  STL.64 [R1+0x8], R18 ;  /* 0x0000081201007387 */ /* 0x0001e20000100a00 */
[----:B------:R-:W-:-:S03]  /*8e640*/  IMAD R4, R8, 0x2, R11 ;  /* 0x0000000208047824 */ /* 0x000fc600078e020b */
[----:B0-----:R-:W2:Y:S04]  /*8e650*/  LDL.LU.64 R18, [R1+0x18a0] ;  /* 0x0018a00001127983 */ /* 0x001ea80000300a00 */
[----:B------:R0:W-:Y:S04]  /*8e660*/  STL.64 [R1+0x1860], R10 ;  /* 0x0018600a01007387 */ /* 0x0001e80000100a00 */
[----:B------:R1:W-:Y:S01]  /*8e670*/  STL.64 [R1+0x1e8], R20 ;  /* 0x0001e81401007387 */ /* 0x0003e20000100a00 */
[-C--:B0-----:R-:W-:Y:S02]  /*8e680*/  LEA R10, P4, R3, R27.reuse, 0x1 ;  /* 0x0000001b030a7211 */ /* 0x081fe400078808ff */
[----:B-1----:R-:W-:-:S02]  /*8e690*/  LEA R20, P2, R0, R27, 0x1 ;  /* 0x0000001b00147211 */ /* 0x002fc400078408ff */
[-C--:B------:R-:W-:Y:S02]  /*8e6a0*/  LEA.HI.X.SX32 R11, R3, R28.reuse, 0x1, P4 ;  /* 0x0000001c030b7211 */ /* 0x080fe400020f0eff */
[----:B------:R-:W-:Y:S01]  /*8e6b0*/  LEA.HI.X.SX32 R21, R0, R28, 0x1, P2 ;  /* 0x0000001c00157211 */ /* 0x000fe200010f0eff */
[----:B------:R-:W-:Y:S04]  /*8e6c0*/  STL.64 [R1+0x1868], R4 ;  /* 0x0018680401007387 */ /* 0x000fe80000100a00 */
[----:B------:R0:W-:Y:S04]  /*8e6d0*/  STL.64 [R1+0x210], R20 ;  /* 0x0002101401007387 */ /* 0x0001e80000100a00 */
[----:B0-----:R-:W3:Y:S04]  /*8e6e0*/  LDL.LU.64 R20, [R1+0x1898] ;  /* 0x0018980001147983 */ /* 0x001ee80000300a00 */
[----:B------:R4:W-:Y:S04]  /*8e6f0*/  STL.64 [R1+0x248], R10 ;  /* 0x0002480a01007387 */ /* 0x0009e80000100a00 */
[----:B------:R-:W3:Y:S01]  /*8e700*/  LDL.LU.64 R22, [R1+0x1890] ;  /* 0x0018900001167983 */ /* 0x000ee20000300a00 */
[----:B------:R-:W-:-:S02]  /*8e710*/  LEA R2, R8, R4, 0x1 ;  /* 0x0000000408027211 */ /* 0x000fc400078e08ff */
[----:B----4-:R-:W-:-:S04]  /*8e720*/  LEA R10, P2, R17, R27, 0x1 ;  /* 0x0000001b110a7211 */ /* 0x010fc800078408ff */
[----:B------:R-:W-:Y:S01]  /*8e730*/  LEA.HI.X.SX32 R11, R17, R28, 0x1, P2 ;  /* 0x0000001c110b7211 */ /* 0x000fe200010f0eff */
[----:B------:R-:W-:-:S04]  /*8e740*/  IMAD R0, R8, 0x2, R2 ;  /* 0x0000000208007824 */ /* 0x000fc800078e0202 */
[----:B------:R0:W-:Y:S01]  /*8e750*/  STL.64 [R1+0x270], R10 ;  /* 0x0002700a01007387 */ /* 0x0001e20000100a00 */
[----:B------:R-:W-:Y:S01]  /*8e760*/  LEA R3, R8, R0, 0x1 ;  /* 0x0000000008037211 */ /* 0x000fe200078e08ff */
[----:B0-----:R-:W-:Y:S01]  /*8e770*/  IMAD.MOV.U32 R10, RZ, RZ, R12 ;  /* 0x000000ffff0a7224 */ /* 0x001fe200078e000c */
[----:B------:R-:W-:Y:S02]  /*8e780*/  MOV R11, R13 ;  /* 0x0000000d000b7202 */ /* 0x000fe40000000f00 */
[----:B--2---:R-:W-:-:S04]  /*8e790*/  LEA R4, P4, R18, R27, 0x1 ;  /* 0x0000001b12047211 */ /* 0x004fc800078808ff */
[----:B------:R-:W-:-:S05]  /*8e7a0*/  LEA.HI.X.SX32 R5, R18, R28, 0x1, P4 ;  /* 0x0000001c12057211 */ /* 0x000fca00020f0eff */
[----:B------:R3:W-:Y:S04]  /*8e7b0*/  STL.64 [R1+0x2a8], R4 ;  /* 0x0002a80401007387 */ /* 0x0007e80000100a00 */
[----:B------:R-:W-:Y:S01]  /*8e7c0*/  STL.64 [R1+0x1850], R2 ;  /* 0x0018500201007387 */ /* 0x000fe20000100a00 */
[CC--:B---3--:R-:W-:Y:S02]  /*8e7d0*/  LEA R4, P4, R22.reuse, R27.reuse, 0x1 ;  /* 0x0000001b16047211 */ /* 0x0c8fe400078808ff */
[C---:B------:R-:W-:Y:S02]  /*8e7e0*/  LEA R12, P2, R23.reuse, R27, 0x1 ;  /* 0x0000001b170c7211 */ /* 0x040fe400078408ff */
[-C--:B------:R-:W-:Y:S02]  /*8e7f0*/  LEA.HI.X.SX32 R5, R22, R28.reuse, 0x1, P4 ;  /* 0x0000001c16057211 */ /* 0x080fe400020f0eff */
[----:B------:R-:W-:-:S03]  /*8e800*/  LEA.HI.X.SX32 R13, R23, R28, 0x1, P2 ;  /* 0x0000001c170d7211 */ /* 0x000fc600010f0eff */
[----:B------:R0:W-:Y:S04]  /*8e810*/  STL.64 [R1+0x328], R4 ;  /* 0x0003280401007387 */ /* 0x0001e80000100a00 */
[----:B0-----:R-:W2:Y:S04]  /*8e820*/  LDL.LU.64 R4, [R1+0x30] ;  /* 0x0000300001047983 */ /* 0x001ea80000300a00 */
[----:B------:R0:W-:Y:S02]  /*8e830*/  STL.64 [R1+0x2c0], R12 ;  /* 0x0002c00c01007387 */ /* 0x0001e40000100a00 */
[----:B0-----:R-:W-:-:S04]  /*8e840*/  LEA R12, P2, R19, R27, 0x1 ;  /* 0x0000001b130c7211 */ /* 0x001fc800078408ff */
[----:B------:R-:W-:-:S05]  /*8e850*/  LEA.HI.X.SX32 R13, R19, R28, 0x1, P2 ;  /* 0x0000001c130d7211 */ /* 0x000fca00010f0eff */
[----:B------:R0:W-:Y:S04]  /*8e860*/  STL.64 [R1+0x320], R12 ;  /* 0x0003200c01007387 */ /* 0x0001e80000100a00 */
[----:B0-----:R-:W3:Y:S01]  /*8e870*/  LDL.LU R13, [R1+0x1888] ;  /* 0x00188800010d7983 */ /* 0x001ee20000300800 */
[----:B------:R-:W-:Y:S01]  /*8e880*/  LEA R14, P4, R21, R27, 0x1 ;  /* 0x0000001b150e7211 */ /* 0x000fe200078808ff */
[--C-:B------:R-:W-:Y:S01]  /*8e890*/  IMAD R17, R8, 0x2, R3.reuse ;  /* 0x0000000208117824 */ /* 0x100fe200078e0203 */
[----:B-----5:R-:W-:Y:S02]  /*8e8a0*/  PRMT R3, R15, 0x7632, R3 ;  /* 0x000076320f037816 */ /* 0x020fe40000000003 */
[----:B------:R-:W-:-:S05]  /*8e8b0*/  LEA.HI.X.SX32 R15, R21, R28, 0x1, P4 ;  /* 0x0000001c150f7211 */ /* 0x000fca00020f0eff */
[----:B------:R0:W-:Y:S04]  /*8e8c0*/  STL.64 [R1+0x318], R14 ;  /* 0x0003180e01007387 */ /* 0x0001e80000100a00 */
[----:B0-----:R-:W4:Y:S01]  /*8e8d0*/  LDL.LU.64 R14, [R1+0x1880] ;  /* 0x00188000010e7983 */ /* 0x001f220000300a00 */
[----:B------:R-:W-:-:S03]  /*8e8e0*/  LEA R12, P2, R20, R27, 0x1 ;  /* 0x0000001b140c7211 */ /* 0x000fc600078408ff */
[----:B------:R-:W5:Y:S04]  /*8e8f0*/  LDL.LU R21, [R1+0x348] ;  /* 0x0003480001157983 */ /* 0x000f680000300800 */
[----:B------:R-:W2:Y:S01]  /*8e900*/  LDL.LU R9, [R1+0x340] ;  /* 0x0003400001097983 */ /* 0x000ea20000300800 */
[----:B---3--:R-:W-:-:S05]  /*8e910*/  PRMT R13, R3, 0x7610, R13 ;  /* 0x00007610030d7816 */ /* 0x008fca000000000d */
[----:B------:R0:W-:Y:S04]  /*8e920*/  STG.E.U16 [R24.64], R13 ;  /* 0x0000000d18007986 */ /* 0x0001e8000c101506 */
[----:B0-----:R-:W3:Y:S01]  /*8e930*/  LDL.LU.64 R24, [R1+0x1878] ;  /* 0x0018780001187983 */ /* 0x001ee20000300a00 */
[----:B------:R-:W-:-:S05]  /*8e940*/  LEA.HI.X.SX32 R13, R20, R28, 0x1, P2 ;  /* 0x0000001c140d7211 */ /* 0x000fca00010f0eff */
[----:B------:R0:W-:Y:S04]  /*8e950*/  STL.64 [R1+0x310], R12 ;  /* 0x0003100c01007387 */ /* 0x0001e80000100a00 */
[----:B0-----:R-:W3:Y:S01]  /*8e960*/  LDL.LU.64 R12, [R1+0x1870] ;  /* 0x00187000010c7983 */ /* 0x001ee20000300a00 */
[----:B------:R-:W-:Y:S02]  /*8e970*/  LEA R18, R8, R17, 0x1 ;  /* 0x0000001108127211 */ /* 0x000fe400078e08ff */
[----:B----4-:R-:W-:-:S03]  /*8e980*/  LEA R2, P4, R14, R27, 0x1 ;  /* 0x0000001b0e027211 */ /* 0x010fc600078808ff */
[----:B------:R-:W-:Y:S01]  /*8e990*/  IMAD R22, R8, 0x2, R18 ;  /* 0x0000000208167824 */ /* 0x000fe200078e0212 */
[----:B------:R-:W-:-:S04]  /*8e9a0*/  LEA.HI.X.SX32 R3, R14, R28, 0x1, P4 ;  /* 0x0000001c0e037211 */ /* 0x000fc800020f0eff */
[----:B------:R-:W-:-:S05]  /*8e9b0*/  LEA R19, R8, R22, 0x1 ;  /* 0x0000001608137211 */ /* 0x000fca00078e08ff */
[----:B------:R0:W-:Y:S04]  /*8e9c0*/  STL.64 [R1+0x1858], R18 ;  /* 0x0018581201007387 */ /* 0x0001e80000100a00 */
[----:B------:R1:W-:Y:S01]  /*8e9d0*/  STL.64 [R1+0x308], R2 ;  /* 0x0003080201007387 */ /* 0x0003e20000100a00 */
[----:B------:R-:W-:Y:S01]  /*8e9e0*/  IMAD R20, R8, 0x2, R19 ;  /* 0x0000000208147824 */ /* 0x000fe200078e0213 */
[CC--:B0-----:R-:W-:Y:S02]  /*8e9f0*/  LEA R18, P2, R15.reuse, R27.reuse, 0x1 ;  /* 0x0000001b0f127211 */ /* 0x0c1fe400078408ff */
[----:B-1----:R-:W-:Y:S02]  /*8ea00*/  LEA R2, P4, R16, R27, 0x1 ;  /* 0x0000001b10027211 */ /* 0x002fe400078808ff */
[----:B------:R-:W-:-:S02]  /*8ea10*/  LEA.HI.X.SX32 R19, R15, R28, 0x1, P2 ;  /* 0x0000001c0f137211 */ /* 0x000fc400010f0eff */
[----:B------:R-:W-:-:S05]  /*8ea20*/  LEA.HI.X.SX32 R3, R16, R28, 0x1, P4 ;  /* 0x0000001c10037211 */ /* 0x000fca00020f0eff */
[----:B------:R0:W-:Y:S04]  /*8ea30*/  STL.64 [R1+0x2f8], R2 ;  /* 0x0002f80201007387 */ /* 0x0001e80000100a00 */
[----:B------:R3:W-:Y:S01]  /*8ea40*/  STL.64 [R1+0x300], R18 ;  /* 0x0003001201007387 */ /* 0x0007e20000100a00 */
[----:B0-----:R-:W-:Y:S01]  /*8ea50*/  IMAD.MOV.U32 R2, RZ, RZ, R10 ;  /* 0x000000ffff027224 */ /* 0x001fe200078e000a */
[C---:B------:R-:W-:Y:S02]  /*8ea60*/  LEA R10, P4, R26.reuse, R27, 0x1 ;  /* 0x0000001b1a0a7211 */ /* 0x040fe400078808ff */
[----:B------:R-:W-:Y:S02]  /*8ea70*/  MOV R3, R11 ;  /* 0x0000000b00037202 */ /* 0x000fe40000000f00 */
[----:B------:R-:W-:-:S02]  /*8ea80*/  LEA.HI.X.SX32 R11, R26, R28, 0x1, P4 ;  /* 0x0000001c1a0b7211 */ /* 0x000fc400020f0eff */
[----:B-----5:R-:W-:-:S05]  /*8ea90*/  PRMT R23, R21, 0x7632, R23 ;  /* 0x0000763215177816 */ /* 0x020fca0000000017 */
[----:B--2---:R0:W-:Y:S01]  /*8eaa0*/  STG.E.U16 [R4.64], R23 ;  /* 0x0000001704007986 */ /* 0x0041e2000c101506 */
[----:B---3--:R-:W-:-:S04]  /*8eab0*/  LEA R18, P2, R24, R27, 0x1 ;  /* 0x0000001b18127211 */ /* 0x008fc800078408ff */
[----:B------:R-:W-:-:S05]  /*8eac0*/  LEA.HI.X.SX32 R19, R24, R28, 0x1, P2 ;  /* 0x0000001c18137211 */ /* 0x000fca00010f0eff */
[----:B------:R-:W-:Y:S04]  /*8ead0*/  STL.64 [R1+0x2f0], R18 ;  /* 0x0002f01201007387 */ /* 0x000fe80000100a00 */
[----:B------:R1:W-:Y:S04]  /*8eae0*/  STL.64 [R1+0x2e8], R10 ;  /* 0x0002e80a01007387 */ /* 0x0003e80000100a00 */
[----:B0-----:R-:W2:Y:S01]  /*8eaf0*/  LDL.LU.64 R4, [R1+0x1868] ;  /* 0x0018680001047983 */ /* 0x001ea20000300a00 */
[-C--:B-1----:R-:W-:Y:S02]  /*8eb00*/  LEA R10, P4, R13, R27.reuse, 0x1 ;  /* 0x0000001b0d0a7211 */ /* 0x082fe400078808ff */
[----:B------:R-:W-:-:S02]  /*8eb10*/  LEA R18, P2, R12, R27, 0x1 ;  /* 0x0000001b0c127211 */ /* 0x000fc400078408ff */
[-C--:B------:R-:W-:Y:S02]  /*8eb20*/  LEA.HI.X.SX32 R11, R13, R28.reuse, 0x1, P4 ;  /* 0x0000001c0d0b7211 */ /* 0x080fe400020f0eff */
[----:B------:R-:W-:-:S03]  /*8eb30*/  LEA.HI.X.SX32 R19, R12, R28, 0x1, P2 ;  /* 0x0000001c0c137211 */ /* 0x000fc600010f0eff */
[----:B------:R0:W-:Y:S04]  /*8eb40*/  STL.64 [R1+0x2d8], R10 ;  /* 0x0002d80a01007387 */ /* 0x0001e80000100a00 */
[----:B------:R-:W-:Y:S01]  /*8eb50*/  STL.64 [R1+0x2e0], R18 ;  /* 0x0002e01201007387 */ /* 0x000fe20000100a00 */
[----:B0-----:R-:W-:-:S04]  /*8eb60*/  LEA R10, P2, R25, R27, 0x1 ;  /* 0x0000001b190a7211 */ /* 0x001fc800078408ff */
[----:B------:R-:W-:-:S05]  /*8eb70*/  LEA.HI.X.SX32 R11, R25, R28, 0x1, P2 ;  /* 0x0000001c190b7211 */ /* 0x000fca00010f0eff */
[----:B------:R0:W-:Y:S04]  /*8eb80*/  STL.64 [R1+0x2d0], R10 ;  /* 0x0002d00a01007387 */ /* 0x0001e80000100a00 */
[----:B0-----:R-:W3:Y:S01]  /*8eb90*/  LDL.LU.64 R10, [R1+0x1860] ;  /* 0x00186000010a7983 */ /* 0x001ee20000300a00 */
[----:B------:R-:W-:-:S05]  /*8eba0*/  LEA R14, R8, R20, 0x1 ;  /* 0x00000014080e7211 */ /* 0x000fca00078e08ff */
[----:B------:R-:W-:-:S05]  /*8ebb0*/  IMAD R16, R8, 0x2, R14 ;  /* 0x0000000208107824 */ /* 0x000fca00078e020e */
[----:B------:R-:W-:-:S05]  /*8ebc0*/  LEA R15, R8, R16, 0x1 ;  /* 0x00000010080f7211 */ /* 0x000fca00078e08ff */
[----:B------:R-:W-:Y:S01]  /*8ebd0*/  IMAD R21, R8, 0x2, R15 ;  /* 0x0000000208157824 */ /* 0x000fe200078e020f */
[----:B------:R-:W-:-:S04]  /*8ebe0*/  LEA R18, P4, R29, R27, 0x1 ;  /* 0x0000001b1d127211 */ /* 0x000fc800078808ff */
[C---:B------:R-:W-:Y:S02]  /*8ebf0*/  LEA R12, R8.reuse, R21, 0x1 ;  /* 0x00000015080c7211 */ /* 0x040fe400078e08ff */
[----:B------:R-:W-:Y:S02]  /*8ec00*/  LEA.HI.X.SX32 R19, R29, R28, 0x1, P4 ;  /* 0x0000001c1d137211 */ /* 0x000fe400020f0eff */
[----:B------:R-:W4:Y:S01]  /*8ec10*/  LDL.LU R29, [R1+0x338] ;  /* 0x00033800011d7983 */ /* 0x000f220000300800 */
[----:B------:R-:W-:-:S03]  /*8ec20*/  IMAD R13, R8, 0x2, R12 ;  /* 0x00000002080d7824 */ /* 0x000fc600078e020c */
[----:B------:R2:W-:Y:S04]  /*8ec30*/  STL.64 [R1+0x2c8], R18 ;  /* 0x0002c81201007387 */ /* 0x0005e80000100a00 */
[----:B------:R-:W-:Y:S01]  /*8ec40*/  STL.64 [R1+0x1840], R12 ;  /* 0x0018400c01007387 */ /* 0x000fe20000100a00 */
[----:B------:R-:W-:Y:S02]  /*8ec50*/  LEA R23, R8, R13, 0x1 ;  /* 0x0000000d08177211 */ /* 0x000fe400078e08ff */
[----:B------:R-:W-:-:S05]  /*8ec60*/  PRMT R26, R9, 0x7632, R26 ;  /* 0x00007632091a7816 */ /* 0x000fca000000001a */
[----:B------:R-:W-:Y:S01]  /*8ec70*/  STG.E.U16 [R2.64], R26 ;  /* 0x0000001a02007986 */ /* 0x000fe2000c101506 */
[----:B--2---:R-:W-:-:S04]  /*8ec80*/  LEA R18, P2, R5, R27, 0x1 ;  /* 0x0000001b05127211 */ /* 0x004fc800078408ff */
[----:B------:R-:W-:-:S05]  /*8ec90*/  LEA.HI.X.SX32 R19, R5, R28, 0x1, P2 ;  /* 0x0000001c05137211 */ /* 0x000fca00010f0eff */
[----:B------:R0:W-:Y:S04]  /*8eca0*/  STL.64 [R1+0x2b8], R18 ;  /* 0x0002b81201007387 */ /* 0x0001e80000100a00 */
[----:B0-----:R-:W2:Y:S01]  /*8ecb0*/  LDL.LU.64 R18, [R1+0x1858] ;  /* 0x0018580001127983 */ /* 0x001ea20000300a00 */
[----:B---3--:R-:W-:-:S04]  /*8ecc0*/  LEA R12, P4, R10, R27, 0x1 ;  /* 0x0000001b0a0c7211 */ /* 0x008fc800078808ff */
[----:B------:R-:W-:-:S05]  /*8ecd0*/  LEA.HI.X.SX32 R13, R10, R28, 0x1, P4 ;  /* 0x0000001c0a0d7211 */ /* 0x000fca00020f0eff */
[----:B------:R0:W-:Y:S04]  /*8ece0*/  STL.64 [R1+0x2b0], R12 ;  /* 0x0002b00c01007387 */ /* 0x0001e80000100a00 */
[----:B------:R-:W3:Y:S01]  /*8ecf0*/  LDL.LU.64 R2, [R1+0x1850] ;  /* 0x0018500001027983 */ /* 0x000ee20000300a00 */
[C---:B------:R-:W-:Y:S02]  /*8ed00*/  IMAD R24, R8.reuse, 0x2, R23 ;  /* 0x0000000208187824 */ /* 0x040fe400078e0217 */
[----:B------:R-:W-:Y:S01]  /*8ed10*/  IMAD.MOV.U32 R26, RZ, RZ, c[0x0][0x1c8] ;  /* 0x00007200ff1a7624 */ /* 0x000fe200078e00ff */
[----:B------:R-:W5:Y:S01]  /*8ed20*/  LDL R25, [R1+0x534] ;  /* 0x0005340001197983 */ /* 0x000f620000100800 */
[----:B0-----:R-:W-:Y:S02]  /*8ed30*/  LEA R12, P2, R11, R27, 0x1 ;  /* 0x0000001b0b0c7211 */ /* 0x001fe400078408ff */
[----:B------:R-:W-:-:S02]  /*8ed40*/  LEA R5, R8, R24, 0x1 ;  /* 0x0000001808057211 */ /* 0x000fc400078e08ff */
[----:B------:R-:W-:Y:S02]  /*8ed50*/  LEA.HI.X.SX32 R13, R11, R28, 0x1, P2 ;  /* 0x0000001c0b0d7211 */ /* 0x000fe400010f0eff */
[----:B------:R-:W-:-:S03]  /*8ed60*/  LEA R8, P4, R4, R27, 0x1 ;  /* 0x0000001b04087211 */ /* 0x000fc600078808ff */
[----:B------:R-:W-:Y:S01]  /*8ed70*/  STL.64 [R1+0x2a0], R12 ;  /* 0x0002a00c01007387 */ /* 0x000fe20000100a00 */
[----:B------:R-:W-:Y:S02]  /*8ed80*/  LEA.HI.X.SX32 R9, R4, R28, 0x1, P4 ;  /* 0x0000001c04097211 */ /* 0x000fe400020f0eff */
[----:B------:R-:W-:-:S03]  /*8ed90*/  LEA R10, R26, R5, 0x1 ;  /* 0x000000051a0a7211 */ /* 0x000fc600078e08ff */
[----:B------:R0:W-:Y:S02]  /*8eda0*/  STL.64 [R1+0x298], R8 ;  /* 0x0002980801007387 */ /* 0x0001e40000100a00 */
[----:B------:R-:W-:Y:S01]  /*8edb0*/  IMAD R4, R26, 0x2, R10 ;  /* 0x000000021a047824 */ /* 0x000fe200078e020a */
[----:B0-----:R-:W-:-:S04]  /*8edc0*/  LEA R8, P4, R0, R27, 0x1 ;  /* 0x0000001b00087211 */ /* 0x001fc800078808ff */
[----:B------:R-:W-:Y:S02]  /*8edd0*/  LEA.HI.X.SX32 R9, R0, R28, 0x1, P4 ;  /* 0x0000001c00097211 */ /* 0x000fe400020f0eff */
[----:B------:R-:W-:Y:S02]  /*8ede0*/  LEA R0, R26, R4, 0x1 ;  /* 0x000000041a007211 */ /* 0x000fe400078e08ff */
[----:B----4-:R-:W-:-:S05]  /*8edf0*/  PRMT R11, R29, 0x7632, R11 ;  /* 0x000076321d0b7816 */ /* 0x010fca000000000b */
[----:B------:R-:W-:Y:S01]  /*8ee00*/  STG.E.U16 [R6.64], R11 ;  /* 0x0000000b06007986 */ /* 0x000fe2000c101506 */
[----:B---3--:R-:W-:-:S04]  /*8ee10*/  LEA R12, P2, R2, R27, 0x1 ;  /* 0x0000001b020c7211 */ /* 0x008fc800078408ff */
[----:B------:R-:W-:-:S05]  /*8ee20*/  LEA.HI.X.SX32 R13, R2, R28, 0x1, P2 ;  /* 0x0000001c020d7211 */ /* 0x000fca00010f0eff */
[----:B------:R0:W-:Y:S01]  /*8ee30*/  STL.64 [R1+0x290], R12 ;  /* 0x0002900c01007387 */ /* 0x0001e20000100a00 */
[----:B------:R-:W-:-:S03]  /*8ee40*/  IMAD R2, R26, 0x2, R0 ;  /* 0x000000021a027824 */ /* 0x000fc600078e0200 */
[----:B------:R1:W-:Y:S01]  /*8ee50*/  STL.64 [R1+0x288], R8 ;  /* 0x0002880801007387 */ /* 0x0003e20000100a00 */
[----:B0-----:R-:W-:-:S04]  /*8ee60*/  LEA R12, P2, R3, R27, 0x1 ;  /* 0x0000001b030c7211 */ /* 0x001fc800078408ff */
[----:B------:R-:W-:Y:S02]  /*8ee70*/  LEA.HI.X.SX32 R13, R3, R28, 0x1, P2 ;  /* 0x0000001c030d7211 */ /* 0x000fe400010f0eff */
[----:B-1----:R-:W-:-:S03]  /*8ee80*/  LEA R8, P4, R17, R27, 0x1 ;  /* 0x0000001b11087211 */ /* 0x002fc600078808ff */
[----:B------:R2:W-:Y:S01]  /*8ee90*/  STL.64 [R1+0x280], R12 ;  /* 0x0002800c01007387 */ /* 0x0005e20000100a00 */
[----:B------:R-:W-:Y:S02]  /*8eea0*/  LEA.HI.X.SX32 R9, R17, R28, 0x1, P4 ;  /* 0x0000001c11097211 */ /* 0x000fe400020f0eff */
[----:B------:R-:W-:-:S03]  /*8eeb0*/  LEA R3, R26, R2, 0x1 ;  /* 0x000000021a037211 */ /* 0x000fc600078e08ff */
[----:B------:R-:W-:Y:S04]  /*8eec0*/  STL.64 [R1+0x278], R8 ;  /* 0x0002780801007387 */ /* 0x000fe80000100a00 */
[----:B------:R-:W3:Y:S01]  /*8eed0*/  LDL.LU R7, [R1+0x1848] ;  /* 0x0018480001077983 */ /* 0x000ee20000300800 */
[----:B--2---:R-:W-:-:S03]  /*8eee0*/  LEA R12, P2, R18, R27, 0x1 ;  /* 0x0000001b120c7211 */ /* 0x004fc600078408ff */
[----:B------:R-:W2:Y:S01]  /*8eef0*/  LDL R6, [R1+0x52c] ;  /* 0x00052c0001067983 */ /* 0x000ea20000100800 */
[----:B------:R-:W-:Y:S01]  /*8ef00*/  LEA.HI.X.SX32 R13, R18, R28, 0x1, P2 ;  /* 0x0000001c120d7211 */ /* 0x000fe200010f0eff */
[----:B------:R-:W-:Y:S02]  /*8ef10*/  IMAD R11, R26, 0x2, R3 ;  /* 0x000000021a0b7824 */ /* 0x000fe400078e0203 */
[----:B------:R0:W-:Y:S04]  /*8ef20*/  STL.64 [R1+0x1830], R2 ;  /* 0x0018300201007387 */ /* 0x0001e80000100a00 */
[----:B------:R1:W-:Y:S04]  /*8ef30*/  STL.64 [R1+0x268], R12 ;  /* 0x0002680c01007387 */ /* 0x0003e80000100a00 */
[----:B0-----:R-:W5:Y:S01]  /*8ef40*/  LDL.LU.64 R2, [R1+0x48] ;  /* 0x0000480001027983 */ /* 0x001f620000300a00 */
[----:B------:R-:W-:-:S04]  /*8ef50*/  LEA R8, P4, R22, R27, 0x1 ;  /* 0x0000001b16087211 */ /* 0x000fc800078808ff */
[----:B------:R-:W-:Y:S02]  /*8ef60*/  LEA.HI.X.SX32 R9, R22, R28, 0x1, P4 ;  /* 0x0000001c16097211 */ /* 0x000fe400020f0eff */
[----:B-1----:R-:W-:-:S03]  /*8ef70*/  LEA R12, P2, R19, R27, 0x1 ;  /* 0x0000001b130c7211 */ /* 0x002fc600078408ff */
[----:B------:R0:W-:Y:S01]  /*8ef80*/  STL.64 [R1+0x260], R8 ;  /* 0x0002600801007387 */ /* 0x0001e20000100a00 */
[----:B------:R-:W-:Y:S02]  /*8ef90*/  LEA.HI.X.SX32 R13, R19, R28, 0x1, P2 ;  /* 0x0000001c130d7211 */ /* 0x000fe400010f0eff */
[----:B0-----:R-:W-:-:S03]  /*8efa0*/  LEA R8, P4, R20, R27, 0x1 ;  /* 0x0000001b14087211 */ /* 0x001fc600078808ff */
[----:B------:R0:W-:Y:S01]  /*8efb0*/  STL.64 [R1+0x258], R12 ;  /* 0x0002580c01007387 */ /* 0x0001e20000100a00 */
[----:B------:R-:W-:-:S05]  /*8efc0*/  LEA.HI.X.SX32 R9, R20, R28, 0x1, P4 ;  /* 0x0000001c14097211 */ /* 0x000fca00020f0eff */
[----:B------:R1:W-:Y:S01]  /*8efd0*/  STL.64 [R1+0x250], R8 ;  /* 0x0002500801007387 */ /* 0x0003e20000100a00 */
[----:B0-----:R-:W-:-:S04]  /*8efe0*/  LEA R12, P2, R14, R27, 0x1 ;  /* 0x0000001b0e0c7211 */ /* 0x001fc800078408ff */
[----:B------:R-:W-:Y:S02]  /*8eff0*/  LEA.HI.X.SX32 R13, R14, R28, 0x1, P2 ;  /* 0x0000001c0e0d7211 */ /* 0x000fe400010f0eff */
[----:B-1----:R-:W-:-:S04]  /*8f000*/  LEA R8, P4, R16, R27, 0x1 ;  /* 0x0000001b10087211 */ /* 0x002fc800078808ff */
[----:B------:R-:W-:Y:S01]  /*8f010*/  LEA.HI.X.SX32 R9, R16, R28, 0x1, P4 ;  /* 0x0000001c10097211 */ /* 0x000fe200020f0eff */
[----:B-----5:R0:W-:Y:S04]  /*8f020*/  STG.E.U16 [R2.64], R25 ;  /* 0x0000001902007986 */ /* 0x0201e8000c101506 */
[----:B0-----:R-:W4:Y:S04]  /*8f030*/  LDL.LU.64 R2, [R1+0x40] ;  /* 0x0000400001027983 */ /* 0x001f280000300a00 */
[----:B------:R-:W4:Y:S04]  /*8f040*/  LDL R29, [R1+0x524] ;  /* 0x00052400011d7983 */ /* 0x000f280000100800 */
[----:B------:R0:W-:Y:S04]  /*8f050*/  STL.64 [R1+0x240], R12 ;  /* 0x0002400c01007387 */ /* 0x0001e80000100a00 */
[----:B0-----:R-:W5:Y:S04]  /*8f060*/  LDL.LU.64 R12, [R1+0x1840] ;  /* 0x00184000010c7983 */ /* 0x001f680000300a00 */
[----:B------:R0:W-:Y:S04]  /*8f070*/  STL.64 [R1+0x238], R8 ;  /* 0x0002380801007387 */ /* 0x0001e80000100a00 */
[----:B0-----:R-:W2:Y:S01]  /*8f080*/  LDL.LU R9, [R1+0x1838] ;  /* 0x0018380001097983 */ /* 0x001ea20000300800 */
[----:B------:R-:W-:-:S05]  /*8f090*/  LEA R17, R26, R11, 0x1 ;  /* 0x0000000b1a117211 */ /* 0x000fca00078e08ff */
[----:B------:R-:W-:Y:S01]  /*8f0a0*/  IMAD R18, R26, 0x2, R17 ;  /* 0x000000021a127824 */ /* 0x000fe200078e0211 */
[----:B------:R-:W-:-:S04]  /*8f0b0*/  LEA R8, P2, R15, R27, 0x1 ;  /* 0x0000001b0f087211 */ /* 0x000fc800078408ff */
[----:B------:R-:W-:-:S05]  /*8f0c0*/  LEA R19, R26, R18, 0x1 ;  /* 0x000000121a137211 */ /* 0x000fca00078e08ff */
[----:B------:R0:W-:Y:S01]  /*8f0d0*/  STL.64 [R1+0x1828], R18 ;  /* 0x0018281201007387 */ /* 0x0001e20000100a00 */
[----:B------:R-:W-:-:S03]  /*8f0e0*/  IMAD R14, R26, 0x2, R19 ;  /* 0x000000021a0e7824 */ /* 0x000fc600078e0213 */
[----:B------:R1:W-:Y:S01]  /*8f0f0*/  STL [R1+0x230], R8 ;  /* 0x0002300801007387 */ /* 0x0003e20000100800 */
[----:B0-----:R-:W-:Y:S02]  /*8f100*/  MOV R18, R8 ;  /* 0x0000000800127202 */ /* 0x001fe40000000f00 */
[-C--:B-1----:R-:W-:Y:S01]  /*8f110*/  LEA R8, P4, R21, R27.reuse, 0x1 ;  /* 0x0000001b15087211 */ /* 0x082fe200078808ff */
[----:B--2---:R-:W-:Y:S01]  /*8f120*/  IMAD.MOV.U32 R19, RZ, RZ, R9 ;  /* 0x000000ffff137224 */ /* 0x004fe200078e0009 */
[-C--:B------:R-:W-:Y:S02]  /*8f130*/  LEA.HI.X.SX32 R19, R15, R28.reuse, 0x1, P2 ;  /* 0x0000001c0f137211 */ /* 0x080fe400010f0eff */
[----:B------:R-:W-:Y:S02]  /*8f140*/  LEA.HI.X.SX32 R9, R21, R28, 0x1, P4 ;  /* 0x0000001c15097211 */ /* 0x000fe400020f0eff */
[C---:B------:R-:W-:Y:S01]  /*8f150*/  LEA R15, R26.reuse, R14, 0x1 ;  /* 0x0000000e1a0f7211 */ /* 0x040fe200078e08ff */
[----:B------:R0:W-:Y:S04]  /*8f160*/  STL [R1+0x234], R19 ;  /* 0x0002341301007387 */ /* 0x0001e80000100800 */
[----:B------:R-:W-:Y:S01]  /*8f170*/  IMAD R16, R26, 0x2, R15 ;  /* 0x000000021a107824 */ /* 0x000fe200078e020f */
[----:B0-----:R-:W2:Y:S04]  /*8f180*/  LDL.LU.64 R18, [R1+0x28] ;  /* 0x0000280001127983 */ /* 0x001ea80000300a00 */
[----:B------:R-:W2:Y:S04]  /*8f190*/  LDL R25, [R1+0x51c] ;  /* 0x00051c0001197983 */ /* 0x000ea80000100800 */
[----:B------:R-:W-:Y:S04]  /*8f1a0*/  STL.64 [R1+0x228], R8 ;  /* 0x0002280801007387 */ /* 0x000fe80000100a00 */
[----:B------:R0:W-:Y:S04]  /*8f1b0*/  STL.64 [R1+0x1820], R14 ;  /* 0x0018200e01007387 */ /* 0x0001e80000100a00 */
[----:B0-----:R-:W2:Y:S01]  /*8f1c0*/  LDL.LU.64 R14, [R1+0x58] ;  /* 0x00005800010e7983 */ /* 0x001ea20000300a00 */
[----:B-----5:R-:W-:-:S02]  /*8f1d0*/  LEA R20, P2, R12, R27, 0x1 ;  /* 0x0000001b0c147211 */ /* 0x020fc400078408ff */
[C---:B------:R-:W-:Y:S02]  /*8f1e0*/  LEA R8, P4, R13.reuse, R27, 0x1 ;  /* 0x0000001b0d087211 */ /* 0x040fe400078808ff */
[-C--:B------:R-:W-:Y:S02]  /*8f1f0*/  LEA.HI.X.SX32 R21, R12, R28.reuse, 0x1, P2 ;  /* 0x0000001c0c157211 */ /* 0x080fe400010f0eff */
[----:B------:R-:W-:-:S03]  /*8f200*/  LEA.HI.X.SX32 R9, R13, R28, 0x1, P4 ;  /* 0x0000001c0d097211 */ /* 0x000fc600020f0eff */
[----:B------:R-:W-:Y:S04]  /*8f210*/  STL.64 [R1+0x220], R20 ;  /* 0x0002201401007387 */ /* 0x000fe80000100a00 */
[----:B------:R0:W-:Y:S02]  /*8f220*/  STL.64 [R1+0x218], R8 ;  /* 0x0002180801007387 */ /* 0x0001e40000100a00 */
[----:B0-----:R-:W-:-:S04]  /*8f230*/  LEA R8, P4, R24, R27, 0x1 ;  /* 0x0000001b18087211 */ /* 0x001fc800078808ff */
[----:B------:R-:W-:Y:S01]  /*8f240*/  LEA.HI.X.SX32 R9, R24, R28, 0x1, P4 ;  /* 0x0000001c18097211 */ /* 0x000fe200020f0eff */
[----:B--2---:R0:W-:Y:S02]  /*8f250*/  STG.E.U16 [R14.64], R6 ;  /* 0x000000060e007986 */ /* 0x0041e4000c101506 */
[----:B0-----:R-:W-:-:S04]  /*8f260*/  LEA R14, P2, R23, R27, 0x1 ;  /* 0x0000001b170e7211 */ /* 0x001fc800078408ff */
[----:B------:R-:W-:Y:S01]  /*8f270*/  LEA.HI.X.SX32 R15, R23, R28, 0x1, P2 ;  /* 0x0000001c170f7211 */ /* 0x000fe200010f0eff */
[----:B----4-:R-:W-:Y:S04]  /*8f280*/  STG.E.U16 [R2.64], R29 ;  /* 0x0000001d02007986 */ /* 0x010fe8000c101506 */
[----:B------:R0:W-:Y:S04]  /*8f290*/  STL.64 [R1+0x208], R14 ;  /* 0x0002080e01007387 */ /* 0x0001e80000100a00 */
[----:B0-----:R-:W2:Y:S04]  /*8f2a0*/  LDL.LU.64 R14, [R1+0x10] ;  /* 0x00001000010e7983 */ /* 0x001ea80000300a00 */
[----:B------:R-:W2:Y:S04]  /*8f2b0*/  LDL R6, [R1+0x514] ;  /* 0x0005140001067983 */ /* 0x000ea80000100800 */
[----:B------:R0:W-:Y:S04]  /*8f2c0*/  STL.64 [R1+0x200], R8 ;  /* 0x0002000801007387 */ /* 0x0001e80000100a00 */
[----:B------:R-:W4:Y:S01]  /*8f2d0*/  LDL.LU.64 R2, [R1+0x1830] ;  /* 0x0018300001027983 */ /* 0x000f220000300a00 */
[----:B------:R-:W-:-:S04]  /*8f2e0*/  LEA R22, P2, R5, R27, 0x1 ;  /* 0x0000001b05167211 */ /* 0x000fc800078408ff */
[----:B------:R-:W-:Y:S02]  /*8f2f0*/  LEA.HI.X.SX32 R23, R5, R28, 0x1, P2 ;  /* 0x0000001c05177211 */ /* 0x000fe400010f0eff */
[----:B0-----:R-:W-:-:S04]  /*8f300*/  LEA R8, P4, R10, R27, 0x1 ;  /* 0x0000001b0a087211 */ /* 0x001fc800078808ff */
[----:B------:R-:W-:Y:S01]  /*8f310*/  LEA.HI.X.SX32 R9, R10, R28, 0x1, P4 ;  /* 0x0000001c0a097211 */ /* 0x000fe200020f0eff */
[----:B------:R0:W-:Y:S04]  /*8f320*/  STL.64 [R1+0x1f8], R22 ;  /* 0x0001f81601007387 */ /* 0x0001e80000100a00 */
[----:B------:R1:W-:Y:S04]  /*8f330*/  STL.64 [R1+0x1f0], R8 ;  /* 0x0001f00801007387 */ /* 0x0003e80000100a00 */
[----:B------:R-:W5:Y:S01]  /*8f340*/  LDL R29, [R1+0x50c] ;  /* 0x00050c00011d7983 */ /* 0x000f620000100800 */
[----:B0-----:R-:W-:-:S02]  /*8f350*/  LEA R22, P2, R4, R27, 0x1 ;  /* 0x0000001b04167211 */ /* 0x001fc400078408ff */
[----:B-1----:R-:W-:Y:S02]  /*8f360*/  LEA R8, P4, R0, R27, 0x1 ;  /* 0x0000001b00087211 */ /* 0x002fe400078808ff */
[-C--:B------:R-:W-:Y:S02]  /*8f370*/  LEA.HI.X.SX32 R23, R4, R28.reuse, 0x1, P2 ;  /* 0x0000001c04177211 */ /* 0x080fe400010f0eff */
[----:B------:R-:W-:-:S03]  /*8f380*/  LEA.HI.X.SX32 R9, R0, R28, 0x1, P4 ;  /* 0x0000001c00097211 */ /* 0x000fc600020f0eff */
[----:B------:R-:W-:Y:S04]  /*8f390*/  STL.64 [R1+0x1e0], R22 ;  /* 0x0001e01601007387 */ /* 0x000fe80000100a00 */
[----:B------:R-:W-:Y:S04]  /*8f3a0*/  STL.64 [R1+0x1d8], R8 ;  /* 0x0001d80801007387 */ /* 0x000fe80000100a00 */
[----:B------:R0:W-:Y:S04]  /*8f3b0*/  STG.E.U16 [R18.64], R25 ;  /* 0x0000001912007986 */ /* 0x0001e8000c101506 */
[----:B0-----:R-:W3:Y:S01]  /*8f3c0*/  LDL.LU.64 R18, [R1+0x1828] ;  /* 0x0018280001127983 */ /* 0x001ee20000300a00 */
[----:B----4-:R-:W-:-:S02]  /*8f3d0*/  LEA R22, P2, R2, R27, 0x1 ;  /* 0x0000001b02167211 */ /* 0x010fc400078408ff */
[C---:B------:R-:W-:Y:S02]  /*8f3e0*/  LEA R8, P4, R3.reuse, R27, 0x1 ;  /* 0x0000001b03087211 */ /* 0x040fe400078808ff */
[-C--:B------:R-:W-:Y:S02]  /*8f3f0*/  LEA.HI.X.SX32 R23, R2, R28.reuse, 0x1, P2 ;  /* 0x0000001c02177211 */ /* 0x080fe400010f0eff */
[----:B------:R-:W-:-:S03]  /*8f400*/  LEA.HI.X.SX32 R9, R3, R28, 0x1, P4 ;  /* 0x0000001c03097211 */ /* 0x000fc600020f0eff */
[----:B------:R0:W-:Y:S04]  /*8f410*/  STL.64 [R1+0x1d0], R22 ;  /* 0x0001d01601007387 */ /* 0x0001e80000100a00 */
[----:B------:R1:W-:Y:S04]  /*8f420*/  STL.64 [R1+0x1c8], R8 ;  /* 0x0001c80801007387 */ /* 0x0003e80000100a00 */
[----:B------:R-:W4:Y:S01]  /*8f430*/  LDL R25, [R1+0x504] ;  /* 0x0005040001197983 */ /* 0x000f220000100800 */
[-C--:B0-----:R-:W-:Y:S02]  /*8f440*/  LEA R22, P2, R11, R27.reuse, 0x1 ;  /* 0x0000001b0b167211 */ /* 0x081fe400078408ff */
[----:B-1----:R-:W-:-:S02]  /*8f450*/  LEA R8, P4, R17, R27, 0x1 ;  /* 0x0000001b11087211 */ /* 0x002fc400078808ff */
[-C--:B------:R-:W-:Y:S02]  /*8f460*/  LEA.HI.X.SX32 R23, R11, R28.reuse, 0x1, P2 ;  /* 0x0000001c0b177211 */ /* 0x080fe400010f0eff */
[----:B------:R-:W-:Y:S01]  /*8f470*/  LEA.HI.X.SX32 R9, R17, R28, 0x1, P4 ;  /* 0x0000001c11097211 */ /* 0x000fe200020f0eff */
[----:B--2---:R0:W-:Y:S04]  /*8f480*/  STG.E.U16 [R14.64], R6 ;  /* 0x000000060e007986 */ /* 0x0041e8000c101506 */
[----:B------:R-:W-:Y:S04]  /*8f490*/  STL.64 [R1+0x1c0], R22 ;  /* 0x0001c01601007387 */ /* 0x000fe80000100a00 */
[----:B------:R3:W-:Y:S04]  /*8f4a0*/  STL.64 [R1+0x1b8], R8 ;  /* 0x0001b80801007387 */ /* 0x0007e80000100a00 */
[----:B0-----:R-:W2:Y:S01]  /*8f4b0*/  LDL.LU.64 R14, [R1+0x1820] ;  /* 0x00182000010e7983 */ /* 0x001ea20000300a00 */
[----:B---3--:R-:W-:-:S02]  /*8f4c0*/  LEA R8, P4, R19, R27, 0x1 ;  /* 0x0000001b13087211 */ /* 0x008fc400078808ff */
[C---:B------:R-:W-:Y:S02]  /*8f4d0*/  LEA R22, P2, R18.reuse, R27, 0x1 ;  /* 0x0000001b12167211 */ /* 0x040fe400078408ff */
[-C--:B------:R-:W-:Y:S02]  /*8f4e0*/  LEA.HI.X.SX32 R9, R19, R28.reuse, 0x1, P4 ;  /* 0x0000001c13097211 */ /* 0x080fe400020f0eff */
[----:B------:R-:W-:-:S03]  /*8f4f0*/  LEA.HI.X.SX32 R23, R18, R28, 0x1, P2 ;  /* 0x0000001c12177211 */ /* 0x000fc600010f0eff */
[----:B------:R2:W-:Y:S04]  /*8f500*/  STL.64 [R1+0x1a8], R8 ;  /* 0x0001a80801007387 */ /* 0x0005e80000100a00 */
[----:B------:R-:W-:Y:S01]  /*8f510*/  STL.64 [R1+0x1b0], R22 ;  /* 0x0001b01601007387 */ /* 0x000fe20000100a00 */
[----:B--2---:R-:W-:-:S04]  /*8f520*/  LEA R8, P2, R14, R27, 0x1 ;  /* 0x0000001b0e087211 */ /* 0x004fc800078408ff */
[----:B------:R-:W-:-:S05]  /*8f530*/  LEA.HI.X.SX32 R9, R14, R28, 0x1, P2 ;  /* 0x0000001c0e097211 */ /* 0x000fca00010f0eff */
[----:B------:R0:W-:Y:S04]  /*8f540*/  STL.64 [R1+0x1a0], R8 ;  /* 0x0001a00801007387 */ /* 0x0001e80000100a00 */
[----:B0-----:R-:W5:Y:S01]  /*8f550*/  LDL.LU.64 R8, [R1+0x1818] ;  /* 0x0018180001087983 */ /* 0x001f620000300a00 */
[CC--:B------:R-:W-:Y:S02]  /*8f560*/  LEA R22, P4, R15.reuse, R27.reuse, 0x1 ;  /* 0x0000001b0f167211 */ /* 0x0c0fe400078808ff */
[----:B------:R-:W-:Y:S02]  /*8f570*/  LEA R6, P2, R16, R27, 0x1 ;  /* 0x0000001b10067211 */ /* 0x000fe400078408ff */
[----:B------:R-:W-:-:S05]  /*8f580*/  LEA.HI.X.SX32 R23, R15, R28, 0x1, P4 ;  /* 0x0000001c0f177211 */ /* 0x000fca00020f0eff */
[----:B------:R-:W-:Y:S04]  /*8f590*/  STL.64 [R1+0x198], R22 ;  /* 0x0001981601007387 */ /* 0x000fe80000100a00 */
[----:B------:R-:W-:Y:S01]  /*8f5a0*/  STL [R1+0x190], R6 ;  /* 0x0001900601007387 */ /* 0x000fe20000100800 */
[----:B------:R-:W-:-:S05]  /*8f5b0*/  LEA R12, R26, R16, 0x1 ;  /* 0x000000101a0c7211 */ /* 0x000fca00078e08ff */
[----:B------:R-:W-:-:S05]  /*8f5c0*/  IMAD R13, R26, 0x2, R12 ;  /* 0x000000021a0d7824 */ /* 0x000fca00078e020c */
[----:B------:R-:W-:-:S05]  /*8f5d0*/  LEA R20, R26, R13, 0x1 ;  /* 0x0000000d1a147211 */ /* 0x000fca00078e08ff */
[----:B------:R-:W-:-:S05]  /*8f5e0*/  IMAD R5, R26, 0x2, R20 ;  /* 0x000000021a057824 */ /* 0x000fca00078e0214 */
[----:B------:R-:W-:-:S05]  /*8f5f0*/  LEA R10, R26, R5, 0x1 ;  /* 0x000000051a0a7211 */ /* 0x000fca00078e08ff */
[----:B------:R-:W-:-:S05]  /*8f600*/  IMAD R0, R26, 0x2, R10 ;  /* 0x000000021a007824 */ /* 0x000fca00078e020a */
[C---:B------:R-:W-:Y:S01]  /*8f610*/  LEA R4, R26.reuse, R0, 0x1 ;  /* 0x000000001a047211 */ /* 0x040fe200078e08ff */
[----:B-----5:R0:W-:Y:S02]  /*8f620*/  STG.E.U16 [R8.64], R29 ;  /* 0x0000001d08007986 */ /* 0x0201e4000c101506 */
[----:B0-----:R-:W-:Y:S01]  /*8f630*/  IMAD.MOV.U32 R8, RZ, RZ, R6 ;  /* 0x000000ffff087224 */ /* 0x001fe200078e0006 */
[----:B------:R-:W-:Y:S02]  /*8f640*/  MOV R9, R7 ;  /* 0x0000000700097202 */ /* 0x000fe40000000f00 */
[----:B------:R-:W4:Y:S01]  /*8f650*/  LDL.LU.64 R6, [R1+0x1810] ;  /* 0x0018100001067983 */ /* 0x000f220000300a00 */
[----:B------:R-:W-:Y:S01]  /*8f660*/  IMAD R2, R26, 0x2, R4 ;  /* 0x000000021a027824 */ /* 0x000fe200078e0204 */
[----:B------:R-:W-:Y:S02]  /*8f670*/  LEA R22, P4, R12, R27, 0x1 ;  /* 0x0000001b0c167211 */ /* 0x000fe400078808ff */
[----:B------:R-:W2:Y:S02]  /*8f680*/  LDL R29, [R1+0x4fc] ;  /* 0x0004fc00011d7983 */ /* 0x000ea40000100800 */
[----:B------:R-:W-:-:S05]  /*8f690*/  LEA R11, R26, R2, 0x1 ;  /* 0x000000021a0b7211 */ /* 0x000fca00078e08ff */
[----:B------:R-:W-:-:S05]  /*8f6a0*/  IMAD R3, R26, 0x2, R11 ;  /* 0x000000021a037824 */ /* 0x000fca00078e020b */
[----:B------:R-:W-:-:S05]  /*8f6b0*/  LEA R18, R26, R3, 0x1 ;  /* 0x000000031a127211 */ /* 0x000fca00078e08ff */
[----:B------:R-:W-:Y:S01]  /*8f6c0*/  IMAD R17, R26, 0x2, R18 ;  /* 0x000000021a117824 */ /* 0x000fe200078e0212 */
[----:B------:R-:W-:-:S04]  /*8f6d0*/  LEA.HI.X.SX32 R23, R12, R28, 0x1, P4 ;  /* 0x0000001c0c177211 */ /* 0x000fc800020f0eff */
[----:B------:R-:W-:Y:S01]  /*8f6e0*/  LEA R14, R26, R17, 0x1 ;  /* 0x000000111a0e7211 */ /* 0x000fe200078e08ff */
[----:B------:R0:W-:Y:S01]  /*8f6f0*/  STL.64 [R1+0x188], R22 ;  /* 0x0001881601007387 */ /* 0x0001e20000100a00 */
[----:B------:R-:W-:-:S03]  /*8f700*/  LEA.HI.X.SX32 R9, R16, R28, 0x1, P2 ;  /* 0x0000001c10097211 */ /* 0x000fc600010f0eff */
[----:B------:R-:W-:Y:S01]  /*8f710*/  IMAD R15, R26, 0x2, R14 ;  /* 0x000000021a0f7824 */ /* 0x000fe200078e020e */
[-C--:B------:R-:W-:Y:S01]  /*8f720*/  LEA R8, P4, R20, R27.reuse, 0x1 ;  /* 0x0000001b14087211 */ /* 0x080fe200078808ff */
[----:B------:R1:W-:Y:S01]  /*8f730*/  STL [R1+0x194], R9 ;  /* 0x0001940901007387 */ /* 0x0003e20000100800 */
[C---:B0-----:R-:W-:Y:S02]  /*8f740*/  LEA R22, P2, R13.reuse, R27, 0x1 ;  /* 0x0000001b0d167211 */ /* 0x041fe400078408ff */
[----:B------:R-:W-:Y:S02]  /*8f750*/  LEA R16, R26, R15, 0x1 ;  /* 0x0000000f1a107211 */ /* 0x000fe400078e08ff */
[-C--:B------:R-:W-:Y:S02]  /*8f760*/  LEA.HI.X.SX32 R23, R13, R28.reuse, 0x1, P2 ;  /* 0x0000001c0d177211 */ /* 0x080fe400010f0eff */
[-C--:B-1----:R-:W-:Y:S02]  /*8f770*/  LEA.HI.X.SX32 R9, R20, R28.reuse, 0x1, P4 ;  /* 0x0000001c14097211 */ /* 0x082fe400020f0eff */
[C---:B------:R-:W-:Y:S01]  /*8f780*/  LEA R20, P2, R5.reuse, R27, 0x1 ;  /* 0x0000001b05147211 */ /* 0x040fe200078408ff */
[----:B------:R-:W-:Y:S01]  /*8f790*/  IMAD R13, R26, 0x2, R16 ;  /* 0x000000021a0d7824 */ /* 0x000fe200078e0210 */
[----:B------:R0:W-:Y:S02]  /*8f7a0*/  STL.64 [R1+0x180], R22 ;  /* 0x0001801601007387 */ /* 0x0001e40000100a00 */
[----:B------:R-:W-:-:S02]  /*8f7b0*/  LEA.HI.X.SX32 R21, R5, R28, 0x1, P2 ;  /* 0x0000001c05157211 */ /* 0x000fc400010f0eff */
[----:B------:R1:W-:Y:S01]  /*8f7c0*/  STL.64 [R1+0x178], R8 ;  /* 0x0001780801007387 */ /* 0x0003e20000100a00 */
[----:B------:R-:W-:-:S03]  /*8f7d0*/  LEA R19, R26, R13, 0x1 ;  /* 0x0000000d1a137211 */ /* 0x000fc600078e08ff */
[----:B0-----:R-:W3:Y:S01]  /*8f7e0*/  LDL.LU.64 R22, [R1+0x68] ;  /* 0x0000680001167983 */ /* 0x001ee20000300a00 */
[----:B-1----:R-:W-:-:S04]  /*8f7f0*/  LEA R8, P4, R10, R27, 0x1 ;  /* 0x0000001b0a087211 */ /* 0x002fc800078808ff */
[----:B------:R-:W-:Y:S01]  /*8f800*/  LEA.HI.X.SX32 R9, R10, R28, 0x1, P4 ;  /* 0x0000001c0a097211 */ /* 0x000fe200020f0eff */
[----:B----4-:R0:W-:Y:S04]  /*8f810*/  STG.E.U16 [R6.64], R25 ;  /* 0x0000001906007986 */ /* 0x0101e8000c101506 */
[----:B0-----:R-:W3:Y:S04]  /*8f820*/  LDL R25, [R1+0x4f4] ;  /* 0x0004f40001197983 */ /* 0x001ee80000100800 */
[----:B------:R0:W-:Y:S01]  /*8f830*/  STL.64 [R1+0x170], R20 ;  /* 0x0001701401007387 */ /* 0x0001e20000100a00 */
[----:B------:R-:W-:-:S03]  /*8f840*/  IMAD R7, R26, 0x2, R19 ;  /* 0x000000021a077824 */ /* 0x000fc600078e0213 */
[----:B------:R1:W-:Y:S01]  /*8f850*/  STL.64 [R1+0x168], R8 ;  /* 0x0001680801007387 */ /* 0x0003e20000100a00 */
[----:B0-----:R-:W-:-:S04]  /*8f860*/  LEA R20, P2, R0, R27, 0x1 ;  /* 0x0000001b00147211 */ /* 0x001fc800078408ff */
[-C--:B------:R-:W-:Y:S02]  /*8f870*/  LEA.HI.X.SX32 R21, R0, R28.reuse, 0x1, P2 ;  /* 0x0000001c00157211 */ /* 0x080fe400010f0eff */
[----:B-1----:R-:W-:Y:S01]  /*8f880*/  LEA R8, P4, R4, R27, 0x1 ;  /* 0x0000001b04087211 */ /* 0x002fe200078808ff */
[----:B------:R0:W-:Y:S01]  /*8f890*/  STL [R1+0x1800], R7 ;  /* 0x0018000701007387 */ /* 0x0001e20000100800 */
[----:B------:R-:W-:Y:S02]  /*8f8a0*/  LEA R12, R26, R7, 0x1 ;  /* 0x000000071a0c7211 */ /* 0x000fe400078e08ff */
[----:B------:R-:W-:Y:S01]  /*8f8b0*/  LEA.HI.X.SX32 R9, R4, R28, 0x1, P4 ;  /* 0x0000001c04097211 */ /* 0x000fe200020f0eff */
[----:B------:R1:W-:Y:S04]  /*8f8c0*/  STL.64 [R1+0x160], R20 ;  /* 0x0001601401007387 */ /* 0x0003e80000100a00 */
[----:B------:R-:W2:Y:S04]  /*8f8d0*/  LDL.LU.64 R4, [R1+0x60] ;  /* 0x0000600001047983 */ /* 0x000ea80000300a00 */
[----:B0-----:R-:W4:Y:S01]  /*8f8e0*/  LDL.LU.64 R6, [R1+0x70] ;  /* 0x0000700001067983 */ /* 0x001f220000300a00 */
[----:B-1----:R-:W-:-:S04]  /*8f8f0*/  LEA R20, P2, R2, R27, 0x1 ;  /* 0x0000001b02147211 */ /* 0x002fc800078408ff */
[----:B------:R-:W-:Y:S01]  /*8f900*/  LEA.HI.X.SX32 R21, R2, R28, 0x1, P2 ;  /* 0x0000001c02157211 */ /* 0x000fe200010f0eff */
[----:B----4-:R0:W-:Y:S04]  /*8f910*/  STL.64 [R1+0x1808], R6 ;  /* 0x0018080601007387 */ /* 0x0101e80000100a00 */
[----:B------:R1:W-:Y:S04]  /*8f920*/  STL.64 [R1+0x158], R8 ;  /* 0x0001580801007387 */ /* 0x0003e80000100a00 */
[----:B--2---:R2:W-:Y:S01]  /*8f930*/  STG.E.U16 [R4.64], R29 ;  /* 0x0000001d04007986 */ /* 0x0045e2000c101506 */
[----:B0-----:R-:W-:-:S03]  /*8f940*/  LEA R6, P2, R3, R27, 0x1 ;  /* 0x0000001b03067211 */ /* 0x001fc600078408ff */
[----:B------:R-:W4:Y:S01]  /*8f950*/  LDL R24, [R1+0x4ec] ;  /* 0x0004ec0001187983 */ /* 0x000f220000100800 */
[----:B-1----:R-:W-:-:S04]  /*8f960*/  LEA R8, P4, R11, R27, 0x1 ;  /* 0x0000001b0b087211 */ /* 0x002fc800078808ff */
[-C--:B------:R-:W-:Y:S02]  /*8f970*/  LEA.HI.X.SX32 R9, R11, R28.reuse, 0x1, P4 ;  /* 0x0000001c0b097211 */ /* 0x080fe400020f0eff */
[CC--:B--2---:R-:W-:Y:S01]  /*8f980*/  LEA R4, P4, R18.reuse, R27.reuse, 0x1 ;  /* 0x0000001b12047211 */ /* 0x0c4fe200078808ff */
[----:B------:R0:W-:Y:S01]  /*8f990*/  STL.64 [R1+0x150], R20 ;  /* 0x0001501401007387 */ /* 0x0001e20000100a00 */
[-C--:B------:R-:W-:Y:S02]  /*8f9a0*/  LEA.HI.X.SX32 R7, R3, R28.reuse, 0x1, P2 ;  /* 0x0000001c03077211 */ /* 0x080fe400010f0eff */
[----:B------:R-:W-:Y:S01]  /*8f9b0*/  LEA.HI.X.SX32 R5, R18, R28, 0x1, P4 ;  /* 0x0000001c12057211 */ /* 0x000fe200020f0eff */
[----:B------:R-:W-:Y:S04]  /*8f9c0*/  STL.64 [R1+0x148], R8 ;  /* 0x0001480801007387 */ /* 0x000fe80000100a00 */
[----:B0-----:R-:W2:Y:S04]  /*8f9d0*/  LDL.LU.64 R20, [R1+0x78] ;  /* 0x0000780001147983 */ /* 0x001ea80000300a00 */
[----:B------:R-:W2:Y:S04]  /*8f9e0*/  LDL R29, [R1+0x4e4] ;  /* 0x0004e400011d7983 */ /* 0x000ea80000100800 */
[----:B------:R0:W-:Y:S04]  /*8f9f0*/  STL.64 [R1+0x140], R6 ;  /* 0x0001400601007387 */ /* 0x0001e80000100a00 */
[----:B------:R1:W-:Y:S01]  /*8fa00*/  STL.64 [R1+0x138], R4 ;  /* 0x0001380401007387 */ /* 0x0003e20000100a00 */
[----:B0-----:R-:W-:-:S02]  /*8fa10*/  LEA R6, P4, R14, R27, 0x1 ;  /* 0x0000001b0e067211 */ /* 0x001fc400078808ff */
[C---:B-1----:R-:W-:Y:S02]  /*8fa20*/  LEA R4, P2, R17.reuse, R27, 0x1 ;  /* 0x0000001b11047211 */ /* 0x042fe400078408ff */
[-C--:B------:R-:W-:Y:S02]  /*8fa30*/  LEA.HI.X.SX32 R7, R14, R28.reuse, 0x1, P4 ;  /* 0x0000001c0e077211 */ /* 0x080fe400020f0eff */
[----:B------:R-:W-:-:S05]  /*8fa40*/  LEA.HI.X.SX32 R5, R17, R28, 0x1, P2 ;  /* 0x0000001c11057211 */ /* 0x000fca00010f0eff */
[----:B------:R-:W-:Y:S04]  /*8fa50*/  STL.64 [R1+0x130], R4 ;  /* 0x0001300401007387 */ /* 0x000fe80000100a00 */
[----:B------:R0:W-:Y:S02]  /*8fa60*/  STL.64 [R1+0x128], R6 ;  /* 0x0001280601007387 */ /* 0x0001e40000100a00 */
[----:B0-----:R-:W-:-:S04]  /*8fa70*/  LEA R6, P2, R15, R27, 0x1 ;  /* 0x0000001b0f067211 */ /* 0x001fc800078408ff */
[----:B------:R-:W-:-:S05]  /*8fa80*/  LEA.HI.X.SX32 R7, R15, R28, 0x1, P2 ;  /* 0x0000001c0f077211 */ /* 0x000fca00010f0eff */
[----:B------:R0:W-:Y:S04]  /*8fa90*/  STL.64 [R1+0x120], R6 ;  /* 0x0001200601007387 */ /* 0x0001e80000100a00 */
[----:B0-----:R-:W4:Y:S04]  /*8faa0*/  LDL.LU.64 R6, [R1+0x1808] ;  /* 0x0018080001067983 */ /* 0x001f280000300a00 */
[----:B---3--:R0:W-:Y:S02]  /*8fab0*/  STG.E.U16 [R22.64], R25 ;  /* 0x0000001916007986 */ /* 0x0081e4000c101506 */
[----:B0-----:R-:W-:-:S04]  /*8fac0*/  LEA R22, P4, R16, R27, 0x1 ;  /* 0x0000001b10167211 */ /* 0x001fc800078808ff */
[----:B------:R-:W-:-:S05]  /*8fad0*/  LEA.HI.X.SX32 R23, R16, R28, 0x1, P4 ;  /* 0x0000001c10177211 */ /* 0x000fca00020f0eff */
[----:B------:R0:W-:Y:S04]  /*8fae0*/  STL.64 [R1+0x118], R22 ;  /* 0x0001181601007387 */ /* 0x0001e80000100a00 */
[----:B0-----:R-:W3:Y:S04]  /*8faf0*/  LDL.LU.64 R22, [R1+0x80] ;  /* 0x0000800001167983 */ /* 0x001ee80000300a00 */
[----:B------:R-:W3:Y:S04]  /*8fb00*/  LDL R25, [R1+0x4dc] ;  /* 0x0004dc0001197983 */ /* 0x000ee80000100800 */
[----:B----4-:R0:W-:Y:S04]  /*8fb10*/  STG.E.U16 [R6.64], R24 ;  /* 0x0000001806007986 */ /* 0x0101e8000c101506 */
[----:B0-----:R-:W4:Y:S01]  /*8fb20*/  LDL.LU R7, [R1+0x1800] ;  /* 0x0018000001077983 */ /* 0x001f220000300800 */
[----:B------:R-:W-:-:S02]  /*8fb30*/  LEA R16, P2, R13, R27, 0x1 ;  /* 0x0000001b0d107211 */ /* 0x000fc400078408ff */
[----:B------:R-:W-:Y:S02]  /*8fb40*/  LEA R14, P4, R19, R27, 0x1 ;  /* 0x0000001b130e7211 */ /* 0x000fe400078808ff */
[-C--:B------:R-:W-:Y:S02]  /*8fb50*/  LEA.HI.X.SX32 R17, R13, R28.reuse, 0x1, P2 ;  /* 0x0000001c0d117211 */ /* 0x080fe400010f0eff */
[----:B------:R-:W-:-:S03]  /*8fb60*/  LEA.HI.X.SX32 R15, R19, R28, 0x1, P4 ;  /* 0x0000001c130f7211 */ /* 0x000fc600020f0eff */
[----:B------:R-:W-:Y:S01]  /*8fb70*/  STL.64 [R1+0x110], R16 ;  /* 0x0001101001007387 */ /* 0x000fe20000100a00 */
[----:B------:R-:W-:-:S03]  /*8fb80*/  IMAD R0, R26, 0x2, R12 ;  /* 0x000000021a007824 */ /* 0x000fc600078e020c */
[----:B------:R0:W-:Y:S02]  /*8fb90*/  STL.64 [R1+0x108], R14 ;  /* 0x0001080e01007387 */ /* 0x0001e40000100a00 */
[----:B------:R-:W-:Y:S02]  /*8fba0*/  LEA R2, R26, R0, 0x1 ;  /* 0x000000001a027211 */ /* 0x000fe400078e08ff */
[----:B0-----:R-:W-:-:S04]  /*8fbb0*/  LEA R14, P4, R12, R27, 0x1 ;  /* 0x0000001b0c0e7211 */ /* 0x001fc800078808ff */
[----:B------:R-:W-:Y:S01]  /*8fbc0*/  LEA.HI.X.SX32 R15, R12, R28, 0x1, P4 ;  /* 0x0000001c0c0f7211 */ /* 0x000fe200020f0eff */
[C---:B------:R-:W-:Y:S01]  /*8fbd0*/  IMAD R8, R26.reuse, 0x2, R2 ;  /* 0x000000021a087824 */ /* 0x040fe200078e0202 */
[----:B--2---:R-:W-:Y:S04]  /*8fbe0*/  STG.E.U16 [R20.64], R29 ;  /* 0x0000001d14007986 */ /* 0x004fe8000c101506 */
[----:B------:R-:W-:-:S05]  /*8fbf0*/  LEA R11, R26, R8, 0x1 ;  /* 0x000000081a0b7211 */ /* 0x000fca00078e08ff */
[----:B------:R-:W-:-:S05]  /*8fc00*/  IMAD R5, R26, 0x2, R11 ;  /* 0x000000021a057824 */ /* 0x000fca00078e020b */
[----:B------:R-:W-:Y:S01]  /*8fc10*/  LEA R9, R26, R5, 0x1 ;  /* 0x000000051a097211 */ /* 0x000fe200078e08ff */
[----:B---3--:R-:W-:Y:S01]  /*8fc20*/  STG.E.U16 [R22.64], R25 ;  /* 0x0000001916007986 */ /* 0x008fe2000c101506 */
[----:B----4-:R-:W-:-:S04]  /*8fc30*/  LEA R16, P2, R7, R27, 0x1 ;  /* 0x0000001b07107211 */ /* 0x010fc800078408ff */
[----:B------:R-:W-:-:S05]  /*8fc40*/  LEA.HI.X.SX32 R17, R7, R28, 0x1, P2 ;  /* 0x0000001c07117211 */ /* 0x000fca00010f0eff */
[----:B------:R0:W-:Y:S01]  /*8fc50*/  STL.64 [R1+0x100], R16 ;  /* 0x0001001001007387 */ /* 0x0001e20000100a00 */
[----:B------:R-:W-:-:S03]  /*8fc60*/  LEA R18, P2, R0, R27, 0x1 ;  /* 0x0000001b00127211 */ /* 0x000fc600078408ff */
[----:B0-----:R-:W2:Y:S04]  /*8fc70*/  LDL.LU.64 R16, [R1+0x8] ;  /* 0x0000080001107983 */ /* 0x001ea80000300a00 */
[----:B------:R-:W2:Y:S04]  /*8fc80*/  LDL R24, [R1+0x4d4] ;  /* 0x0004d40001187983 */ /* 0x000ea80000100800 */
[----:B------:R0:W-:Y:S01]  /*8fc90*/  STL.64 [R1+0xf8], R14 ;  /* 0x0000f80e01007387 */ /* 0x0001e20000100a00 */
[----:B------:R-:W-:Y:S02]  /*8fca0*/  LEA.HI.X.SX32 R19, R0, R28, 0x1, P2 ;  /* 0x0000001c00137211 */ /* 0x000fe400010f0eff */
[----:B0-----:R-:W-:-:S04]  /*8fcb0*/  LEA R14, P4, R2, R27, 0x1 ;  /* 0x0000001b020e7211 */ /* 0x001fc800078808ff */
[----:B------:R-:W-:Y:S02]  /*8fcc0*/  LEA.HI.X.SX32 R15, R2, R28, 0x1, P4 ;  /* 0x0000001c020f7211 */ /* 0x000fe400020f0eff */
[----:B------:R-:W-:-:S03]  /*8fcd0*/  LEA R12, P4, R11, R27, 0x1 ;  /* 0x0000001b0b0c7211 */ /* 0x000fc600078808ff */
[----:B------:R0:W-:Y:S04]  /*8fce0*/  STL.64 [R1+0xe8], R14 ;  /* 0x0000e80e01007387 */ /* 0x0001e80000100a00 */
[----:B------:R-:W-:Y:S01]  /*8fcf0*/  STL.64 [R1+0xf0], R18 ;  /* 0x0000f01201007387 */ /* 0x000fe20000100a00 */
[----:B------:R-:W-:-:S03]  /*8fd00*/  LEA.HI.X.SX32 R13, R11, R28, 0x1, P4 ;  /* 0x0000001c0b0d7211 */ /* 0x000fc600020f0eff */
[----:B------:R-:W3:Y:S01]  /*8fd10*/  LDL.LU.64 R20, [R1+0x1e8] ;  /* 0x0001e80001147983 */ /* 0x000ee20000300a00 */
[----:B0-----:R-:W-:-:S03]  /*8fd20*/  LEA R14, P2, R8, R27, 0x1 ;  /* 0x0000001b080e7211 */ /* 0x001fc600078408ff */
[----:B------:R-:W3:Y:S01]  /*8fd30*/  LDL R29, [R1+0x4cc] ;  /* 0x0004cc00011d7983 */ /* 0x000ee20000100800 */
[----:B------:R-:W-:-:S05]  /*8fd40*/  LEA.HI.X.SX32 R15, R8, R28, 0x1, P2 ;  /* 0x0000001c080f7211 */ /* 0x000fca00010f0eff */
[----:B------:R0:W-:Y:S04]  /*8fd50*/  STL.64 [R1+0xe0], R14 ;  /* 0x0000e00e01007387 */ /* 0x0001e80000100a00 */
[----:B------:R1:W-:Y:S01]  /*8fd60*/  STL.64 [R1+0xd8], R12 ;  /* 0x0000d80c01007387 */ /* 0x0003e20000100a00 */
[-C--:B0-----:R-:W-:Y:S02]  /*8fd70*/  LEA R14, P2, R5, R27.reuse, 0x1 ;  /* 0x0000001b050e7211 */ /* 0x081fe400078408ff */
[----:B-1----:R-:W-:Y:S02]  /*8fd80*/  LEA R12, P4, R9, R27, 0x1 ;  /* 0x0000001b090c7211 */ /* 0x002fe400078808ff */
[-C--:B------:R-:W-:Y:S02]  /*8fd90*/  LEA.HI.X.SX32 R15, R5, R28.reuse, 0x1, P2 ;  /* 0x0000001c050f7211 */ /* 0x080fe400010f0eff */
[----:B------:R-:W-:-:S03]  /*8fda0*/  LEA.HI.X.SX32 R13, R9, R28, 0x1, P4 ;  /* 0x0000001c090d7211 */ /* 0x000fc600020f0eff */
[----:B------:R0:W-:Y:S04]  /*8fdb0*/  STL.64 [R1+0xd0], R14 ;  /* 0x0000d00e01007387 */ /* 0x0001e80000100a00 */
[----:B------:R1:W-:Y:S04]  /*8fdc0*/  STL.64 [R1+0xc8], R12 ;  /* 0x0000c80c01007387 */ /* 0x0003e80000100a00 */
[----:B------:R-:W4:Y:S04]  /*8fdd0*/  LDL.LU.64 R22, [R1+0x210] ;  /* 0x0002100001167983 */ /* 0x000f280000300a00 */
[----:B------:R-:W4:Y:S01]  /*8fde0*/  LDL R25, [R1+0x4c4] ;  /* 0x0004c40001197983 */ /* 0x000f220000100800 */
[----:B------:R-:W-:-:S05]  /*8fdf0*/  IMAD R3, R26, 0x2, R9 ;  /* 0x000000021a037824 */ /* 0x000fca00078e0209 */
[----:B------:R-:W-:Y:S02]  /*8fe00*/  LEA R6, R26, R3, 0x1 ;  /* 0x000000031a067211 */ /* 0x000fe400078e08ff */
[CC--:B0-----:R-:W-:Y:S02]  /*8fe10*/  LEA R14, P2, R3.reuse, R27.reuse, 0x1 ;  /* 0x0000001b030e7211 */ /* 0x0c1fe400078408ff */
[-C--:B-1----:R-:W-:Y:S01]  /*8fe20*/  LEA R12, P4, R6, R27.reuse, 0x1 ;  /* 0x0000001b060c7211 */ /* 0x082fe200078808ff */
[----:B------:R-:W-:Y:S01]  /*8fe30*/  IMAD R4, R26, 0x2, R6 ;  /* 0x000000021a047824 */ /* 0x000fe200078e0206 */
[-C--:B------:R-:W-:Y:S02]  /*8fe40*/  LEA.HI.X.SX32 R15, R3, R28.reuse, 0x1, P2 ;  /* 0x0000001c030f7211 */ /* 0x080fe400010f0eff */
[----:B------:R-:W-:Y:S02]  /*8fe50*/  LEA.HI.X.SX32 R13, R6, R28, 0x1, P4 ;  /* 0x0000001c060d7211 */ /* 0x000fe400020f0eff */
[C---:B------:R-:W-:Y:S01]  /*8fe60*/  LEA R10, R26.reuse, R4, 0x1 ;  /* 0x000000041a0a7211 */ /* 0x040fe200078e08ff */
[----:B------:R0:W-:Y:S04]  /*8fe70*/  STL.64 [R1+0xc0], R14 ;  /* 0x0000c00e01007387 */ /* 0x0001e80000100a00 */
[----:B------:R1:W-:Y:S01]  /*8fe80*/  STL.64 [R1+0xb8], R12 ;  /* 0x0000b80c01007387 */ /* 0x0003e20000100a00 */
[----:B------:R-:W-:Y:S01]  /*8fe90*/  IMAD R7, R26, 0x2, R10 ;  /* 0x000000021a077824 */ /* 0x000fe200078e020a */
[----:B0-----:R-:W-:-:S02]  /*8fea0*/  LEA R14, P2, R4, R27, 0x1 ;  /* 0x0000001b040e7211 */ /* 0x001fc400078408ff */
[----:B-1----:R-:W-:Y:S02]  /*8feb0*/  LEA R12, P4, R10, R27, 0x1 ;  /* 0x0000001b0a0c7211 */ /* 0x002fe400078808ff */
[-C--:B------:R-:W-:Y:S02]  /*8fec0*/  LEA.HI.X.SX32 R15, R4, R28.reuse, 0x1, P2 ;  /* 0x0000001c040f7211 */ /* 0x080fe400010f0eff */
[----:B------:R-:W-:Y:S02]  /*8fed0*/  LEA.HI.X.SX32 R13, R10, R28, 0x1, P4 ;  /* 0x0000001c0a0d7211 */ /* 0x000fe400020f0eff */
[C---:B------:R-:W-:Y:S01]  /*8fee0*/  LEA R0, R26.reuse, R7, 0x1 ;  /* 0x000000071a007211 */ /* 0x040fe200078e08ff */
[----:B------:R0:W-:Y:S04]  /*8fef0*/  STL.64 [R1+0xb0], R14 ;  /* 0x0000b00e01007387 */ /* 0x0001e80000100a00 */
[----:B------:R1:W-:Y:S01]  /*8ff00*/  STL.64 [R1+0xa8], R12 ;  /* 0x0000a80c01007387 */ /* 0x0003e20000100a00 */
[----:B------:R-:W-:Y:S01]  /*8ff10*/  IMAD R2, R26, 0x2, R0 ;  /* 0x000000021a027824 */ /* 0x000fe200078e0200 */
[----:B0-----:R-:W-:-:S02]  /*8ff20*/  LEA R14, P2, R7, R27, 0x1 ;  /* 0x0000001b070e7211 */ /* 0x001fc400078408ff */
[CC--:B-1----:R-:W-:Y:S02]  /*8ff30*/  LEA R12, P4, R0.reuse, R27.reuse, 0x1 ;  /* 0x0000001b000c7211 */ /* 0x0c2fe400078808ff */
[-C--:B------:R-:W-:Y:S02]  /*8ff40*/  LEA.HI.X.SX32 R15, R7, R28.reuse, 0x1, P2 ;  /* 0x0000001c070f7211 */ /* 0x080fe400010f0eff */
[----:B------:R-:W-:Y:S02]  /*8ff50*/  LEA.HI.X.SX32 R13, R0, R28, 0x1, P4 ;  /* 0x0000001c000d7211 */ /* 0x000fe400020f0eff */
[----:B------:R-:W-:Y:S01]  /*8ff60*/  LEA R8, R26, R2, 0x1 ;  /* 0x000000021a087211 */ /* 0x000fe200078e08ff */
[----:B------:R0:W-:Y:S03]  /*8ff70*/  STL.64 [R1+0xa0], R14 ;  /* 0x0000a00e01007387 */ /* 0x0001e60000100a00 */
[C---:B------:R-:W-:Y:S01]  /*8ff80*/  LEA R10, P4, R8.reuse, R27, 0x1 ;  /* 0x0000001b080a7211 */ /* 0x040fe200078808ff */
[----:B0-----:R-:W5:Y:S03]  /*8ff90*/  LDL.LU.64 R14, [R1+0x248] ;  /* 0x00024800010e7983 */ /* 0x001f660000300a00 */
[----:B------:R-:W-:Y:S01]  /*8ffa0*/  LEA.HI.X.SX32 R11, R8, R28, 0x1, P4 ;  /* 0x0000001c080b7211 */ /* 0x000fe200020f0eff */
[----:B------:R-:W-:-:S05]  /*8ffb0*/  IMAD R5, R26, 0x2, R8 ;  /* 0x000000021a057824 */ /* 0x000fca00078e0208 */
[----:B------:R-:W-:-:S05]  /*8ffc0*/  LEA R9, R26, R5, 0x1 ;  /* 0x000000051a097211 */ /* 0x000fca00078e08ff */
[----:B------:R-:W-:Y:S01]  /*8ffd0*/  IMAD R3, R26, 0x2, R9 ;  /* 0x000000021a037824 */ /* 0x000fe200078e0209 */
[----:B--2---:R0:W-:Y:S04]  /*8ffe0*/  STG.E.U16 [R16.64], R24 ;  /* 0x0000001810007986 */ /* 0x0041e8000c101506 */
[----:B0-----:R-:W5:Y:S04]  /*8fff0*/  LDL R24, [R1+0x4bc] ;  /* 0x0004bc0001187983 */ /* 0x001f680000100800 */
[----:B------:R0:W-:Y:S02]  /*90000*/  STL.64 [R1+0x98], R12 ;  /* 0x0000980c01007387 */ /* 0x0001e40000100a00 */
[----:B0-----:R-:W-:-:S04]  /*90010*/  LEA R12, P2, R2, R27, 0x1 ;  /* 0x0000001b020c7211 */ /* 0x001fc800078408ff */
[----:B------:R-:W-:-:S05]  /*90020*/  LEA.HI.X.SX32 R13, R2, R28, 0x1, P2 ;  /* 0x0000001c020d7211 */ /* 0x000fca00010f0eff */
[----:B------:R0:W-:Y:S04]  /*90030*/  STL.64 [R1+0x90], R12 ;  /* 0x0000900c01007387 */ /* 0x0001e80000100a00 */
[----:B---3--:R1:W-:Y:S04]  /*90040*/  STG.E.U16 [R20.64], R29 ;  /* 0x0000001d14007986 */ /* 0x0083e8000c101506 */
[----:B------:R2:W-:Y:S01]  /*90050*/  STL.64 [R1+0x88], R10 ;  /* 0x0000880a01007387 */ /* 0x0005e20000100a00 */
[----:B0-----:R-:W-:-:S03]  /*90060*/  LEA R12, P2, R5, R27, 0x1 ;  /* 0x0000001b050c7211 */ /* 0x001fc600078408ff */
[----:B-1----:R-:W3:Y:S04]  /*90070*/  LDL.LU.64 R20, [R1+0x270] ;  /* 0x0002700001147983 */ /* 0x002ee80000300a00 */
[----:B------:R-:W3:Y:S01]  /*90080*/  LDL R29, [R1+0x4b4] ;  /* 0x0004b400011d7983 */ /* 0x000ee20000100800 */
[----:B------:R-:W-:Y:S02]  /*90090*/  LEA.HI.X.SX32 R13, R5, R28, 0x1, P2 ;  /* 0x0000001c050d7211 */ /* 0x000fe400010f0eff */
[----:B--2---:R-:W-:-:S03]  /*900a0*/  LEA R10, P4, R9, R27, 0x1 ;  /* 0x0000001b090a7211 */ /* 0x004fc600078808ff */
[----:B------:R0:W-:Y:S01]  /*900b0*/  STL.64 [R1+0x80], R12 ;  /* 0x0000800c01007387 */ /* 0x0001e20000100a00 */
[----:B------:R-:W-:Y:S02]  /*900c0*/  LEA.HI.X.SX32 R11, R9, R28, 0x1, P4 ;  /* 0x0000001c090b7211 */ /* 0x000fe400020f0eff */
[----:B0-----:R-:W-:-:S03]  /*900d0*/  LEA R12, P2, R3, R27, 0x1 ;  /* 0x0000001b030c7211 */ /* 0x001fc600078408ff */
[----:B------:R-:W-:Y:S01]  /*900e0*/  STL.64 [R1+0x78], R10 ;  /* 0x0000780a01007387 */ /* 0x000fe20000100a00 */
[----:B------:R-:W-:-:S03]  /*900f0*/  LEA.HI.X.SX32 R13, R3, R28, 0x1, P2 ;  /* 0x0000001c030d7211 */ /* 0x000fc600010f0eff */
[----:B----4-:R0:W-:Y:S04]  /*90100*/  STG.E.U16 [R22.64], R25 ;  /* 0x0000001916007986 */ /* 0x0101e8000c101506 */
[----:B0-----:R-:W2:Y:S04]  /*90110*/  LDL.LU.64 R22, [R1+0x2a8] ;  /* 0x0002a80001167983 */ /* 0x001ea80000300a00 */
[----:B------:R0:W-:Y:S04]  /*90120*/  STL.64 [R1+0x70], R12 ;  /* 0x0000700c01007387 */ /* 0x0001e80000100a00 */
[----:B------:R-:W2:Y:S01]  /*90130*/  LDL R25, [R1+0x4ac] ;  /* 0x0004ac0001197983 */ /* 0x000ea20000100800 */
[----:B------:R-:W-:-:S04]  /*90140*/  LEA R6, R26, R3, 0x1 ;  /* 0x000000031a067211 */ /* 0x000fc800078e08ff */
[----:B------:R-:W-:Y:S01]  /*90150*/  LEA R10, P4, R6, R27, 0x1 ;  /* 0x0000001b060a7211 */ /* 0x000fe200078808ff */
[----:B------:R-:W-:-:S03]  /*90160*/  IMAD R4, R26, 0x2, R6 ;  /* 0x000000021a047824 */ /* 0x000fc600078e0206 */
[----:B------:R-:W-:Y:S02]  /*90170*/  LEA.HI.X.SX32 R11, R6, R28, 0x1, P4 ;  /* 0x0000001c060b7211 */ /* 0x000fe400020f0eff */
[----:B------:R-:W-:Y:S02]  /*90180*/  LEA R7, R26, R4, 0x1 ;  /* 0x000000041a077211 */ /* 0x000fe400078e08ff */
[-C--:B0-----:R-:W-:Y:S01]  /*90190*/  LEA R12, P2, R4, R27.reuse, 0x1 ;  /* 0x0000001b040c7211 */ /* 0x081fe200078408ff */
[----:B------:R0:W-:Y:S02]  /*901a0*/  STL.64 [R1+0x68], R10 ;  /* 0x0000680a01007387 */ /* 0x0001e40000100a00 */
[----:B------:R-:W-:Y:S01]  /*901b0*/  IMAD R0, R26, 0x2, R7 ;  /* 0x000000021a007824 */ /* 0x000fe200078e0207 */
[----:B------:R-:W-:Y:S02]  /*901c0*/  LEA.HI.X.SX32 R13, R4, R28, 0x1, P2 ;  /* 0x0000001c040d7211 */ /* 0x000fe400010f0eff */
[----:B0-----:R-:W-:-:S02]  /*901d0*/  LEA R10, P4, R7, R27, 0x1 ;  /* 0x0000001b070a7211 */ /* 0x001fc400078808ff */
[C---:B------:R-:W-:Y:S02]  /*901e0*/  LEA R8, R26.reuse, R0, 0x1 ;  /* 0x000000001a087211 */ /* 0x040fe400078e08ff */
[----:B------:R-:W-:Y:S01]  /*901f0*/  LEA.HI.X.SX32 R11, R7, R28, 0x1, P4 ;  /* 0x0000001c070b7211 */ /* 0x000fe200020f0eff */
[----:B------:R0:W-:Y:S02]  /*90200*/  STL.64 [R1+0x60], R12 ;  /* 0x0000600c01007387 */ /* 0x0001e40000100a00 */
[----:B------:R-:W-:Y:S02]  /*90210*/  IMAD R2, R26, 0x2, R8 ;  /* 0x000000021a027824 */ /* 0x000fe400078e0208 */
[----:B------:R1:W-:Y:S01]  /*90220*/  STL.64 [R1+0x58], R10 ;  /* 0x0000580a01007387 */ /* 0x0003e20000100a00 */
[-C--:B0-----:R-:W-:Y:S02]  /*90230*/  LEA R12, P2, R0, R27.reuse, 0x1 ;  /* 0x0000001b000c7211 */ /* 0x081fe400078408ff */
[----:B-1----:R-:W-:-:S02]  /*90240*/  LEA R10, P4, R8, R27, 0x1 ;  /* 0x0000001b080a7211 */ /* 0x002fc400078808ff */
[-C--:B------:R-:W-:Y:S02]  /*90250*/  LEA.HI.X.SX32 R13, R0, R28.reuse, 0x1, P2 ;  /* 0x0000001c000d7211 */ /* 0x080fe400010f0eff */
[----:B------:R-:W-:Y:S02]  /*90260*/  LEA.HI.X.SX32 R11, R8, R28, 0x1, P4 ;  /* 0x0000001c080b7211 */ /* 0x000fe400020f0eff */
[C---:B------:R-:W-:Y:S01]  /*90270*/  LEA R5, R26.reuse, R2, 0x1 ;  /* 0x000000021a057211 */ /* 0x040fe200078e08ff */
[----:B------:R-:W-:Y:S04]  /*90280*/  STL.64 [R1+0x50], R12 ;  /* 0x0000500c01007387 */ /* 0x000fe80000100a00 */
[----:B------:R0:W-:Y:S01]  /*90290*/  STL.64 [R1+0x48], R10 ;  /* 0x0000480a01007387 */ /* 0x0001e20000100a00 */
[----:B------:R-:W-:Y:S01]  /*902a0*/  IMAD R3, R26, 0x2, R5 ;  /* 0x000000021a037824 */ /* 0x000fe200078e0205 */
[----:B0-----:R-:W-:-:S02]  /*902b0*/  LEA R10, P4, R5, R27, 0x1 ;  /* 0x0000001b050a7211 */ /* 0x001fc400078808ff */
[----:B------:R-:W-:Y:S02]  /*902c0*/  LEA R12, P2, R2, R27, 0x1 ;  /* 0x0000001b020c7211 */ /* 0x000fe400078408ff */
[-C--:B------:R-:W-:Y:S02]  /*902d0*/  LEA.HI.X.SX32 R11, R5, R28.reuse, 0x1, P4 ;  /* 0x0000001c050b7211 */ /* 0x080fe400020f0eff */
[----:B------:R-:W-:Y:S02]  /*902e0*/  LEA R6, R26, R3, 0x1 ;  /* 0x000000031a067211 */ /* 0x000fe400078e08ff */
[----:B------:R-:W-:Y:S01]  /*902f0*/  LEA.HI.X.SX32 R13, R2, R28, 0x1, P2 ;  /* 0x0000001c020d7211 */ /* 0x000fe200010f0eff */
[----:B------:R0:W-:Y:S01]  /*90300*/  STL.64 [R1+0x38], R10 ;  /* 0x0000380a01007387 */ /* 0x0001e20000100a00 */
[----:B------:R-:W-:Y:S01]  /*90310*/  LEA R8, P4, R6, R27, 0x1 ;  /* 0x0000001b06087211 */ /* 0x000fe200078808ff */
[----:B------:R-:W-:-:S03]  /*90320*/  IMAD R4, R26, 0x2, R6 ;  /* 0x000000021a047824 */ /* 0x000fc600078e0206 */
[----:B------:R-:W-:Y:S02]  /*90330*/  LEA.HI.X.SX32 R9, R6, R28, 0x1, P4 ;  /* 0x0000001c06097211 */ /* 0x000fe400020f0eff */
[----:B0-----:R-:W-:-:S04]  /*90340*/  LEA R10, P2, R3, R27, 0x1 ;  /* 0x0000001b030a7211 */ /* 0x001fc800078408ff */
[----:B------:R-:W-:Y:S01]  /*90350*/  LEA.HI.X.SX32 R11, R3, R28, 0x1, P2 ;  /* 0x0000001c030b7211 */ /* 0x000fe200010f0eff */
[----:B------:R-:W-:Y:S01]  /*90360*/  STL.64 [R1+0x40], R12 ;  /* 0x0000400c01007387 */ /* 0x000fe20000100a00 */
[----:B------:R-:W-:-:S03]  /*90370*/  LEA R7, R26, R4, 0x1 ;  /* 0x000000041a077211 */ /* 0x000fc600078e08ff */
[----:B------:R0:W-:Y:S04]  /*90380*/  STL.64 [R1+0x30], R10 ;  /* 0x0000300a01007387 */ /* 0x0001e80000100a00 */
[----:B------:R1:W-:Y:S01]  /*90390*/  STL.64 [R1+0x28], R8 ;  /* 0x0000280801007387 */ /* 0x0003e20000100a00 */
[----:B------:R-:W-:Y:S01]  /*903a0*/  IMAD R0, R26, 0x2, R7 ;  /* 0x000000021a007824 */ /* 0x000fe200078e0207 */
[CC--:B0-----:R-:W-:Y:S02]  /*903b0*/  LEA R10, P2, R4.reuse, R27.reuse, 0x1 ;  /* 0x0000001b040a7211 */ /* 0x0c1fe400078408ff */
[----:B-1----:R-:W-:Y:S02]  /*903c0*/  LEA R8, P4, R7, R27, 0x1 ;  /* 0x0000001b07087211 */ /* 0x002fe400078808ff */
[----:B------:R-:W-:-:S02]  /*903d0*/  LEA.HI.X.SX32 R11, R4, R28, 0x1, P2 ;  /* 0x0000001c040b7211 */ /* 0x000fc400010f0eff */
[----:B------:R-:W-:-:S03]  /*903e0*/  LEA.HI.X.SX32 R9, R7, R28, 0x1, P4 ;  /* 0x0000001c07097211 */ /* 0x000fc600020f0eff */
[----:B------:R-:W-:Y:S01]  /*903f0*/  STL.64 [R1+0x20], R10 ;  /* 0x0000200a01007387 */ /* 0x000fe20000100a00 */
[----:B------:R-:W-:-:S03]  /*90400*/  LEA R2, R26, R0, 0x1 ;  /* 0x000000001a027211 */ /* 0x000fc600078e08ff */
[----:B------:R0:W-:Y:S02]  /*90410*/  STL.64 [R1+0x18], R8 ;  /* 0x0000180801007387 */ /* 0x0001e40000100a00 */
[----:B------:R-:W-:Y:S01]  /*90420*/  IMAD R5, R26, 0x2, R2 ;  /* 0x000000021a057824 */ /* 0x000fe200078e0202 */
[-C--:B0-----:R-:W-:Y:S02]  /*90430*/  LEA R8, P4, R2, R27.reuse, 0x1 ;  /* 0x0000001b02087211 */ /* 0x081fe400078808ff */
[----:B------:R-:W-:Y:S02]  /*90440*/  LEA R10, P2, R0, R27, 0x1 ;  /* 0x0000001b000a7211 */ /* 0x000fe400078408ff */
[-C--:B------:R-:W-:Y:S02]  /*90450*/  LEA.HI.X.SX32 R9, R2, R28.reuse, 0x1, P4 ;  /* 0x0000001c02097211 */ /* 0x080fe400020f0eff */
[----:B------:R-:W-:Y:S02]  /*90460*/  LEA R6, R26, R5, 0x1 ;  /* 0x000000051a067211 */ /* 0x000fe400078e08ff */
[----:B------:R-:W-:Y:S01]  /*90470*/  LEA.HI.X.SX32 R11, R0, R28, 0x1, P2 ;  /* 0x0000001c000b7211 */ /* 0x000fe200010f0eff */
[----:B-----5:R0:W-:Y:S04]  /*90480*/  STG.E.U16 [R14.64], R24 ;  /* 0x000000180e007986 */ /* 0x0201e8000c101506 */
[----:B0-----:R-:W4:Y:S01]  /*90490*/  LDL.LU.64 R14, [R1+0x2c0] ;  /* 0x0002c000010e7983 */ /* 0x001f220000300a00 */
[----:B------:R-:W-:-:S03]  /*904a0*/  LEA R24, P4, R6, R27, 0x1 ;  /* 0x0000001b06187211 */ /* 0x000fc600078808ff */
[----:B---3--:R0:W-:Y:S04]  /*904b0*/  STG.E.U16 [R20.64], R29 ;  /* 0x0000001d14007986 */ /* 0x0081e8000c101506 */
[----:B0-----:R-:W4:Y:S04]  /*904c0*/  LDL R29, [R1+0x4a4] ;  /* 0x0004a400011d7983 */ /* 0x001f280000100800 */
[----:B------:R0:W-:Y:S04]  /*904d0*/  STL.64 [R1+0x8], R8 ;  /* 0x0000080801007387 */ /* 0x0001e80000100a00 */
[----:B------:R-:W-:Y:S01]  /*904e0*/  STL.64 [R1+0x10], R10 ;  /* 0x0000100a01007387 */ /* 0x000fe20000100a00 */
[----:B0-----:R-:W-:-:S03]  /*904f0*/  LEA R8, P2, R5, R27, 0x1 ;  /* 0x0000001b05087211 */ /* 0x001fc600078408ff */
[----:B------:R-:W-:Y:S01]  /*90500*/  STL [R1+0x13c8], R24 ;  /* 0x0013c81801007387 */ /* 0x000fe20000100800 */
[----:B------:R-:W-:-:S03]  /*90510*/  LEA.HI.X.SX32 R9, R5, R28, 0x1, P2 ;  /* 0x0000001c05097211 */ /* 0x000fc600010f0eff */
[----:B------:R-:W-:Y:S04]  /*90520*/  STL [R1+0x16c8], R24 ;  /* 0x0016c81801007387 */ /* 0x000fe80000100800 */
[----:B------:R-:W-:Y:S04]  /*90530*/  STL.64 [R1], R8 ;  /* 0x0000000801007387 */ /* 0x000fe80000100a00 */
[----:B--2---:R0:W-:Y:S04]  /*90540*/  STG.E.U16 [R22.64], R25 ;  /* 0x0000001916007986 */ /* 0x0041e8000c101506 */
[----:B------:R1:W-:Y:S01]  /*90550*/  STL [R1+0x1778], R24 ;  /* 0x0017781801007387 */ /* 0x0003e20000100800 */
[----:B0-----:R-:W-:-:S05]  /*90560*/  LEA.HI.X.SX32 R25, R6, R28, 0x1, P4 ;  /* 0x0000001c06197211 */ /* 0x001fca00020f0eff */
        /* <DEDUP_REMOVED lines=16> */
[----:B-1----:R-:W2:Y:S01]  /*90670*/  LDL.LU R24, [R1+0x680] ;  /* 0x0006800001187983 */ /* 0x002ea20000300800 */
[----:B------:R-:W-:-:S05]  /*90680*/  IMAD R3, R26, 0x2, R6 ;  /* 0x000000021a037824 */ /* 0x000fca00078e0206 */
[----:B------:R-:W-:-:S05]  /*90690*/  LEA R4, R26, R3, 0x1 ;  /* 0x000000031a047211 */ /* 0x000fca00078e08ff */
[----:B------:R-:W-:Y:S01]  /*906a0*/  IMAD R0, R26, 0x2, R4 ;  /* 0x000000021a007824 */ /* 0x000fe200078e0204 */
[----:B------:R-:W-:-:S04]  /*906b0*/  LEA R22, P2, R3, R27, 0x1 ;  /* 0x0000001b03167211 */ /* 0x000fc800078408ff */
[----:B------:R-:W-:Y:S02]  /*906c0*/  LEA R2, R26, R0, 0x1 ;  /* 0x000000001a027211 */ /* 0x000fe400078e08ff */
[-C--:B------:R-:W-:Y:S02]  /*906d0*/  LEA.HI.X.SX32 R23, R3, R28.reuse, 0x1, P2 ;  /* 0x0000001c03177211 */ /* 0x080fe400010f0eff */
[----:B------:R-:W-:Y:S01]  /*906e0*/  LEA R20, P4, R4, R27, 0x1 ;  /* 0x0000001b04147211 */ /* 0x000fe200078808ff */
[----:B------:R-:W-:Y:S01]  /*906f0*/  IMAD R6, R26, 0x2, R2 ;  /* 0x000000021a067824 */ /* 0x000fe200078e0202 */
[----:B------:R-:W-:Y:S02]  /*90700*/  STL [R1+0x13d8], R22 ;  /* 0x0013d81601007387 */ /* 0x000fe40000100800 */
[----:B------:R-:W-:Y:S02]  /*90710*/  LEA.HI.X.SX32 R21, R4, R28, 0x1, P4 ;  /* 0x0000001c04157211 */ /* 0x000fe400020f0eff */
[----:B------:R-:W-:Y:S01]  /*90720*/  STL [R1+0x16e0], R22 ;  /* 0x0016e01601007387 */ /* 0x000fe20000100800 */
[----:B------:R-:W-:-:S03]  /*90730*/  LEA R5, R26, R6, 0x1 ;  /* 0x000000061a057211 */ /* 0x000fc600078e08ff */
[----:B------:R-:W-:Y:S01]  /*90740*/  STL [R1+0x13b8], R23 ;  /* 0x0013b81701007387 */ /* 0x000fe20000100800 */
[----:B------:R-:W-:-:S03]  /*90750*/  LEA R18, P2, R0, R27, 0x1 ;  /* 0x0000001b00127211 */ /* 0x000fc600078408ff */
[----:B------:R-:W-:Y:S04]  /*90760*/  STL [R1+0x16a8], R23 ;  /* 0x0016a81701007387 */ /* 0x000fe80000100800 */
[----:B------:R-:W-:Y:S01]  /*90770*/  STL [R1+0x13e8], R20 ;  /* 0x0013e81401007387 */ /* 0x000fe20000100800 */
[----:B------:R-:W-:-:S03]  /*90780*/  LEA R16, P4, R2, R27, 0x1 ;  /* 0x0000001b02107211 */ /* 0x000fc600078808ff */
[----:B------:R-:W-:Y:S01]  /*90790*/  STL [R1+0x16f8], R20 ;  /* 0x0016f81401007387 */ /* 0x000fe20000100800 */
[----:B------:R-:W-:-:S03]  /*907a0*/  IMAD R3, R26, 0x2, R5 ;  /* 0x000000021a037824 */ /* 0x000fc600078e0205 */
[----:B------:R-:W-:Y:S01]  /*907b0*/  STL [R1+0x16fc], R20 ;  /* 0x0016fc1401007387 */ /* 0x000fe20000100800 */
[----:B------:R-:W-:-:S03]  /*907c0*/  LEA.HI.X.SX32 R19, R0, R28, 0x1, P2 ;  /* 0x0000001c00137211 */ /* 0x000fc600010f0eff */
[----:B------:R-:W-:Y:S04]  /*907d0*/  STL [R1+0x13b4], R21 ;  /* 0x0013b41501007387 */ /* 0x000fe80000100800 */
[----:B------:R-:W-:Y:S01]  /*907e0*/  STL [R1+0x1698], R21 ;  /* 0x0016981501007387 */ /* 0x000fe20000100800 */
[----:B------:R-:W-:-:S03]  /*907f0*/  LEA.HI.X.SX32 R17, R2, R28, 0x1, P4 ;  /* 0x0000001c02117211 */ /* 0x000fc600020f0eff */
[----:B------:R-:W-:Y:S04]  /*90800*/  STL [R1+0x1720], R21 ;  /* 0x0017201501007387 */ /* 0x000fe80000100800 */
[----:B------:R-:W-:Y:S01]  /*90810*/  STL [R1+0x1400], R18 ;  /* 0x0014001201007387 */ /* 0x000fe20000100800 */
[----:B------:R-:W-:-:S03]  /*90820*/  LEA R0, R26, R3, 0x1 ;  /* 0x000000031a007211 */ /* 0x000fc600078e08ff */
[----:B------:R-:W-:Y:S01]  /*90830*/  STL [R1+0x1708], R18 ;  /* 0x0017081201007387 */ /* 0x000fe20000100800 */
[----:B------:R-:W-:-:S03]  /*90840*/  LEA R12, P4, R5, R27, 0x1 ;  /* 0x0000001b050c7211 */ /* 0x000fc600078808ff */
[----:B------:R-:W-:Y:S04]  /*90850*/  STL [R1+0x170c], R18 ;  /* 0x00170c1201007387 */ /* 0x000fe80000100800 */
[----:B------:R-:W-:Y:S04]  /*90860*/  STL [R1+0x1710], R18 ;  /* 0x0017101201007387 */ /* 0x000fe80000100800 */
[----:B------:R-:W-:Y:S04]  /*90870*/  STL [R1+0x13b0], R19 ;  /* 0x0013b01301007387 */ /* 0x000fe80000100800 */
[----:B------:R-:W-:Y:S01]  /*90880*/  STL [R1+0x1688], R19 ;  /* 0x0016881301007387 */ /* 0x000fe20000100800 */
[----:B------:R-:W-:-:S03]  /*90890*/  IMAD R7, R26, 0x2, R0 ;  /* 0x000000021a077824 */ /* 0x000fc600078e0200 */
[----:B------:R-:W-:Y:S01]  /*908a0*/  STL [R1+0x1410], R16 ;  /* 0x0014101001007387 */ /* 0x000fe20000100800 */
[----:B------:R-:W-:-:S03]  /*908b0*/  LEA.HI.X.SX32 R13, R5, R28, 0x1, P4 ;  /* 0x0000001c050d7211 */ /* 0x000fc600020f0eff */
[----:B------:R-:W-:Y:S04]  /*908c0*/  STL [R1+0x13ac], R17 ;  /* 0x0013ac1101007387 */ /* 0x000fe80000100800 */
[----:B------:R-:W-:Y:S01]  /*908d0*/  STL.64 [R1+0x16e8], R16 ;  /* 0x0016e81001007387 */ /* 0x000fe20000100a00 */
[----:B------:R-:W-:-:S03]  /*908e0*/  LEA R8, P4, R0, R27, 0x1 ;  /* 0x0000001b00087211 */ /* 0x000fc600078808ff */
[----:B------:R-:W-:Y:S01]  /*908f0*/  STL [R1+0x1794], R16 ;  /* 0x0017941001007387 */ /* 0x000fe20000100800 */
[----:B------:R-:W-:Y:S02]  /*90900*/  LEA R2, R26, R7, 0x1 ;  /* 0x000000071a027211 */ /* 0x000fe400078e08ff */
[----:B------:R-:W-:Y:S02]  /*90910*/  LEA.HI.X.SX32 R9, R0, R28, 0x1, P4 ;  /* 0x0000001c00097211 */ /* 0x000fe400020f0eff */
[----:B------:R-:W-:-:S04]  /*90920*/  LEA R4, P4, R2, R27, 0x1 ;  /* 0x0000001b02047211 */ /* 0x000fc800078808ff */
[----:B------:R-:W-:Y:S01]  /*90930*/  LEA.HI.X.SX32 R5, R2, R28, 0x1, P4 ;  /* 0x0000001c02057211 */ /* 0x000fe200020f0eff */
[----:B----4-:R0:W-:Y:S02]  /*90940*/  STG.E.U16 [R14.64], R29 ;  /* 0x0000001d0e007986 */ /* 0x0101e4000c101506 */
[----:B0-----:R-:W-:-:S04]  /*90950*/  LEA R14, P2, R6, R27, 0x1 ;  /* 0x0000001b060e7211 */ /* 0x001fc800078408ff */
[----:B------:R-:W-:Y:S01]  /*90960*/  LEA.HI.X.SX32 R15, R6, R28, 0x1, P2 ;  /* 0x0000001c060f7211 */ /* 0x000fe200010f0eff */
[----:B------:R-:W-:Y:S01]  /*90970*/  STL [R1+0x1420], R14 ;  /* 0x0014200e01007387 */ /* 0x000fe20000100800 */
[----:B------:R-:W-:-:S03]  /*90980*/  LEA R10, P2, R3, R27, 0x1 ;  /* 0x0000001b030a7211 */ /* 0x000fc600078408ff */
[----:B------:R-:W-:Y:S01]  /*90990*/  STL [R1+0x13a8], R15 ;  /* 0x0013a80f01007387 */ /* 0x000fe20000100800 */
[----:B------:R-:W-:-:S03]  /*909a0*/  LEA.HI.X.SX32 R11, R3, R28, 0x1, P2 ;  /* 0x0000001c030b7211 */ /* 0x000fc600010f0eff */
[----:B------:R0:W-:Y:S04]  /*909b0*/  STL.64 [R1+0x16f0], R14 ;  /* 0x0016f00e01007387 */ /* 0x0001e80000100a00 */
[----:B------:R-:W-:Y:S01]  /*909c0*/  STL [R1+0x1430], R12 ;  /* 0x0014300c01007387 */ /* 0x000fe20000100800 */
[----:B------:R-:W-:-:S03]  /*909d0*/  LEA R6, P2, R7, R27, 0x1 ;  /* 0x0000001b07067211 */ /* 0x000fc600078408ff */
[----:B------:R-:W-:Y:S04]  /*909e0*/  STL [R1+0x13a4], R13 ;  /* 0x0013a40d01007387 */ /* 0x000fe80000100800 */
[----:B------:R-:W-:Y:S01]  /*909f0*/  STL.64 [R1+0x1700], R12 ;  /* 0x0017000c01007387 */ /* 0x000fe20000100a00 */
[----:B------:R-:W-:-:S03]  /*90a00*/  IMAD R29, R26, 0x2, R2 ;  /* 0x000000021a1d7824 */ /* 0x000fc600078e0202 */
[----:B------:R-:W-:Y:S04]  /*90a10*/  STL [R1+0x179c], R12 ;  /* 0x00179c0c01007387 */ /* 0x000fe80000100800 */
[----:B------:R-:W-:Y:S01]  /*90a20*/  STL [R1+0x1440], R10 ;  /* 0x0014400a01007387 */ /* 0x000fe20000100800 */
[----:B------:R-:W-:-:S03]  /*90a30*/  LEA.HI.X.SX32 R7, R7, R28, 0x1, P2 ;  /* 0x0000001c07077211 */ /* 0x000fc600010f0eff */
[----:B------:R-:W-:Y:S04]  /*90a40*/  STL [R1+0x13a0], R11 ;  /* 0x0013a00b01007387 */ /* 0x000fe80000100800 */
[----:B------:R-:W-:Y:S04]  /*90a50*/  STL.64 [R1+0x1718], R10 ;  /* 0x0017180a01007387 */ /* 0x000fe80000100a00 */
[----:B------:R-:W-:Y:S01]  /*90a60*/  STL [R1+0x1450], R8 ;  /* 0x0014500801007387 */ /* 0x000fe20000100800 */
[----:B------:R-:W-:-:S03]  /*90a70*/  LEA R0, R26, R29, 0x1 ;  /* 0x0000001d1a007211 */ /* 0x000fc600078e08ff */
[----:B------:R-:W-:Y:S04]  /*90a80*/  STL [R1+0x139c], R9 ;  /* 0x00139c0901007387 */ /* 0x000fe80000100800 */
[----:B------:R-:W-:Y:S04]  /*90a90*/  STL.64 [R1+0x1728], R8 ;  /* 0x0017280801007387 */ /* 0x000fe80000100a00 */
[----:B------:R-:W-:Y:S04]  /*90aa0*/  STL [R1+0x1460], R6 ;  /* 0x0014600601007387 */ /* 0x000fe80000100800 */
[----:B------:R-:W-:Y:S01]  /*90ab0*/  STL [R1+0x1730], R6 ;  /* 0x0017300601007387 */ /* 0x000fe20000100800 */
[----:B------:R-:W-:-:S03]  /*90ac0*/  LEA R2, P4, R0, R27, 0x1 ;  /* 0x0000001b00027211 */ /* 0x000fc600078808ff */
[----:B------:R-:W-:Y:S04]  /*90ad0*/  STL [R1+0x1734], R6 ;  /* 0x0017340601007387 */ /* 0x000fe80000100800 */
[----:B------:R-:W-:Y:S04]  /*90ae0*/  STL [R1+0x1398], R7 ;  /* 0x0013980701007387 */ /* 0x000fe80000100800 */
[----:B------:R-:W-:Y:S04]  /*90af0*/  STL [R1+0x1740], R7 ;  /* 0x0017400701007387 */ /* 0x000fe80000100800 */
[----:B------:R-:W-:Y:S01]  /*90b00*/  STL [R1+0x1744], R7 ;  /* 0x0017440701007387 */ /* 0x000fe20000100800 */
[----:B------:R-:W-:-:S03]  /*90b10*/  LEA.HI.X.SX32 R3, R0, R28, 0x1, P4 ;  /* 0x0000001c00037211 */ /* 0x000fc600020f0eff */
[----:B------:R-:W-:Y:S04]  /*90b20*/  STL [R1+0x17a4], R7 ;  /* 0x0017a40701007387 */ /* 0x000fe80000100800 */
[----:B------:R-:W-:Y:S04]  /*90b30*/  STL.64 [R1+0x13c0], R4 ;  /* 0x0013c00401007387 */ /* 0x000fe80000100a00 */
[----:B------:R-:W-:Y:S04]  /*90b40*/  STL [R1+0x17b4], R4 ;  /* 0x0017b40401007387 */ /* 0x000fe80000100800 */
[----:B------:R-:W-:Y:S04]  /*90b50*/  STL [R1+0x17ac], R5 ;  /* 0x0017ac0501007387 */ /* 0x000fe80000100800 */
[----:B------:R-:W-:Y:S04]  /*90b60*/  STL [R1+0x1658], R0 ;  /* 0x0016580001007387 */ /* 0x000fe80000100800 */
[----:B------:R-:W-:Y:S04]  /*90b70*/  STL [R1+0x1750], R0 ;  /* 0x0017500001007387 */ /* 0x000fe80000100800 */
[----:B------:R-:W-:Y:S04]  /*90b80*/  STL [R1+0x1760], R0 ;  /* 0x0017600001007387 */ /* 0x000fe80000100800 */
[----:B------:R-:W-:Y:S04]  /*90b90*/  STL [R1+0x17bc], R0 ;  /* 0x0017bc0001007387 */ /* 0x000fe80000100800 */
[----:B------:R-:W-:Y:S04]  /*90ba0*/  STL [R1+0x1394], R3 ;  /* 0x0013940301007387 */ /* 0x000fe80000100800 */
[----:B------:R-:W-:Y:S01]  /*90bb0*/  STL.64 [R1+0x1738], R2 ;  /* 0x0017380201007387 */ /* 0x000fe20000100a00 */
[----:B--2---:R-:W-:-:S03]  /*90bc0*/  FSETP.NEU.AND P4, PT, R24, RZ, PT ;  /* 0x000000ff1800720b */ /* 0x004fc60003f8d000 */
[----:B------:R1:W-:Y:S04]  /*90bd0*/  STL [R1+0x17cc], R2 ;  /* 0x0017cc0201007387 */ /* 0x0003e80000100800 */
[----:B------:R-:W-:Y:S04]  /*90be0*/  STL [R1+0x17c4], R3 ;  /* 0x0017c40301007387 */ /* 0x000fe80000100800 */
[----:B0-----:R-:W2:Y:S04]  /*90bf0*/  LDL.LU R15, [R1+0x534] ;  /* 0x00053400010f7983 */ /* 0x001ea80000300800 */
[----:B------:R-:W3:Y:S04]  /*90c00*/  LDL.LU R19, [R1+0x52c] ;  /* 0x00052c0001137983 */ /* 0x000ee80000300800 */
[----:B------:R-:W4:Y:S04]  /*90c10*/  LDL.LU R24, [R1+0x524] ;  /* 0x0005240001187983 */ /* 0x000f280000300800 */
[----:B------:R-:W5:Y:S04]  /*90c20*/  LDL.LU R20, [R1+0x51c] ;  /* 0x00051c0001147983 */ /* 0x000f680000300800 */
[----:B-1----:R-:W2:Y:S04]  /*90c30*/  LDL.LU R2, [R1+0x4e4] ;  /* 0x0004e40001027983 */ /* 0x002ea80000300800 */
        /* <DEDUP_REMOVED lines=9> */
[----:B0-----:R-:W2:Y:S01]  /*90cd0*/  LDL.LU R2, [R1+0x50c] ;  /* 0x00050c0001027983 */ /* 0x001ea20000300800 */
[----:B------:R-:W-:-:S04]  /*90ce0*/  LEA R26, P2, R29, R27, 0x1 ;  /* 0x0000001b1d1a7211 */ /* 0x000fc800078408ff */
[----:B------:R-:W-:Y:S02]  /*90cf0*/  LEA.HI.X.SX32 R27, R29, R28, 0x1, P2 ;  /* 0x0000001c1d1b7211 */ /* 0x000fe400010f0eff */
[----:B------:R-:W-:Y:S01]  /*90d00*/  PRMT R10, R15, 0x7632, R10 ;  /* 0x000076320f0a7816 */ /* 0x000fe2000000000a */
        /* <DEDUP_REMOVED lines=10> */
[----:B------:R-:W2:Y:S04]  /*90db0*/  LDL.LU.64 R8, [R1+0x320] ;  /* 0x0003200001087983 */ /* 0x000ea80000300a00 */
[----:B------:R-:W2:Y:S04]  /*90dc0*/  LDL.LU R22, [R1+0x494] ;  /* 0x0004940001167983 */ /* 0x000ea80000300800 */
[----:B------:R-:W2:Y:S04]  /*90dd0*/  LDL.LU R17, [R1+0x48c] ;  /* 0x00048c0001117983 */ /* 0x000ea80000300800 */
[----:B------:R0:W-:Y:S01]  /*90de0*/  STL [R1+0x1678], R29 ;  /* 0x0016781d01007387 */ /* 0x0001e20000100800 */
[----:B---3--:R-:W-:-:S02]  /*90df0*/  PRMT R18, R19, 0x7632, R18 ;  /* 0x0000763213127816 */ /* 0x008fc40000000012 */
[----:B----4-:R-:W-:Y:S01]  /*90e00*/  PRMT R23, R24, 0x7632, R23 ;  /* 0x0000763218177816 */ /* 0x010fe20000000017 */
[----:B0-----:R-:W3:Y:S04]  /*90e10*/  LDL.LU R29, [R1+0x4a4] ;  /* 0x0004a400011d7983 */ /* 0x001ee80000300800 */
[----:B------:R-:W-:Y:S04]  /*90e20*/  STL [R1+0x1668], R28 ;  /* 0x0016681c01007387 */ /* 0x000fe80000100800 */
[----:B------:R0:W-:Y:S01]  /*90e30*/  STL.64 [R1+0x13d0], R26 ;  /* 0x0013d01a01007387 */ /* 0x0001e20000100a00 */
[----:B-----5:R-:W-:-:S03]  /*90e40*/  PRMT R21, R20, 0x7632, R21 ;  /* 0x0000763214157816 */ /* 0x020fc60000000015 */
[----:B0-----:R-:W4:Y:S04]  /*90e50*/  LDL.LU.64 R26, [R1+0x328] ;  /* 0x00032800011a7983 */ /* 0x001f280000300a00 */
[----:B------:R-:W5:Y:S04]  /*90e60*/  LDL.LU.64 R14, [R1+0x318] ;  /* 0x00031800010e7983 */ /* 0x000f680000300a00 */
[----:B------:R-:W3:Y:S04]  /*90e70*/  LDL.LU R13, [R1+0x484] ;  /* 0x00048400010d7983 */ /* 0x000ee80000300800 */
[----:B------:R0:W-:Y:S04]  /*90e80*/  STL.S16 [R1+0x3c0], R10 ;  /* 0x0003c00a01007387 */ /* 0x0001e80000100600 */
[----:B0-----:R-:W3:Y:S04]  /*90e90*/  LDL.LU.64 R10, [R1+0x310] ;  /* 0x00031000010a7983 */ /* 0x001ee80000300a00 */
[----:B------:R0:W-:Y:S04]  /*90ea0*/  STL.S16 [R1+0x3b8], R18 ;  /* 0x0003b81201007387 */ /* 0x0001e80000100600 */
[----:B0-----:R-:W3:Y:S04]  /*90eb0*/  LDL.LU.64 R18, [R1+0x308] ;  /* 0x0003080001127983 */ /* 0x001ee80000300a00 */
[----:B------:R0:W-:Y:S04]  /*90ec0*/  STL.S16 [R1+0x3b0], R23 ;  /* 0x0003b01701007387 */ /* 0x0001e80000100600 */
[----:B0-----:R-:W3:Y:S04]  /*90ed0*/  LDL.LU R23, [R1+0x47c] ;  /* 0x00047c0001177983 */ /* 0x001ee80000300800 */
[----:B------:R-:W3:Y:S04]  /*90ee0*/  LDL.LU R24, [R1+0x474] ;  /* 0x0004740001187983 */ /* 0x000ee80000300800 */
[----:B------:R0:W-:Y:S04]  /*90ef0*/  STL.S16 [R1+0x3a8], R21 ;  /* 0x0003a81501007387 */ /* 0x0001e80000100600 */
[----:B0-----:R-:W3:Y:S01]  /*90f00*/  LDL.LU.64 R20, [R1+0x300] ;  /* 0x0003000001147983 */ /* 0x001ee20000300a00 */
[----:B--2---:R-:W-:-:S03]  /*90f10*/  PRMT R25, R2, 0x7632, R25 ;  /* 0x0000763202197816 */ /* 0x004fc60000000019 */
[----:B------:R-:W2:Y:S04]  /*90f20*/  LDL.LU R2, [R1+0x17fc] ;  /* 0x0017fc0001027983 */ /* 0x000ea80000300800 */
[----:B------:R0:W-:Y:S04]  /*90f30*/  STL.S16 [R1+0x3a0], R25 ;  /* 0x0003a01901007387 */ /* 0x0001e80000100600 */
[----:B0-----:R-:W2:Y:S02]  /*90f40*/  LDL.LU R25, [R1+0x17f8] ;  /* 0x0017f80001197983 */ /* 0x001ea40000300800 */
[----:B--2---:R-:W-:-:S02]  /*90f50*/  PRMT R25, R2, 0x7632, R25 ;  /* 0x0000763202197816 */ /* 0x004fc40000000019 */
        /* <DEDUP_REMOVED lines=40> */
[----:B------:R-:W3:Y:S04]  /*911e0*/  LDL.LU R7, [R1+0x17a4] ;  /* 0x0017a40001077983 */ /* 0x000ee80000300800 */
[----:B------:R0:W-:Y:S04]  /*911f0*/  STL.S16 [R1+0x348], R25 ;  /* 0x0003481901007387 */ /* 0x0001e80000100600 */
[----:B0-----:R-:W2:Y:S02]  /*91200*/  LDL.LU R25, [R1+0x17a0] ;  /* 0x0017a00001197983 */ /* 0x001ea40000300800 */
[----:B--2---:R-:W-:-:S02]  /*91210*/  PRMT R25, R12, 0x7632, R25 ;  /* 0x000076320c197816 */ /* 0x004fc40000000019 */
[----:B------:R-:W2:Y:S04]  /*91220*/  LDL.LU R12, [R1+0x179c] ;  /* 0x00179c00010c7983 */ /* 0x000ea80000300800 */
[----:B------:R0:W-:Y:S04]  /*91230*/  STL.S16 [R1+0x340], R25 ;  /* 0x0003401901007387 */ /* 0x0001e80000100600 */
[----:B0-----:R-:W2:Y:S01]  /*91240*/  LDL.LU R25, [R1+0x1798] ;  /* 0x0017980001197983 */ /* 0x001ea20000300800 */
[----:B---3--:R-:W-:Y:S02]  /*91250*/  PRMT R7, R29, 0x7632, R7 ;  /* 0x000076321d077816 */ /* 0x008fe40000000007 */
[----:B------:R-:W-:-:S02]  /*91260*/  PRMT R5, R6, 0x7632, R5 ;  /* 0x0000763206057816 */ /* 0x000fc40000000005 */
[----:B------:R-:W-:Y:S01]  /*91270*/  PRMT R4, R22, 0x7632, R4 ;  /* 0x0000763216047816 */ /* 0x000fe20000000004 */
[----:B----4-:R-:W-:Y:S01]  /*91280*/  STG.E.U16 [R26.64], R6 ;  /* 0x000000061a007986 */ /* 0x010fe2000c101506 */
[----:B------:R-:W-:Y:S02]  /*91290*/  PRMT R3, R13, 0x7632, R3 ;  /* 0x000076320d037816 */ /* 0x000fe40000000003 */
[----:B------:R-:W-:Y:S01]  /*912a0*/  PRMT R2, R23, 0x7632, R2 ;  /* 0x0000763217027816 */ /* 0x000fe20000000002 */
[----:B------:R-:W-:Y:S04]  /*912b0*/  STG.E.U16 [R8.64], R22 ;  /* 0x0000001608007986 */ /* 0x000fe8000c101506 */
[----:B-----5:R-:W-:Y:S01]  /*912c0*/  STG.E.U16 [R14.64], R17 ;  /* 0x000000110e007986 */ /* 0x020fe2000c101506 */
[----:B------:R-:W-:-:S03]  /*912d0*/  PRMT R0, R24, 0x7632, R0 ;  /* 0x0000763218007816 */ /* 0x000fc60000000000 */
[----:B------:R-:W-:Y:S04]  /*912e0*/  STG.E.U16 [R10.64], R13 ;  /* 0x0000000d0a007986 */ /* 0x000fe8000c101506 */
[----:B------:R-:W-:Y:S04]  /*912f0*/  STG.E.U16 [R18.64], R23 ;  /* 0x0000001712007986 */ /* 0x000fe8000c101506 */
[----:B------:R-:W-:Y:S01]  /*91300*/  STG.E.U16 [R20.64], R24 ;  /* 0x0000001814007986 */ /* 0x000fe2000c101506 */
[----:B--2---:R-:W-:-:S03]  /*91310*/  PRMT R25, R16, 0x7632, R25 ;  /* 0x0000763210197816 */ /* 0x004fc60000000019 */
[----:B------:R-:W2:Y:S04]  /*91320*/  LDL.LU R16, [R1+0x1794] ;  /* 0x0017940001107983 */ /* 0x000ea80000300800 */
[----:B------:R0:W-:Y:S04]  /*91330*/  STL.S16 [R1+0x338], R25 ;  /* 0x0003381901007387 */ /* 0x0001e80000100600 */
[----:B0-----:R-:W3:Y:S04]  /*91340*/  LDL.LU R25, [R1+0x1790] ;  /* 0x0017900001197983 */ /* 0x001ee80000300800 */
[----:B------:R-:W-:Y:S04]  /*91350*/  STL.S16 [R1+0x334], R7 ;  /* 0x0003340701007387 */ /* 0x000fe80000100600 */
[----:B------:R0:W-:Y:S04]  /*91360*/  STL.64 [R1+0x1590], R4 ;  /* 0x0015900401007387 */ /* 0x0001e80000100a00 */
[----:B------:R-:W4:Y:S01]  /*91370*/  LDL.LU R22, [R1+0x46c] ;  /* 0x00046c0001167983 */ /* 0x000f220000300800 */
[----:B0-----:R-:W-:-:S05]  /*91380*/  PRMT R5, R17, 0x7632, R5 ;  /* 0x0000763211057816 */ /* 0x001fca0000000005 */
[----:B------:R-:W-:Y:S04]  /*91390*/  STL.S16 [R1+0x320], R5 ;  /* 0x0003200501007387 */ /* 0x000fe80000100600 */
[----:B------:R-:W5:Y:S04]  /*913a0*/  LDL.LU.64 R14, [R1+0x2f8] ;  /* 0x0002f800010e7983 */ /* 0x000f680000300a00 */
[----:B------:R-:W2:Y:S04]  /*913b0*/  LDL.LU R17, [R1+0x464] ;  /* 0x0004640001117983 */ /* 0x000ea80000300800 */
[----:B------:R-:W-:Y:S04]  /*913c0*/  STL.S16 [R1+0x318], R3 ;  /* 0x0003180301007387 */ /* 0x000fe80000100600 */
[----:B------:R-:W-:Y:S04]  /*913d0*/  STL.S16 [R1+0x310], R2 ;  /* 0x0003100201007387 */ /* 0x000fe80000100600 */
[----:B------:R-:W3:Y:S04]  /*913e0*/  LDL.LU R24, [R1+0x45c] ;  /* 0x00045c0001187983 */ /* 0x000ee80000300800 */
[----:B------:R-:W-:Y:S04]  /*913f0*/  STL.S16 [R1+0x308], R0 ;  /* 0x0003080001007387 */ /* 0x000fe80000100600 */
[----:B---3--:R0:W-:Y:S04]  /*91400*/  STL.64 [R1+0x1788], R24 ;  /* 0x0017881801007387 */ /* 0x0081e80000100a00 */
[----:B0-----:R-:W3:Y:S04]  /*91410*/  LDL.LU.64 R24, [R1+0x2f0] ;  /* 0x0002f00001187983 */ /* 0x001ee80000300a00 */
[----:B------:R-:W2:Y:S04]  /*91420*/  LDL.LU R29, [R1+0x454] ;  /* 0x00045400011d7983 */ /* 0x000ea80000300800 */
[----:B--2---:R0:W-:Y:S04]  /*91430*/  STL.64 [R1+0x1780], R28 ;  /* 0x0017801c01007387 */ /* 0x0041e80000100a00 */
[----:B0-----:R-:W2:Y:S04]  /*91440*/  LDL.LU.64 R28, [R1+0x2e8] ;  /* 0x0002e800011c7983 */ /* 0x001ea80000300a00 */
[----:B------:R-:W2:Y:S04]  /*91450*/  LDL.LU R0, [R1+0x44c] ;  /* 0x00044c0001007983 */ /* 0x000ea80000300800 */
[----:B------:R-:W2:Y:S04]  /*91460*/  LDL.LU R5, [R1+0x444] ;  /* 0x0004440001057983 */ /* 0x000ea80000300800 */
[----:B--2---:R0:W-:Y:S04]  /*91470*/  STL.64 [R1+0x1768], R4 ;  /* 0x0017680401007387 */ /* 0x0041e80000100a00 */
[----:B0-----:R-:W2:Y:S04]  /*91480*/  LDL.LU.64 R4, [R1+0x2d8] ;  /* 0x0002d80001047983 */ /* 0x001ea80000300a00 */
[----:B--2---:R0:W-:Y:S04]  /*91490*/  STL.64 [R1+0x1770], R4 ;  /* 0x0017700401007387 */ /* 0x0041e80000100a00 */
[----:B0-----:R-:W2:Y:S04]  /*914a0*/  LDL.LU.64 R4, [R1+0x2e0] ;  /* 0x0002e00001047983 */ /* 0x001ea80000300a00 */
[----:B------:R-:W2:Y:S04]  /*914b0*/  LDL.LU R7, [R1+0x43c] ;  /* 0x00043c0001077983 */ /* 0x000ea80000300800 */
[----:B------:R-:W2:Y:S04]  /*914c0*/  LDL.LU.64 R2, [R1+0x2b8] ;  /* 0x0002b80001027983 */ /* 0x000ea80000300a00 */
[----:B--2---:R0:W-:Y:S04]  /*914d0*/  STL.64 [R1+0x1748], R2 ;  /* 0x0017480201007387 */ /* 0x0041e80000100a00 */
[----:B0-----:R-:W2:Y:S01]  /*914e0*/  LDL.LU.64 R2, [R1+0x2c8] ;  /* 0x0002c80001027983 */ /* 0x001ea20000300a00 */
[----:B----4-:R-:W-:-:S02]  /*914f0*/  PRMT R12, R22, 0x7632, R12 ;  /* 0x00007632160c7816 */ /* 0x010fc4000000000c */
[----:B------:R-:W-:Y:S01]  /*91500*/  PRMT R16, R17, 0x7632, R16 ;  /* 0x0000763211107816 */ /* 0x000fe20000000010 */
[----:B-----5:R-:W-:Y:S04]  /*91510*/  STG.E.U16 [R14.64], R22 ;  /* 0x000000160e007986 */ /* 0x020fe8000c101506 */
[----:B---3--:R-:W-:Y:S04]  /*91520*/  STG.E.U16 [R24.64], R17 ;  /* 0x0000001118007986 */ /* 0x008fe8000c101506 */
[----:B--2---:R0:W-:Y:S04]  /*91530*/  STL.64 [R1+0x1758], R2 ;  /* 0x0017580201007387 */ /* 0x0041e80000100a00 */
[----:B0-----:R-:W2:Y:S04]  /*91540*/  LDL.LU.64 R2, [R1+0x2d0] ;  /* 0x0002d00001027983 */ /* 0x001ea80000300a00 */
[----:B------:R-:W3:Y:S04]  /*91550*/  LDL.LU R6, [R1+0x434] ;  /* 0x0004340001067983 */ /* 0x000ee80000300800 */
[----:B------:R-:W4:Y:S04]  /*91560*/  LDL.LU.64 R8, [R1+0x2b0] ;  /* 0x0002b00001087983 */ /* 0x000f280000300a00 */
[----:B------:R-:W4:Y:S04]  /*91570*/  LDL.LU R21, [R1+0x42c] ;  /* 0x00042c0001157983 */ /* 0x000f280000300800 */
[----:B------:R-:W5:Y:S04]  /*91580*/  LDL.LU R18, [R1+0x424] ;  /* 0x0004240001127983 */ /* 0x000f680000300800 */
[----:B------:R-:W5:Y:S04]  /*91590*/  LDL.LU.64 R10, [R1+0x2a0] ;  /* 0x0002a000010a7983 */ /* 0x000f680000300a00 */
[----:B------:R-:W2:Y:S04]  /*915a0*/  LDL.LU R19, [R1+0x41c] ;  /* 0x00041c0001137983 */ /* 0x000ea80000300800 */
[----:B------:R0:W-:Y:S04]  /*915b0*/  STL.S16 [R1+0x300], R12 ;  /* 0x0003000c01007387 */ /* 0x0001e80000100600 */
[----:B------:R-:W2:Y:S04]  /*915c0*/  LDL.LU.64 R14, [R1+0x298] ;  /* 0x00029800010e7983 */ /* 0x000ea80000300a00 */
[----:B0-----:R-:W2:Y:S04]  /*915d0*/  LDL.LU.64 R12, [R1+0x290] ;  /* 0x00029000010c7983 */ /* 0x001ea80000300a00 */
[----:B------:R-:W2:Y:S04]  /*915e0*/  LDL.LU R20, [R1+0x414] ;  /* 0x0004140001147983 */ /* 0x000ea80000300800 */
[----:B------:R0:W-:Y:S04]  /*915f0*/  STL.S16 [R1+0x2f8], R16 ;  /* 0x0002f81001007387 */ /* 0x0001e80000100600 */
[----:B------:R-:W2:Y:S04]  /*91600*/  LDL.LU.64 R26, [R1+0x288] ;  /* 0x00028800011a7983 */ /* 0x000ea80000300a00 */
[----:B------:R-:W2:Y:S04]  /*91610*/  LDL.LU R23, [R1+0x40c] ;  /* 0x00040c0001177983 */ /* 0x000ea80000300800 */
[----:B------:R-:W2:Y:S04]  /*91620*/  LDL.LU R22, [R1+0x404] ;  /* 0x0004040001167983 */ /* 0x000ea80000300800 */
[----:B------:R-:W2:Y:S04]  /*91630*/  LDL.LU.64 R24, [R1+0x1788] ;  /* 0x0017880001187983 */ /* 0x000ea80000300a00 */
[----:B0-----:R-:W3:Y:S01]  /*91640*/  LDL.LU.64 R16, [R1+0x280] ;  /* 0x0002800001107983 */ /* 0x001ee20000300a00 */
[----:B--2---:R-:W-:-:S03]  /*91650*/  PRMT R25, R24, 0x7632, R25 ;  /* 0x0000763218197816 */ /* 0x004fc60000000019 */
[----:B------:R-:W-:Y:S04]  /*91660*/  STG.E.U16 [R28.64], R24 ;  /* 0x000000181c007986 */ /* 0x000fe8000c101506 */
[----:B------:R0:W-:Y:S04]  /*91670*/  STL.S16 [R1+0x2f0], R25 ;  /* 0x0002f01901007387 */ /* 0x0001e80000100600 */
[----:B0-----:R-:W2:Y:S04]  /*91680*/  LDL.LU R25, [R1+0x3fc] ;  /* 0x0003fc0001197983 */ /* 0x001ea80000300800 */
[----:B------:R-:W2:Y:S04]  /*91690*/  LDL.LU.64 R28, [R1+0x1780] ;  /* 0x00178000011c7983 */ /* 0x000ea80000300a00 */
[----:B------:R-:W3:Y:S04]  /*916a0*/  LDL.LU R24, [R1+0x1778] ;  /* 0x0017780001187983 */ /* 0x000ee80000300800 */
[----:B--2---:R0:W-:Y:S04]  /*916b0*/  STG.E.U16 [R4.64], R29 ;  /* 0x0000001d04007986 */ /* 0x0041e8000c101506 */
[----:B0-----:R-:W2:Y:S01]  /*916c0*/  LDL.LU.64 R4, [R1+0x1770] ;  /* 0x0017700001047983 */ /* 0x001ea20000300a00 */
[----:B------:R-:W-:-:S02]  /*916d0*/  PRMT R28, R29, 0x7632, R28 ;  /* 0x000076321d1c7816 */ /* 0x000fc4000000001c */
[----:B---3--:R-:W-:-:S03]  /*916e0*/  PRMT R24, R0, 0x7632, R24 ;  /* 0x0000763200187816 */ /* 0x008fc60000000018 */
[----:B------:R0:W-:Y:S04]  /*916f0*/  STL.S16 [R1+0x2e8], R28 ;  /* 0x0002e81c01007387 */ /* 0x0001e80000100600 */
[----:B0-----:R-:W3:Y:S04]  /*91700*/  LDL.LU.64 R28, [R1+0x278] ;  /* 0x00027800011c7983 */ /* 0x001ee80000300a00 */
[----:B------:R0:W-:Y:S04]  /*91710*/  STL.S16 [R1+0x2e0], R24 ;  /* 0x0002e01801007387 */ /* 0x0001e80000100600 */
[----:B0-----:R-:W3:Y:S04]  /*91720*/  LDL.LU R24, [R1+0x3f4] ;  /* 0x0003f40001187983 */ /* 0x001ee80000300800 */
[----:B--2---:R0:W-:Y:S04]  /*91730*/  STG.E.U16 [R4.64], R0 ;  /* 0x0000000004007986 */ /* 0x0041e8000c101506 */
[----:B0-----:R-:W2:Y:S04]  /*91740*/  LDL.LU.64 R4, [R1+0x1768] ;  /* 0x0017680001047983 */ /* 0x001ea80000300a00 */
        /* <DEDUP_REMOVED lines=11> */
[----:B------:R-:W2:Y:S02]  /*91800*/  LDL.LU R7, [R1+0x1744] ;  /* 0x0017440001077983 */ /* 0x000ea40000300800 */
[----:B--2---:R-:W-:-:S02]  /*91810*/  PRMT R7, R6, 0x7632, R7 ;  /* 0x0000763206077816 */ /* 0x004fc40000000007 */
[----:B------:R-:W-:Y:S04]  /*91820*/  STG.E.U16 [R2.64], R6 ;  /* 0x0000000602007986 */ /* 0x000fe8000c101506 */
[----:B------:R0:W-:Y:S04]  /*91830*/  STL.S16 [R1+0x2c0], R7 ;  /* 0x0002c00701007387 */ /* 0x0001e80000100600 */
[----:B0-----:R-:W2:Y:S04]  /*91840*/  LDL.LU R7, [R1+0x1740] ;  /* 0x0017400001077983 */ /* 0x001ea80000300800 */
[----:B------:R-:W2:Y:S04]  /*91850*/  LDL.LU.64 R2, [R1+0x1738] ;  /* 0x0017380001027983 */ /* 0x000ea80000300a00 */
[----:B------:R-:W2:Y:S04]  /*91860*/  LDL.LU R6, [R1+0x1734] ;  /* 0x0017340001067983 */ /* 0x000ea80000300800 */
[----:B----4-:R-:W-:Y:S01]  /*91870*/  STG.E.U16 [R8.64], R21 ;  /* 0x0000001508007986 */ /* 0x010fe2000c101506 */
[----:B--2---:R-:W-:-:S05]  /*91880*/  PRMT R6, R21, 0x7632, R6 ;  /* 0x0000763215067816 */ /* 0x004fca0000000006 */
[----:B------:R0:W-:Y:S04]  /*91890*/  STL.S16 [R1+0x2ac], R6 ;  /* 0x0002ac0601007387 */ /* 0x0001e80000100600 */
[----:B0-----:R-:W2:Y:S04]  /*918a0*/  LDL.LU R6, [R1+0x1730] ;  /* 0x0017300001067983 */ /* 0x001ea80000300800 */
[----:B------:R-:W4:Y:S04]  /*918b0*/  LDL.LU.64 R8, [R1+0x1728] ;  /* 0x0017280001087983 */ /* 0x000f280000300a00 */
[----:B------:R-:W2:Y:S04]  /*918c0*/  LDL.LU R21, [R1+0x1720] ;  /* 0x0017200001157983 */ /* 0x000ea80000300800 */
[----:B-----5:R-:W-:Y:S01]  /*918d0*/  STG.E.U16 [R10.64], R18 ;  /* 0x000000120a007986 */ /* 0x020fe2000c101506 */
[----:B--2---:R-:W-:-:S05]  /*918e0*/  PRMT R21, R18, 0x7632, R21 ;  /* 0x0000763212157816 */ /* 0x004fca0000000015 */
[----:B------:R0:W-:Y:S04]  /*918f0*/  STL.S16 [R1+0x2a8], R21 ;  /* 0x0002a81501007387 */ /* 0x0001e80000100600 */
[----:B0-----:R-:W2:Y:S04]  /*91900*/  LDL.LU R21, [R1+0x3ec] ;  /* 0x0003ec0001157983 */ /* 0x001ea80000300800 */
[----:B------:R-:W2:Y:S04]  /*91910*/  LDL.LU.64 R10, [R1+0x1718] ;  /* 0x00171800010a7983 */ /* 0x000ea80000300a00 */
[----:B------:R-:W5:Y:S02]  /*91920*/  LDL.LU R18, [R1+0x1710] ;  /* 0x0017100001127983 */ /* 0x000f640000300800 */
[----:B-----5:R-:W-:-:S05]  /*91930*/  PRMT R18, R19, 0x7632, R18 ;  /* 0x0000763213127816 */ /* 0x020fca0000000012 */
[----:B------:R0:W-:Y:S04]  /*91940*/  STL.S16 [R1+0x2a0], R18 ;  /* 0x0002a01201007387 */ /* 0x0001e80000100600 */
[----:B0-----:R-:W5:Y:S04]  /*91950*/  LDL.LU R18, [R1+0x170c] ;  /* 0x00170c0001127983 */ /* 0x001f680000300800 */
[----:B------:R0:W-:Y:S04]  /*91960*/  STG.E.U16 [R14.64], R19 ;  /* 0x000000130e007986 */ /* 0x0001e8000c101506 */
[----:B------:R-:W-:Y:S04]  /*91970*/  STG.E.U16 [R12.64], R20 ;  /* 0x000000140c007986 */ /* 0x000fe8000c101506 */
[----:B0-----:R-:W2:Y:S04]  /*91980*/  LDL.LU.64 R14, [R1+0x260] ;  /* 0x00026000010e7983 */ /* 0x001ea80000300a00 */
[----:B------:R-:W2:Y:S01]  /*91990*/  LDL.LU R19, [R1+0x3e4] ;  /* 0x0003e40001137983 */ /* 0x000ea20000300800 */
[----:B-----5:R-:W-:-:S05]  /*919a0*/  PRMT R18, R20, 0x7632, R18 ;  /* 0x0000763214127816 */ /* 0x020fca0000000012 */
[----:B------:R0:W-:Y:S04]  /*919b0*/  STL.S16 [R1+0x298], R18 ;  /* 0x0002981201007387 */ /* 0x0001e80000100600 */
[----:B0-----:R-:W5:Y:S04]  /*919c0*/  LDL.LU R18, [R1+0x1708] ;  /* 0x0017080001127983 */ /* 0x001f680000300800 */
[----:B------:R-:W2:Y:S04]  /*919d0*/  LDL.LU.64 R12, [R1+0x1700] ;  /* 0x00170000010c7983 */ /* 0x000ea80000300a00 */
[----:B------:R-:W2:Y:S01]  /*919e0*/  LDL.LU R20, [R1+0x16fc] ;  /* 0x0016fc0001147983 */ /* 0x000ea20000300800 */
[----:B---3--:R-:W-:-:S02]  /*919f0*/  PRMT R0, R22, 0x7632, R0 ;  /* 0x0000763216007816 */ /* 0x008fc40000000000 */
[----:B------:R-:W-:Y:S01]  /*91a00*/  PRMT R6, R25, 0x7632, R6 ;  /* 0x0000763219067816 */ /* 0x000fe20000000006 */
[----:B------:R-:W-:Y:S01]  /*91a10*/  STG.E.U16 [R26.64], R23 ;  /* 0x000000171a007986 */ /* 0x000fe2000c101506 */
[----:B----4-:R-:W-:-:S03]  /*91a20*/  PRMT R8, R24, 0x7632, R8 ;  /* 0x0000763218087816 */ /* 0x010fc60000000008 */
[----:B------:R-:W-:Y:S04]  /*91a30*/  STG.E.U16 [R16.64], R22 ;  /* 0x0000001610007986 */ /* 0x000fe8000c101506 */
[----:B------:R-:W-:Y:S04]  /*91a40*/  STG.E.U16 [R28.64], R25 ;  /* 0x000000191c007986 */ /* 0x000fe8000c101506 */
[----:B------:R-:W-:Y:S01]  /*91a50*/  STG.E.U16 [R4.64], R24 ;  /* 0x0000001804007986 */ /* 0x000fe2000c101506 */
[----:B--2---:R-:W-:-:S05]  /*91a60*/  PRMT R20, R23, 0x7632, R20 ;  /* 0x0000763217147816 */ /* 0x004fca0000000014 */
[----:B------:R0:W-:Y:S04]  /*91a70*/  STL.S16 [R1+0x290], R20 ;  /* 0x0002901401007387 */ /* 0x0001e80000100600 */
[----:B0-----:R-:W2:Y:S04]  /*91a80*/  LDL.LU R20, [R1+0x16f8] ;  /* 0x0016f80001147983 */ /* 0x001ea80000300800 */
[----:B------:R-:W3:Y:S04]  /*91a90*/  LDL.LU.64 R16, [R1+0x250] ;  /* 0x0002500001107983 */ /* 0x000ee80000300a00 */
[----:B------:R-:W-:Y:S04]  /*91aa0*/  STL.S16 [R1+0x288], R0 ;  /* 0x0002880001007387 */ /* 0x000fe80000100600 */
[----:B------:R-:W3:Y:S04]  /*91ab0*/  LDL.LU R22, [R1+0x3dc] ;  /* 0x0003dc0001167983 */ /* 0x000ee80000300800 */
[----:B------:R0:W-:Y:S04]  /*91ac0*/  STL [R1+0x1470], R6 ;  /* 0x0014700601007387 */ /* 0x0001e80000100800 */
[----:B0-----:R-:W4:Y:S04]  /*91ad0*/  LDL.LU R6, [R1+0x3d4] ;  /* 0x0003d40001067983 */ /* 0x001f280000300800 */
[----:B------:R-:W2:Y:S04]  /*91ae0*/  LDL.LU.64 R26, [R1+0x238] ;  /* 0x00023800011a7983 */ /* 0x000ea80000300a00 */
[----:B------:R-:W2:Y:S04]  /*91af0*/  LDL.LU R28, [R1+0x3cc] ;  /* 0x0003cc00011c7983 */ /* 0x000ea80000300800 */
[----:B------:R0:W-:Y:S04]  /*91b00*/  STL.64 [R1+0x1690], R8 ;  /* 0x0016900801007387 */ /* 0x0001e80000100a00 */
[----:B0-----:R-:W4:Y:S04]  /*91b10*/  LDL.LU.64 R8, [R1+0x240] ;  /* 0x0002400001087983 */ /* 0x001f280000300a00 */
[----:B------:R-:W2:Y:S04]  /*91b20*/  LDL.LU.64 R4, [R1+0x230] ;  /* 0x0002300001047983 */ /* 0x000ea80000300a00 */
[----:B------:R-:W2:Y:S04]  /*91b30*/  LDL.LU R0, [R1+0x3c4] ;  /* 0x0003c40001007983 */ /* 0x000ea80000300800 */
[----:B------:R-:W2:Y:S04]  /*91b40*/  LDL.LU R29, [R1+0x3bc] ;  /* 0x0003bc00011d7983 */ /* 0x000ea80000300800 */
[----:B------:R-:W2:Y:S04]  /*91b50*/  LDL.LU R24, [R1+0x3b4] ;  /* 0x0003b40001187983 */ /* 0x000ea80000300800 */
[----:B------:R-:W2:Y:S01]  /*91b60*/  LDL.LU R25, [R1+0x3ac] ;  /* 0x0003ac0001197983 */ /* 0x000ea20000300800 */
[----:B------:R-:W-:-:S02]  /*91b70*/  PRMT R10, R21, 0x7632, R10 ;  /* 0x00007632150a7816 */ /* 0x000fc4000000000a */
[----:B------:R-:W-:Y:S01]  /*91b80*/  PRMT R12, R19, 0x7632, R12 ;  /* 0x00007632130c7816 */ /* 0x000fe2000000000c */
[----:B------:R-:W-:Y:S04]  /*91b90*/  STG.E.U16 [R14.64], R21 ;  /* 0x000000150e007986 */ /* 0x000fe8000c101506 */
[----:B--2---:R0:W-:Y:S04]  /*91ba0*/  STL.64 [R1+0x16d8], R24 ;  /* 0x0016d81801007387 */ /* 0x0041e80000100a00 */
[----:B0-----:R-:W2:Y:S04]  /*91bb0*/  LDL.LU.64 R24, [R1+0x228] ;  /* 0x0002280001187983 */ /* 0x001ea80000300a00 */
[----:B------:R-:W2:Y:S04]  /*91bc0*/  LDL.LU R23, [R1+0x3a4] ;  /* 0x0003a40001177983 */ /* 0x000ea80000300800 */
[----:B------:R0:W-:Y:S04]  /*91bd0*/  STL.64 [R1+0x16a0], R10 ;  /* 0x0016a00a01007387 */ /* 0x0001e80000100a00 */
[----:B0-----:R-:W2:Y:S04]  /*91be0*/  LDL.LU.64 R10, [R1+0x258] ;  /* 0x00025800010a7983 */ /* 0x001ea80000300a00 */
[----:B------:R-:W2:Y:S04]  /*91bf0*/  LDL.LU.64 R14, [R1+0x16f0] ;  /* 0x0016f000010e7983 */ /* 0x000ea80000300a00 */
[----:B------:R-:W2:Y:S04]  /*91c00*/  LDL.LU R21, [R1+0x39c] ;  /* 0x00039c0001157983 */ /* 0x000ea80000300800 */
[----:B------:R0:W-:Y:S04]  /*91c10*/  STL.64 [R1+0x16b0], R12 ;  /* 0x0016b00c01007387 */ /* 0x0001e80000100a00 */
[----:B0-----:R-:W2:Y:S04]  /*91c20*/  LDL.LU.64 R12, [R1+0x208] ;  /* 0x00020800010c7983 */ /* 0x001ea80000300a00 */
[----:B--2---:R0:W-:Y:S04]  /*91c30*/  STL.64 [R1+0x16c0], R12 ;  /* 0x0016c00c01007387 */ /* 0x0041e80000100a00 */
[----:B0-----:R-:W2:Y:S04]  /*91c40*/  LDL.LU.64 R12, [R1+0x218] ;  /* 0x00021800010c7983 */ /* 0x001ea80000300a00 */
[----:B------:R-:W-:Y:S04]  /*91c50*/  STG.E.U16 [R10.64], R19 ;  /* 0x000000130a007986 */ /* 0x000fe8000c101506 */
[----:B---3--:R-:W-:Y:S04]  /*91c60*/  STG.E.U16 [R16.64], R22 ;  /* 0x0000001610007986 */ /* 0x008fe8000c101506 */
[----:B--2---:R0:W-:Y:S04]  /*91c70*/  STL.64 [R1+0x16d0], R12 ;  /* 0x0016d00c01007387 */ /* 0x0041e80000100a00 */
[----:B0-----:R-:W2:Y:S04]  /*91c80*/  LDL.LU.64 R12, [R1+0x220] ;  /* 0x00022000010c7983 */ /* 0x001ea80000300a00 */
[----:B------:R-:W3:Y:S04]  /*91c90*/  LDL.LU.64 R10, [R1+0x200] ;  /* 0x00020000010a7983 */ /* 0x000ee80000300a00 */
[----:B------:R-:W2:Y:S04]  /*91ca0*/  LDL.LU R19, [R1+0x394] ;  /* 0x0003940001137983 */ /* 0x000ea80000300800 */
[----:B------:R-:W2:Y:S01]  /*91cb0*/  LDL.LU.64 R16, [R1+0x16e8] ;  /* 0x0016e80001107983 */ /* 0x000ea20000300a00 */
[----:B------:R-:W-:-:S02]  /*91cc0*/  PRMT R14, R22, 0x7632, R14 ;  /* 0x00007632160e7816 */ /* 0x000fc4000000000e */
[----:B------:R-:W-:Y:S01]  /*91cd0*/  PRMT R3, R0, 0x7632, R3 ;  /* 0x0000763200037816 */ /* 0x000fe20000000003 */
[----:B------:R-:W3:Y:S04]  /*91ce0*/  LDL.LU R22, [R1+0x16e0] ;  /* 0x0016e00001167983 */ /* 0x000ee80000300800 */
[----:B----4-:R0:W-:Y:S04]  /*91cf0*/  STG.E.U16 [R8.64], R6 ;  /* 0x0000000608007986 */ /* 0x0101e8000c101506 */
[----:B------:R1:W-:Y:S04]  /*91d00*/  STG.E.U16 [R26.64], R28 ;  /* 0x0000001c1a007986 */ /* 0x0003e8000c101506 */
[----:B0-----:R-:W4:Y:S04]  /*91d10*/  LDL.LU.64 R8, [R1+0x1f8] ;  /* 0x0001f80001087983 */ /* 0x001f280000300a00 */
[----:B------:R-:W-:Y:S04]  /*91d20*/  STG.E.U16 [R4.64], R0 ;  /* 0x0000000004007986 */ /* 0x000fe8000c101506 */
[----:B------:R-:W-:Y:S01]  /*91d30*/  STG.E.U16 [R24.64], R29 ;  /* 0x0000001d18007986 */ /* 0x000fe2000c101506 */
[----:B--2---:R-:W-:-:S03]  /*91d40*/  PRMT R16, R6, 0x7632, R16 ;  /* 0x0000763206107816 */ /* 0x004fc60000000010 */
[----:B------:R-:W2:Y:S04]  /*91d50*/  LDL.LU R6, [R1+0x374] ;  /* 0x0003740001067983 */ /* 0x000ea80000300800 */
[----:B-1----:R-:W2:Y:S04]  /*91d60*/  LDL.LU R26, [R1+0x37c] ;  /* 0x00037c00011a7983 */ /* 0x002ea80000300800 */
[----:B------:R-:W2:Y:S04]  /*91d70*/  LDL.LU R27, [R1+0x36c] ;  /* 0x00036c00011b7983 */ /* 0x000ea80000300800 */
[----:B------:R0:W-:Y:S04]  /*91d80*/  STL.64 [R1+0x1408], R2 ;  /* 0x0014080201007387 */ /* 0x0001e80000100a00 */
[----:B0-----:R-:W2:Y:S04]  /*91d90*/  LDL.LU.64 R2, [R1+0x1d0] ;  /* 0x0001d00001027983 */ /* 0x001ea80000300a00 */
[----:B------:R-:W2:Y:S04]  /*91da0*/  LDL.LU.64 R4, [R1+0x1c8] ;  /* 0x0001c80001047983 */ /* 0x000ea80000300a00 */
[----:B------:R-:W2:Y:S04]  /*91db0*/  LDL.LU R0, [R1+0x364] ;  /* 0x0003640001007983 */ /* 0x000ea80000300800 */
[----:B------:R-:W2:Y:S01]  /*91dc0*/  LDL.LU.64 R24, [R1+0x16d8] ;  /* 0x0016d80001187983 */ /* 0x000ea20000300a00 */
[----:B-----5:R-:W-:-:S02]  /*91dd0*/  PRMT R18, R28, 0x7632, R18 ;  /* 0x000076321c127816 */ /* 0x020fc40000000012 */
[----:B------:R-:W-:Y:S02]  /*91de0*/  PRMT R20, R29, 0x7632, R20 ;  /* 0x000076321d147816 */ /* 0x000fe40000000014 */
[----:B------:R-:W5:Y:S04]  /*91df0*/  LDL.LU.64 R28, [R1+0x1c0] ;  /* 0x0001c000011c7983 */ /* 0x000f680000300a00 */
[----:B--2---:R0:W-:Y:S01]  /*91e00*/  STG.E.U16 [R12.64], R24 ;  /* 0x000000180c007986 */ /* 0x0041e2000c101506 */
[----:B---3--:R-:W-:-:S03]  /*91e10*/  PRMT R22, R24, 0x7632, R22 ;  /* 0x0000763218167816 */ /* 0x008fc60000000016 */
[----:B0-----:R-:W2:Y:S04]  /*91e20*/  LDL.LU.64 R12, [R1+0x16d0] ;  /* 0x0016d000010c7983 */ /* 0x001ea80000300a00 */
[----:B------:R-:W3:Y:S04]  /*91e30*/  LDL.LU R24, [R1+0x16c8] ;  /* 0x0016c80001187983 */ /* 0x000ee80000300800 */
[----:B--2---:R0:W-:Y:S01]  /*91e40*/  STG.E.U16 [R12.64], R25 ;  /* 0x000000190c007986 */ /* 0x0041e2000c101506 */
[----:B---3--:R-:W-:-:S03]  /*91e50*/  PRMT R24, R25, 0x7632, R24 ;  /* 0x0000763219187816 */ /* 0x008fc60000000018 */
[----:B0-----:R-:W2:Y:S04]  /*91e60*/  LDL.LU.64 R12, [R1+0x16c0] ;  /* 0x0016c000010c7983 */ /* 0x001ea80000300a00 */
[----:B------:R-:W3:Y:S02]  /*91e70*/  LDL.LU R25, [R1+0x16b8] ;  /* 0x0016b80001197983 */ /* 0x000ee40000300800 */
[----:B---3--:R-:W-:Y:S02]  /*91e80*/  PRMT R25, R23, 0x7632, R25 ;  /* 0x0000763217197816 */ /* 0x008fe40000000019 */
[----:B--2---:R-:W-:Y:S04]  /*91e90*/  STG.E.U16 [R12.64], R23 ;  /* 0x000000170c007986 */ /* 0x004fe8000c101506 */
[----:B------:R0:W-:Y:S04]  /*91ea0*/  STL.64 [R1+0x13e0], R24 ;  /* 0x0013e01801007387 */ /* 0x0001e80000100a00 */
[----:B0-----:R-:W2:Y:S04]  /*91eb0*/  LDL.LU.64 R24, [R1+0x1d8] ;  /* 0x0001d80001187983 */ /* 0x001ea80000300a00 */
[----:B------:R-:W3:Y:S04]  /*91ec0*/  LDL.LU.64 R12, [R1+0x16b0] ;  /* 0x0016b000010c7983 */ /* 0x000ee80000300a00 */
[----:B------:R-:W2:Y:S04]  /*91ed0*/  LDL.LU R23, [R1+0x16a8] ;  /* 0x0016a80001177983 */ /* 0x000ea80000300800 */
[----:B------:R-:W-:Y:S01]  /*91ee0*/  STG.E.U16 [R10.64], R21 ;  /* 0x000000150a007986 */ /* 0x000fe2000c101506 */
[----:B--2---:R-:W-:-:S05]  /*91ef0*/  PRMT R23, R21, 0x7632, R23 ;  /* 0x0000763215177816 */ /* 0x004fca0000000017 */
[----:B------:R0:W-:Y:S04]  /*91f00*/  STL.64 [R1+0x13f0], R22 ;  /* 0x0013f01601007387 */ /* 0x0001e80000100a00 */
[----:B0-----:R-:W2:Y:S04]  /*91f10*/  LDL.LU R22, [R1+0x38c] ;  /* 0x00038c0001167983 */ /* 0x001ea80000300800 */
[----:B------:R-:W2:Y:S04]  /*91f20*/  LDL.LU R23, [R1+0x384] ;  /* 0x0003840001177983 */ /* 0x000ea80000300800 */
[----:B------:R-:W2:Y:S04]  /*91f30*/  LDL.LU.64 R10, [R1+0x16a0] ;  /* 0x0016a000010a7983 */ /* 0x000ea80000300a00 */
[----:B------:R-:W2:Y:S04]  /*91f40*/  LDL.LU R21, [R1+0x1698] ;  /* 0x0016980001157983 */ /* 0x000ea80000300800 */
[----:B----4-:R-:W-:Y:S01]  /*91f50*/  STG.E.U16 [R8.64], R19 ;  /* 0x0000001308007986 */ /* 0x010fe2000c101506 */
[----:B--2---:R-:W-:-:S05]  /*91f60*/  PRMT R21, R19, 0x7632, R21 ;  /* 0x0000763213157816 */ /* 0x004fca0000000015 */
[----:B------:R0:W-:Y:S04]  /*91f70*/  STL.64 [R1+0x13f8], R20 ;  /* 0x0013f81401007387 */ /* 0x0001e80000100a00 */
[----:B0-----:R-:W2:Y:S04]  /*91f80*/  LDL.LU.64 R20, [R1+0x1e0] ;  /* 0x0001e00001147983 */ /* 0x001ea80000300a00 */
[----:B------:R-:W4:Y:S04]  /*91f90*/  LDL.LU.64 R8, [R1+0x1690] ;  /* 0x0016900001087983 */ /* 0x000f280000300a00 */
[----:B------:R-:W2:Y:S02]  /*91fa0*/  LDL.LU R19, [R1+0x1688] ;  /* 0x0016880001137983 */ /* 0x000ea40000300800 */
[----:B--2---:R-:W-:-:S05]  /*91fb0*/  PRMT R19, R22, 0x7632, R19 ;  /* 0x0000763216137816 */ /* 0x004fca0000000013 */
[----:B------:R0:W-:Y:S04]  /*91fc0*/  STL.64 [R1+0x1418], R18 ;  /* 0x0014181201007387 */ /* 0x0001e80000100a00 */
[----:B0-----:R-:W2:Y:S01]  /*91fd0*/  LDL.LU.64 R18, [R1+0x1f0] ;  /* 0x0001f00001127983 */ /* 0x001ea20000300a00 */
[----:B------:R-:W-:Y:S02]  /*91fe0*/  PRMT R17, R23, 0x7632, R17 ;  /* 0x0000763217117816 */ /* 0x000fe40000000011 */
[----:B------:R-:W-:Y:S02]  /*91ff0*/  PRMT R15, R6, 0x7632, R15 ;  /* 0x00007632060f7816 */ /* 0x000fe4000000000f */
[----:B---3--:R-:W-:Y:S02]  /*92000*/  PRMT R13, R26, 0x7632, R13 ;  /* 0x000076321a0d7816 */ /* 0x008fe4000000000d */
[----:B------:R-:W-:Y:S01]  /*92010*/  PRMT R11, R27, 0x7632, R11 ;  /* 0x000076321b0b7816 */ /* 0x000fe2000000000b */
[----:B------:R-:W-:Y:S01]  /*92020*/  STL.64 [R1+0x1428], R16 ;  /* 0x0014281001007387 */ /* 0x000fe20000100a00 */
[----:B----4-:R-:W-:-:S03]  /*92030*/  PRMT R9, R0, 0x7632, R9 ;  /* 0x0000763200097816 */ /* 0x010fc60000000009 */
[----:B------:R-:W-:Y:S04]  /*92040*/  STL.64 [R1+0x1438], R14 ;  /* 0x0014380e01007387 */ /* 0x000fe80000100a00 */
[----:B------:R-:W-:Y:S04]  /*92050*/  STL.64 [R1+0x1448], R12 ;  /* 0x0014480c01007387 */ /* 0x000fe80000100a00 */
[----:B------:R-:W-:Y:S04]  /*92060*/  STL.64 [R1+0x1458], R10 ;  /* 0x0014580a01007387 */ /* 0x000fe80000100a00 */
[----:B------:R-:W-:Y:S04]  /*92070*/  STL.64 [R1+0x1468], R8 ;  /* 0x0014680801007387 */ /* 0x000fe80000100a00 */
[----:B--2---:R-:W-:Y:S04]  /*92080*/  STG.E.U16 [R18.64], R22 ;  /* 0x0000001612007986 */ /* 0x004fe8000c101506 */
[----:B------:R-:W-:Y:S04]  /*92090*/  STG.E.U16 [R20.64], R23 ;  /* 0x0000001714007986 */ /* 0x000fe8000c101506 */
[----:B------:R-:W-:Y:S04]  /*920a0*/  STG.E.U16 [R24.64], R6 ;  /* 0x0000000618007986 */ /* 0x000fe8000c101506 */
[----:B------:R-:W-:Y:S04]  /*920b0*/  STG.E.U16 [R2.64], R26 ;  /* 0x0000001a02007986 */ /* 0x000fe8000c101506 */
[----:B------:R-:W-:Y:S04]  /*920c0*/  STG.E.U16 [R4.64], R27 ;  /* 0x0000001b04007986 */ /* 0x000fe8000c101506 */
[----:B-----5:R0:W-:Y:S04]  /*920d0*/  STG.E.U16 [R28.64], R0 ;  /* 0x000000001c007986 */ /* 0x0201e8000c101506 */
[----:B0-----:R-:W2:Y:S04]  /*920e0*/  LDL.LU R29, [R1+0x35c] ;  /* 0x00035c00011d7983 */ /* 0x001ea80000300800 */
[----:B------:R-:W3:Y:S04]  /*920f0*/  LDL.LU R28, [R1+0x354] ;  /* 0x00035400011c7983 */ /* 0x000ee80000300800 */
[----:B------:R-:W4:Y:S04]  /*92100*/  LDL.LU R0, [R1+0x34c] ;  /* 0x00034c0001007983 */ /* 0x000f280000300800 */
[----:B------:R-:W5:Y:S04]  /*92110*/  LDL.LU.64 R4, [R1+0x140] ;  /* 0x0001400001047983 */ /* 0x000f680000300a00 */
[----:B-----5:R0:W-:Y:S04]  /*92120*/  STL [R1+0x15a8], R4 ;  /* 0x0015a80401007387 */ /* 0x0201e80000100800 */
[----:B0-----:R-:W5:Y:S04]  /*92130*/  LDL.LU.S16 R4, [R1+0x380] ;  /* 0x0003800001047983 */ /* 0x001f680000300600 */
        /* <DEDUP_REMOVED lines=17> */
[----:B0-----:R-:W5:Y:S04]  /*92250*/  LDL.LU R4, [R1+0x33c] ;  /* 0x00033c0001047983 */ /* 0x001f680000300800 */
[----:B-----5:R0:W-:Y:S04]  /*92260*/  STL [R1+0x164c], R4 ;  /* 0x00164c0401007387 */ /* 0x0201e80000100800 */
[----:B0-----:R-:W5:Y:S04]  /*92270*/  LDL.LU R4, [R1+0x344] ;  /* 0x0003440001047983 */ /* 0x001f680000300800 */
[----:B------:R0:W-:Y:S04]  /*92280*/  STL [R1+0x1598], R5 ;  /* 0x0015980501007387 */ /* 0x0001e80000100800 */
[----:B0-----:R-:W2:Y:S04]  /*92290*/  LDL.LU.S16 R5, [R1+0x378] ;  /* 0x0003780001057983 */ /* 0x001ea80000300600 */
[----:B--2---:R-:W-:Y:S04]  /*922a0*/  STL [R1+0x1648], R5 ;  /* 0x0016480501007387 */ /* 0x004fe80000100800 */
[----:B-----5:R0:W-:Y:S04]  /*922b0*/  STL.64 [R1+0x1660], R4 ;  /* 0x0016600401007387 */ /* 0x0201e80000100a00 */
[----:B0-----:R-:W2:Y:S04]  /*922c0*/  LDL.LU.64 R4, [R1+0x1a8] ;  /* 0x0001a80001047983 */ /* 0x001ea80000300a00 */
[----:B--2---:R0:W-:Y:S04]  /*922d0*/  STL.64 [R1+0x1670], R4 ;  /* 0x0016700401007387 */ /* 0x0041e80000100a00 */
[----:B0-----:R-:W2:Y:S04]  /*922e0*/  LDL.LU.64 R4, [R1+0x1b0] ;  /* 0x0001b00001047983 */ /* 0x001ea80000300a00 */
[----:B--2---:R0:W-:Y:S04]  /*922f0*/  STL.64 [R1+0x1680], R4 ;  /* 0x0016800401007387 */ /* 0x0041e80000100a00 */
[----:B0-----:R-:W2:Y:S04]  /*92300*/  LDL.LU.64 R4, [R1+0x1b8] ;  /* 0x0001b80001047983 */ /* 0x001ea80000300a00 */
[----:B------:R-:W5:Y:S04]  /*92310*/  LDL.LU.64 R8, [R1+0x130] ;  /* 0x0001300001087983 */ /* 0x000f680000300a00 */
[----:B-----5:R0:W-:Y:S04]  /*92320*/  STL.64 [R1+0x15a0], R8 ;  /* 0x0015a00801007387 */ /* 0x0201e80000100a00 */
[----:B0-----:R-:W5:Y:S04]  /*92330*/  LDL.LU.64 R8, [R1+0x148] ;  /* 0x0001480001087983 */ /* 0x001f680000300a00 */
        /* <DEDUP_REMOVED lines=19> */
[----:B0-----:R-:W5:Y:S01]  /*92470*/  LDL.LU.64 R8, [R1+0x198] ;  /* 0x0001980001087983 */ /* 0x001f620000300a00 */
[----:B------:R-:W-:-:S03]  /*92480*/  PRMT R7, R29, 0x7632, R7 ;  /* 0x000076321d077816 */ /* 0x000fc60000000007 */
[----:B--2---:R-:W-:Y:S04]  /*92490*/  STG.E.U16 [R4.64], R29 ;  /* 0x0000001d04007986 */ /* 0x004fe8000c101506 */
[----:B-----5:R0:W-:Y:S04]  /*924a0*/  STL.64 [R1+0x1650], R8 ;  /* 0x0016500801007387 */ /* 0x0201e80000100a00 */
[----:B0-----:R-:W2:Y:S04]  /*924b0*/  LDL.LU.64 R8, [R1+0x1a0] ;  /* 0x0001a00001087983 */ /* 0x001ea80000300a00 */
[----:B------:R-:W5:Y:S04]  /*924c0*/  LDL.LU.S16 R12, [R1+0x360] ;  /* 0x00036000010c7983 */ /* 0x000f680000300600 */
[----:B------:R-:W2:Y:S04]  /*924d0*/  LDL.LU.64 R10, [R1+0x128] ;  /* 0x00012800010a7983 */ /* 0x000ea80000300a00 */
[----:B------:R-:W2:Y:S04]  /*924e0*/  LDL.LU.S16 R13, [R1+0x358] ;  /* 0x00035800010d7983 */ /* 0x000ea80000300600 */
        /* <DEDUP_REMOVED lines=11> */
[----:B------:R0:W-:Y:S04]  /*925a0*/  STL [R1+0x1480], R7 ;  /* 0x0014800701007387 */ /* 0x0001e80000100800 */
[----:B0-----:R-:W2:Y:S04]  /*925b0*/  LDL.LU.S16 R7, [R1+0x368] ;  /* 0x0003680001077983 */ /* 0x001ea80000300600 */
[----:B------:R-:W3:Y:S04]  /*925c0*/  LDL.LU.64 R4, [R1+0x1680] ;  /* 0x0016800001047983 */ /* 0x000ee80000300a00 */
[----:B------:R-:W2:Y:S04]  /*925d0*/  LDL.LU R29, [R1+0x1678] ;  /* 0x00167800011d7983 */ /* 0x000ea80000300800 */
[----:B---3--:R0:W-:Y:S01]  /*925e0*/  STG.E.U16 [R4.64], R28 ;  /* 0x0000001c04007986 */ /* 0x0081e2000c101506 */
[----:B--2---:R-:W-:-:S03]  /*925f0*/  PRMT R29, R28, 0x7632, R29 ;  /* 0x000076321c1d7816 */ /* 0x004fc6000000001d */
[----:B0-----:R-:W2:Y:S04]  /*92600*/  LDL.LU.64 R4, [R1+0x1670] ;  /* 0x0016700001047983 */ /* 0x001ea80000300a00 */
[----:B------:R-:W4:Y:S02]  /*92610*/  LDL.LU R28, [R1+0x1668] ;  /* 0x00166800011c7983 */ /* 0x000f240000300800 */
[----:B----4-:R-:W-:Y:S02]  /*92620*/  PRMT R28, R0, 0x7632, R28 ;  /* 0x00007632001c7816 */ /* 0x010fe4000000001c */
[----:B--2---:R-:W-:Y:S04]  /*92630*/  STG.E.U16 [R4.64], R0 ;  /* 0x0000000004007986 */ /* 0x004fe8000c101506 */
[----:B------:R0:W-:Y:S04]  /*92640*/  STL.64 [R1+0x1478], R28 ;  /* 0x0014781c01007387 */ /* 0x0001e80000100a00 */
[----:B0-----:R-:W2:Y:S04]  /*92650*/  LDL.LU.64 R28, [R1+0x138] ;  /* 0x00013800011c7983 */ /* 0x001ea80000300a00 */
[----:B------:R-:W3:Y:S04]  /*92660*/  LDL.LU.64 R4, [R1+0x1660] ;  /* 0x0016600001047983 */ /* 0x000ee80000300a00 */
[----:B------:R-:W3:Y:S02]  /*92670*/  LDL.LU R0, [R1+0x1658] ;  /* 0x0016580001007983 */ /* 0x000ee40000300800 */
[----:B---3--:R-:W-:-:S02]  /*92680*/  PRMT R0, R4, 0x7632, R0 ;  /* 0x0000763204007816 */ /* 0x008fc40000000000 */
[----:B------:R-:W-:Y:S04]  /*92690*/  STG.E.U16 [R8.64], R4 ;  /* 0x0000000408007986 */ /* 0x000fe8000c101506 */
[----:B------:R0:W-:Y:S04]  /*926a0*/  STL [R1+0x1490], R0 ;  /* 0x0014900001007387 */ /* 0x0001e80000100800 */
[----:B0-----:R-:W3:Y:S04]  /*926b0*/  LDL.LU.S16 R0, [R1+0x370] ;  /* 0x0003700001007983 */ /* 0x001ee80000300600 */
[----:B------:R-:W4:Y:S04]  /*926c0*/  LDL.LU.64 R8, [R1+0x1650] ;  /* 0x0016500001087983 */ /* 0x000f280000300a00 */
[----:B------:R-:W2:Y:S02]  /*926d0*/  LDL.LU R4, [R1+0x164c] ;  /* 0x00164c0001047983 */ /* 0x000ea40000300800 */
[----:B--2---:R-:W-:-:S02]  /*926e0*/  PRMT R5, R4, 0x7632, R5 ;  /* 0x0000763204057816 */ /* 0x004fc40000000005 */
[----:B----4-:R-:W-:Y:S04]  /*926f0*/  STG.E.U16 [R8.64], R4 ;  /* 0x0000000408007986 */ /* 0x010fe8000c101506 */
[----:B------:R0:W-:Y:S04]  /*92700*/  STL.S16 [R1+0x1a0], R5 ;  /* 0x0001a00501007387 */ /* 0x0001e80000100600 */
[----:B0-----:R-:W2:Y:S04]  /*92710*/  LDL.LU R5, [R1+0x1648] ;  /* 0x0016480001057983 */ /* 0x001ea80000300800 */
[----:B------:R-:W4:Y:S04]  /*92720*/  LDL.LU.64 R8, [R1+0x1640] ;  /* 0x0016400001087983 */ /* 0x000f280000300a00 */
[----:B------:R-:W4:Y:S04]  /*92730*/  LDL.LU R4, [R1+0x1638] ;  /* 0x0016380001047983 */ /* 0x000f280000300800 */
[----:B----4-:R0:W-:Y:S04]  /*92740*/  STG.E.U16 [R8.64], R4 ;  /* 0x0000000408007986 */ /* 0x0101e8000c101506 */
[----:B0-----:R-:W4:Y:S04]  /*92750*/  LDL.LU.64 R8, [R1+0x1630] ;  /* 0x0016300001087983 */ /* 0x001f280000300a00 */
        /* <DEDUP_REMOVED lines=23> */
[----:B0-----:R-:W2:Y:S04]  /*928d0*/  LDL.LU.64 R8, [R1+0x15b0] ;  /* 0x0015b00001087983 */ /* 0x001ea80000300a00 */
[----:B------:R-:W3:Y:S04]  /*928e0*/  LDL.LU R4, [R1+0x15a8] ;  /* 0x0015a80001047983 */ /* 0x000ee80000300800 */
[----:B--2---:R0:W-:Y:S04]  /*928f0*/  STG.E.U16 [R8.64], R5 ;  /* 0x0000000508007986 */ /* 0x0041e8000c101506 */
[----:B0-----:R-:W5:Y:S04]  /*92900*/  LDL.LU.64 R8, [R1+0x15a0] ;  /* 0x0015a00001087983 */ /* 0x001f680000300a00 */
[----:B------:R-:W3:Y:S04]  /*92910*/  LDL.LU R5, [R1+0x1598] ;  /* 0x0015980001057983 */ /* 0x000ee80000300800 */
[----:B---3--:R0:W-:Y:S04]  /*92920*/  STG.E.U16 [R4.64], R0 ;  /* 0x0000000004007986 */ /* 0x0081e8000c101506 */
[----:B0-----:R-:W2:Y:S04]  /*92930*/  LDL.LU.64 R4, [R1+0x1590] ;  /* 0x0015900001047983 */ /* 0x001ea80000300a00 */
[----:B------:R-:W-:Y:S04]  /*92940*/  STG.E.U16 [R28.64], R7 ;  /* 0x000000071c007986 */ /* 0x000fe8000c101506 */
[----:B-----5:R-:W-:Y:S04]  /*92950*/  STG.E.U16 [R8.64], R12 ;  /* 0x0000000c08007986 */ /* 0x020fe8000c101506 */
[----:B------:R-:W-:Y:S04]  /*92960*/  STG.E.U16 [R10.64], R13 ;  /* 0x0000000d0a007986 */ /* 0x000fe8000c101506 */
[----:B------:R-:W-:Y:S04]  /*92970*/  STG.E.U16 [R14.64], R18 ;  /* 0x000000120e007986 */ /* 0x000fe8000c101506 */
[----:B------:R-:W-:Y:S04]  /*92980*/  STG.E.U16 [R16.64], R19 ;  /* 0x0000001310007986 */ /* 0x000fe8000c101506 */
[----:B------:R-:W-:Y:S04]  /*92990*/  STG.E.U16 [R20.64], R24 ;  /* 0x0000001814007986 */ /* 0x000fe8000c101506 */
[----:B------:R-:W-:Y:S04]  /*929a0*/  STG.E.U16 [R22.64], R25 ;  /* 0x0000001916007986 */ /* 0x000fe8000c101506 */
[----:B------:R-:W-:Y:S04]  /*929b0*/  STG.E.U16 [R2.64], R6 ;  /* 0x0000000602007986 */ /* 0x000fe8000c101506 */
[----:B--2---:R0:W-:Y:S04]  /*929c0*/  STG.E.U16 [R26.64], R5 ;  /* 0x000000051a007986 */ /* 0x0041e8000c101506 */
[----:B0-----:R-:W2:Y:S04]  /*929d0*/  LDL.LU.64 R26, [R1+0xf0] ;  /* 0x0000f000011a7983 */ /* 0x001ea80000300a00 */
[----:B------:R-:W3:Y:S04]  /*929e0*/  LDL.LU.S16 R0, [R1+0x298] ;  /* 0x0002980001007983 */ /* 0x000ee80000300600 */
[----:B---3--:R0:W-:Y:S04]  /*929f0*/  STL [R1+0x14a0], R0 ;  /* 0x0014a00001007387 */ /* 0x0081e80000100800 */
[----:B0-----:R-:W3:Y:S04]  /*92a00*/  LDL.LU.S16 R0, [R1+0x2a0] ;  /* 0x0002a00001007983 */ /* 0x001ee80000300600 */
        /* <DEDUP_REMOVED lines=27> */
[----:B0-----:R-:W3:Y:S01]  /*92bc0*/  LDL.LU.S16 R0, [R1+0x320] ;  /* 0x0003200001007983 */ /* 0x001ee20000300600 */
[----:B------:R-:W4:Y:S02]  /*92bd0*/  LDL.LU.S16 R7, [R1+0x290] ;  /* 0x0002900001077983 */ /* 0x000f240000300600 */
[----:B------:R-:W5:Y:S02]  /*92be0*/  LDL.LU.64 R28, [R1+0x60] ;  /* 0x00006000011c7983 */ /* 0x000f640000300a00 */
        /* <DEDUP_REMOVED lines=32> */
[----:B--2---:R-:W-:Y:S04]  /*92df0*/  STG.E.U16 [R26.64], R4 ;  /* 0x000000041a007986 */ /* 0x004fe8000c101506 */
[----:B-----5:R0:W-:Y:S04]  /*92e00*/  STL.64 [R1+0x1588], R28 ;  /* 0x0015881c01007387 */ /* 0x0201e80000100a00 */
[----:B0-----:R-:W3:Y:S01]  /*92e10*/  LDL.LU.64 R28, [R1+0xe8] ;  /* 0x0000e800011c7983 */ /* 0x001ee20000300a00 */
[----:B------:R-:W2:Y:S02]  /*92e20*/  LDL.LU.S16 R6, [R1+0x288] ;  /* 0x0002880001067983 */ /* 0x000ea40000300600 */
[----:B------:R-:W5:Y:S02]  /*92e30*/  LDL.LU.64 R8, [R1+0x58] ;  /* 0x0000580001087983 */ /* 0x000f640000300a00 */
[----:B------:R-:W2:Y:S01]  /*92e40*/  LDL.LU.64 R10, [R1+0x50] ;  /* 0x00005000010a7983 */ /* 0x000ea20000300a00 */
[----:B------:R-:W2:Y:S01]  /*92e50*/  LDL.LU.64 R12, [R1+0x48] ;  /* 0x00004800010c7983 */ /* 0x000ea20000300a00 */
[----:B------:R-:W2:Y:S02]  /*92e60*/  LDL.LU.64 R14, [R1+0x40] ;  /* 0x00004000010e7983 */ /* 0x000ea40000300a00 */
[----:B------:R-:W2:Y:S02]  /*92e70*/  LDL.LU.64 R16, [R1+0x38] ;  /* 0x0000380001107983 */ /* 0x000ea40000300a00 */
[----:B------:R-:W2:Y:S01]  /*92e80*/  LDL.LU.64 R18, [R1+0x30] ;  /* 0x0000300001127983 */ /* 0x000ea20000300a00 */
[----:B------:R-:W2:Y:S01]  /*92e90*/  LDL.LU.64 R2, [R1+0x28] ;  /* 0x0000280001027983 */ /* 0x000ea20000300a00 */
[----:B------:R-:W2:Y:S02]  /*92ea0*/  LDL.LU.64 R20, [R1+0x20] ;  /* 0x0000200001147983 */ /* 0x000ea40000300a00 */
[----:B------:R-:W2:Y:S02]  /*92eb0*/  LDL.LU.64 R22, [R1+0x18] ;  /* 0x0000180001167983 */ /* 0x000ea40000300a00 */
[----:B------:R-:W2:Y:S01]  /*92ec0*/  LDL.LU.64 R24, [R1+0x10] ;  /* 0x0000100001187983 */ /* 0x000ea20000300a00 */
[----:B------:R-:W2:Y:S01]  /*92ed0*/  LDL.LU.64 R26, [R1+0x8] ;  /* 0x00000800011a7983 */ /* 0x000ea20000300a00 */
[----:B------:R-:W2:Y:S03]  /*92ee0*/  LDL.LU.64 R4, [R1] ;  /* 0x0000000001047983 */ /* 0x000ea60000300a00 */
[----:B---3--:R0:W-:Y:S04]  /*92ef0*/  STG.E.U16 [R28.64], R0 ;  /* 0x000000001c007986 */ /* 0x0081e8000c101506 */
[----:B0-----:R-:W3:Y:S01]  /*92f00*/  LDL.LU.64 R28, [R1+0x1588] ;  /* 0x00158800011c7983 */ /* 0x001ee20000300a00 */
[----:B------:R-:W3:Y:S03]  /*92f10*/  LDL.LU R0, [R1+0x1580] ;  /* 0x0015800001007983 */ /* 0x000ee60000300800 */
        /* <DEDUP_REMOVED lines=43> */
[----:B0-----:R-:W4:Y:S01]  /*931d0*/  LDL.LU.64 R28, [R1+0x1498] ;  /* 0x00149800011c7983 */ /* 0x001f220000300a00 */
[----:B------:R-:W3:Y:S03]  /*931e0*/  LDL.LU R0, [R1+0x1490] ;  /* 0x0014900001007983 */ /* 0x000ee60000300800 */
[----:B----4-:R0:W-:Y:S04]  /*931f0*/  STG.E.U16 [R28.64], R7 ;  /* 0x000000071c007986 */ /* 0x0101e8000c101506 */
[----:B0-----:R-:W2:Y:S01]  /*93200*/  LDL.LU.64 R28, [R1+0x1488] ;  /* 0x00148800011c7983 */ /* 0x001ea20000300a00 */
[----:B------:R-:W4:Y:S03]  /*93210*/  LDL.LU R7, [R1+0x1480] ;  /* 0x0014800001077983 */ /* 0x000f260000300800 */
[----:B--2---:R0:W-:Y:S04]  /*93220*/  STG.E.U16 [R28.64], R6 ;  /* 0x000000061c007986 */ /* 0x0041e8000c101506 */
[----:B0-----:R-:W2:Y:S01]  /*93230*/  LDL.LU.64 R28, [R1+0x1478] ;  /* 0x00147800011c7983 */ /* 0x001ea20000300a00 */
[----:B------:R-:W5:Y:S03]  /*93240*/  LDL.LU R6, [R1+0x1470] ;  /* 0x0014700001067983 */ /* 0x000f660000300800 */
[----:B-----5:R0:W-:Y:S04]  /*93250*/  STG.E.U16 [R8.64], R6 ;  /* 0x0000000608007986 */ /* 0x0201e8000c101506 */
[----:B0-----:R-:W5:Y:S01]  /*93260*/  LDL.LU.64 R8, [R1+0x1468] ;  /* 0x0014680001087983 */ /* 0x001f620000300a00 */
[----:B------:R-:W2:Y:S03]  /*93270*/  LDL.LU R6, [R1+0x1460] ;  /* 0x0014600001067983 */ /* 0x000ea60000300800 */
[----:B-----5:R0:W-:Y:S04]  /*93280*/  STG.E.U16 [R10.64], R8 ;  /* 0x000000080a007986 */ /* 0x0201e8000c101506 */
[----:B0-----:R-:W5:Y:S01]  /*93290*/  LDL.LU.64 R10, [R1+0x1458] ;  /* 0x00145800010a7983 */ /* 0x001f620000300a00 */
[----:B------:R-:W4:Y:S03]  /*932a0*/  LDL.LU R8, [R1+0x1450] ;  /* 0x0014500001087983 */ /* 0x000f260000300800 */
[----:B-----5:R0:W-:Y:S04]  /*932b0*/  STG.E.U16 [R12.64], R10 ;  /* 0x0000000a0c007986 */ /* 0x0201e8000c101506 */
[----:B0-----:R-:W5:Y:S01]  /*932c0*/  LDL.LU.64 R12, [R1+0x1448] ;  /* 0x00144800010c7983 */ /* 0x001f620000300a00 */
[----:B------:R-:W2:Y:S03]  /*932d0*/  LDL.LU R10, [R1+0x1440] ;  /* 0x00144000010a7983 */ /* 0x000ea60000300800 */
        /* <DEDUP_REMOVED lines=21> */
[----:B-----5:R0:W-:Y:S01]  /*93430*/  STG.E.U16 [R26.64], R24 ;  /* 0x000000181a007986 */ /* 0x0201e2000c101506 */
[----:B------:R1:W-:Y:S03]  /*93440*/  STG.E.U16 [R4.64], R25 ;  /* 0x0000001904007986 */ /* 0x0003e6000c101506 */
[----:B0-----:R-:W3:Y:S01]  /*93450*/  LDL.LU.64 R26, [R1+0x13d0] ;  /* 0x0013d000011a7983 */ /* 0x001ee20000300a00 */
[----:B------:R-:W5:Y:S02]  /*93460*/  LDL.LU R24, [R1+0x13c8] ;  /* 0x0013c80001187983 */ /* 0x000f640000300800 */
[----:B-1----:R-:W2:Y:S02]  /*93470*/  LDL.LU.64 R4, [R1+0x13c0] ;  /* 0x0013c00001047983 */ /* 0x002ea40000300a00 */
[----:B------:R-:W5:Y:S02]  /*93480*/  LDL.LU R25, [R1+0x13bc] ;  /* 0x0013bc0001197983 */ /* 0x000f640000300800 */
[----:B-----5:R0:W-:Y:S04]  /*93490*/  STG.E.U16 [R24.64], R23 ;  /* 0x0000001718007986 */ /* 0x0201e8000c101506 */
[----:B0-----:R-:W2:Y:S01]  /*934a0*/  LDL.LU R23, [R1+0x13b8] ;  /* 0x0013b80001177983 */ /* 0x001ea20000300800 */
[----:B------:R-:W5:Y:S02]  /*934b0*/  LDL.LU R24, [R1+0x8e0] ;  /* 0x0008e00001187983 */ /* 0x000f640000300800 */
[----:B------:R-:W5:Y:S01]  /*934c0*/  LDL.LU R25, [R1+0x694] ;  /* 0x0006940001197983 */ /* 0x000f620000300800 */
[----:B--2---:R0:W-:Y:S04]  /*934d0*/  STG.E.U16 [R22.64], R21 ;  /* 0x0000001516007986 */ /* 0x0041e8000c101506 */
[----:B0-----:R-:W2:Y:S01]  /*934e0*/  LDL.LU R21, [R1+0x13b4] ;  /* 0x0013b40001157983 */ /* 0x001ea20000300800 */
[----:B------:R-:W3:Y:S02]  /*934f0*/  LDL.LU R22, [R1+0x6b8] ;  /* 0x0006b80001167983 */ /* 0x000ee40000300800 */
[----:B------:R-:W3:Y:S01]  /*93500*/  LDL.LU R23, [R1+0x6b0] ;  /* 0x0006b00001177983 */ /* 0x000ee20000300800 */
        /* <DEDUP_REMOVED lines=21> */
[----:B0-----:R-:W4:Y:S01]  /*93660*/  LDL.LU R9, [R1+0x139c] ;  /* 0x00139c0001097983 */ /* 0x001f220000300800 */
[----:B------:R-:W2:Y:S02]  /*93670*/  LDL.LU R10, [R1+0x8f4] ;  /* 0x0008f400010a7983 */ /* 0x000ea40000300800 */
[----:B------:R-:W2:Y:S01]  /*93680*/  LDL.LU R11, [R1+0x8f0] ;  /* 0x0008f000010b7983 */ /* 0x000ea20000300800 */
[----:B----4-:R0:W-:Y:S04]  /*93690*/  STG.E.U16 [R8.64], R7 ;  /* 0x0000000708007986 */ /* 0x0101e8000c101506 */
[----:B0-----:R-:W4:Y:S01]  /*936a0*/  LDL.LU R7, [R1+0x1398] ;  /* 0x0013980001077983 */ /* 0x001f220000300800 */
[----:B------:R-:W2:Y:S02]  /*936b0*/  LDL.LU R8, [R1+0x8fc] ;  /* 0x0008fc0001087983 */ /* 0x000ea40000300800 */
[----:B------:R-:W2:Y:S02]  /*936c0*/  LDL.LU R9, [R1+0x8f8] ;  /* 0x0008f80001097983 */ /* 0x000ea40000300800 */
[----:B---3--:R-:W-:-:S02]  /*936d0*/  FFMA R19, R3, 0.69314718246459960938, R19 ;  /* 0x3f31721803137823 */ /* 0x008fc40000000013 */
[----:B------:R-:W0:Y:S04]  /*936e0*/  S2R R3, SR_TID.X ;  /* 0x0000000000037919 */ /* 0x000e280000002100 */
[----:B----4-:R1:W-:Y:S04]  /*936f0*/  STG.E.U16 [R6.64], R29 ;  /* 0x0000001d06007986 */ /* 0x0103e8000c101506 */
[----:B-1----:R-:W3:Y:S01]  /*93700*/  LDL.LU R29, [R1+0x908] ;  /* 0x00090800011d7983 */ /* 0x002ee20000300800 */
[----:B------:R-:W4:Y:S02]  /*93710*/  LDL.LU R6, [R1+0x904] ;  /* 0x0009040001067983 */ /* 0x000f240000300800 */
[----:B------:R-:W5:Y:S02]  /*93720*/  LDL.LU R7, [R1+0x900] ;  /* 0x0009000001077983 */ /* 0x000f640000300800 */
[----:B--2---:R-:W-:-:S02]  /*93730*/  FFMA R23, R23, 0.69314718246459960938, R8 ;  /* 0x3f31721817177823 */ /* 0x004fc40000000008 */
[----:B---3--:R-:W-:Y:S02]  /*93740*/  FFMA R20, R20, 0.69314718246459960938, R29 ;  /* 0x3f31721814147823 */ /* 0x008fe4000000001d */
[----:B----4-:R-:W-:Y:S02]  /*93750*/  FFMA R21, R21, 0.69314718246459960938, R6 ;  /* 0x3f31721815157823 */ /* 0x010fe40000000006 */
[----:B-----5:R-:W-:Y:S01]  /*93760*/  FFMA R6, R25, 0.69314718246459960938, R24 ;  /* 0x3f31721819067823 */ /* 0x020fe20000000018 */
[----:B0-----:R-:W-:Y:S01]  /*93770*/  LOP3.LUT R25, R3, 0x1c, RZ, 0xc0, !PT ;  /* 0x0000001c03197812 */ /* 0x001fe200078ec0ff */
[----:B------:R-:W-:Y:S01]  /*93780*/  FFMA R22, R22, 0.69314718246459960938, R7 ;  /* 0x3f31721816167823 */ /* 0x000fe20000000007 */
[----:B------:R0:W-:Y:S01]  /*93790*/  STL [R1+0x1390], R20 ;  /* 0x0013901401007387 */ /* 0x0001e20000100800 */
[----:B------:R-:W2:Y:S02]  /*937a0*/  LDL.LU R3, [R1+0x8dc] ;  /* 0x0008dc0001037983 */ /* 0x000ea40000300800 */
[----:B------:R-:W2:Y:S01]  /*937b0*/  LDL.LU R7, [R1+0x690] ;  /* 0x0006900001077983 */ /* 0x000ea20000300800 */
[----:B0-----:R-:W3:Y:S01]  /*937c0*/  LDL.LU.S16 R20, [R1+0x1a0] ;  /* 0x0001a00001147983 */ /* 0x001ee20000300600 */
[----:B------:R-:W4:Y:S03]  /*937d0*/  LDL.LU R8, [R1+0x678] ;  /* 0x0006780001087983 */ /* 0x000f260000300800 */
[----:B----4-:R0:W-:Y:S04]  /*937e0*/  STL [R1+0x1380], R8 ;  /* 0x0013800801007387 */ /* 0x0101e80000100800 */
[----:B0-----:R-:W4:Y:S04]  /*937f0*/  LDL.LU R8, [R1+0x8cc] ;  /* 0x0008cc0001087983 */ /* 0x001f280000300800 */
[----:B----4-:R0:W-:Y:S04]  /*93800*/  STL [R1+0x1384], R8 ;  /* 0x0013840801007387 */ /* 0x0101e80000100800 */
[----:B0-----:R-:W4:Y:S04]  /*93810*/  LDL.LU R8, [R1+0x8d0] ;  /* 0x0008d00001087983 */ /* 0x001f280000300800 */
[----:B----4-:R0:W-:Y:S04]  /*93820*/  STL [R1+0x1388], R8 ;  /* 0x0013880801007387 */ /* 0x0101e80000100800 */
[----:B0-----:R-:W4:Y:S01]  /*93830*/  LDL.LU R8, [R1+0x8d4] ;  /* 0x0008d40001087983 */ /* 0x001f220000300800 */
[----:B------:R-:W-:-:S03]  /*93840*/  FFMA R16, R16, 0.69314718246459960938, R9 ;  /* 0x3f31721810107823 */ /* 0x000fc60000000009 */
[----:B----4-:R0:W-:Y:S04]  /*93850*/  STL [R1+0x138c], R8 ;  /* 0x00138c0801007387 */ /* 0x0101e80000100800 */
[----:B0-----:R-:W4:Y:S01]  /*93860*/  LDL.LU R8, [R1+0x8d8] ;  /* 0x0008d80001087983 */ /* 0x001f220000300800 */
[----:B------:R-:W5:Y:S02]  /*93870*/  LDL.LU R9, [R1+0x674] ;  /* 0x0006740001097983 */ /* 0x000f640000300800 */
[----:B------:R-:W-:Y:S01]  /*93880*/  FFMA R17, R17, 0.69314718246459960938, R10 ;  /* 0x3f31721811117823 */ /* 0x000fe2000000000a */
[----:B-----5:R0:W-:Y:S04]  /*93890*/  STL [R1+0x137c], R9 ;  /* 0x00137c0901007387 */ /* 0x0201e80000100800 */
[----:B0-----:R-:W5:Y:S01]  /*938a0*/  LDL.LU R9, [R1+0x8c8] ;  /* 0x0008c80001097983 */ /* 0x001f620000300800 */
[----:B------:R-:W2:Y:S02]  /*938b0*/  LDL.LU R10, [R1+0x670] ;  /* 0x00067000010a7983 */ /* 0x000ea40000300800 */
[----:B------:R-:W-:Y:S01]  /*938c0*/  FFMA R18, R18, 0.69314718246459960938, R11 ;  /* 0x3f31721812127823 */ /* 0x000fe2000000000b */
[----:B--2---:R0:W-:Y:S04]  /*938d0*/  STL [R1+0x1378], R10 ;  /* 0x0013780a01007387 */ /* 0x0041e80000100800 */
[----:B0-----:R-:W2:Y:S01]  /*938e0*/  LDL.LU R10, [R1+0x8c4] ;  /* 0x0008c400010a7983 */ /* 0x001ea20000300800 */
[----:B------:R-:W2:Y:S03]  /*938f0*/  LDL.LU R11, [R1+0x66c] ;  /* 0x00066c00010b7983 */ /* 0x000ea60000300800 */
[----:B------:R0:W-:Y:S02]  /*93900*/  STG.E.U16 [R4.64], R28 ;  /* 0x0000001c04007986 */ /* 0x0001e4000c101506 */
[----:B0-----:R-:W-:-:S02]  /*93910*/  FFMA R4, R13, 0.69314718246459960938, R12 ;  /* 0x3f3172180d047823 */ /* 0x001fc4000000000c */
[----:B--2---:R0:W-:Y:S04]  /*93920*/  STL [R1+0x1374], R11 ;  /* 0x0013740b01007387 */ /* 0x0041e80000100800 */
[----:B0-----:R-:W2:Y:S01]  /*93930*/  LDL.LU R11, [R1+0x8c0] ;  /* 0x0008c000010b7983 */ /* 0x001ea20000300800 */
[----:B------:R-:W2:Y:S03]  /*93940*/  LDL.LU R12, [R1+0x668] ;  /* 0x00066800010c7983 */ /* 0x000ea60000300800 */
[----:B--2---:R0:W-:Y:S04]  /*93950*/  STL [R1+0x1370], R12 ;  /* 0x0013700c01007387 */ /* 0x0041e80000100800 */
[----:B0-----:R-:W2:Y:S01]  /*93960*/  LDL.LU R12, [R1+0x8bc] ;  /* 0x0008bc00010c7983 */ /* 0x001ea20000300800 */
[----:B------:R-:W2:Y:S02]  /*93970*/  LDL.LU R13, [R1+0x664] ;  /* 0x00066400010d7983 */ /* 0x000ea40000300800 */
[----:B------:R-:W-:Y:S01]  /*93980*/  FFMA R5, R15, 0.69314718246459960938, R14 ;  /* 0x3f3172180f057823 */ /* 0x000fe2000000000e */
[----:B--2---:R0:W-:Y:S04]  /*93990*/  STL [R1+0x136c], R13 ;  /* 0x00136c0d01007387 */ /* 0x0041e80000100800 */
[----:B0-----:R-:W2:Y:S01]  /*939a0*/  LDL.LU R13, [R1+0x8b8] ;  /* 0x0008b800010d7983 */ /* 0x001ea20000300800 */
[----:B------:R-:W2:Y:S03]  /*939b0*/  LDL.LU R14, [R1+0x660] ;  /* 0x00066000010e7983 */ /* 0x000ea60000300800 */
[----:B--2---:R0:W-:Y:S04]  /*939c0*/  STL [R1+0x1368], R14 ;  /* 0x0013680e01007387 */ /* 0x0041e80000100800 */
[----:B0-----:R-:W2:Y:S01]  /*939d0*/  LDL.LU R14, [R1+0x8b4] ;  /* 0x0008b400010e7983 */ /* 0x001ea20000300800 */
[----:B------:R-:W2:Y:S03]  /*939e0*/  LDL.LU R15, [R1+0x65c] ;  /* 0x00065c00010f7983 */ /* 0x000ea60000300800 */
[----:B------:R-:W-:Y:S04]  /*939f0*/  STG.E.U16 [R26.64], R0 ;  /* 0x000000001a007986 */ /* 0x000fe8000c101506 */
[----:B--2---:R0:W-:Y:S04]  /*93a00*/  STL [R1+0x1364], R15 ;  /* 0x0013640f01007387 */ /* 0x0041e80000100800 */
[----:B0-----:R-:W2:Y:S01]  /*93a10*/  LDL.LU R15, [R1+0x8b0] ;  /* 0x0008b000010f7983 */ /* 0x001ea20000300800 */
[----:B------:R-:W2:Y:S02]  /*93a20*/  LDL.LU R0, [R1+0x538] ;  /* 0x0005380001007983 */ /* 0x000ea40000300800 */
[----:B------:R-:W-:Y:S01]  /*93a30*/  FFMA R7, R7, 0.69314718246459960938, R3 ;  /* 0x3f31721807077823 */ /* 0x000fe20000000003 */
[----:B--2---:R0:W-:Y:S04]  /*93a40*/  STL [R1+0x1360], R0 ;  /* 0x0013600001007387 */ /* 0x0041e80000100800 */
[----:B0-----:R-:W2:Y:S01]  /*93a50*/  LDL.LU R0, [R1+0x8ac] ;  /* 0x0008ac0001007983 */ /* 0x001ea20000300800 */
[----:B------:R-:W2:Y:S02]  /*93a60*/  LDL.LU R26, [R1+0x89c] ;  /* 0x00089c00011a7983 */ /* 0x000ea40000300800 */
[----:B------:R-:W2:Y:S02]  /*93a70*/  LDL.LU R27, [R1+0x898] ;  /* 0x00089800011b7983 */ /* 0x000ea40000300800 */
[----:B------:R-:W2:Y:S01]  /*93a80*/  LDL.LU R28, [R1+0x894] ;  /* 0x00089400011c7983 */ /* 0x000ea20000300800 */
[----:B------:R-:W2:Y:S01]  /*93a90*/  LDL.LU R29, [R1+0x890] ;  /* 0x00089000011d7983 */ /* 0x000ea20000300800 */
[----:B------:R-:W2:Y:S02]  /*93aa0*/  LDL.LU R24, [R1+0x6cc] ;  /* 0x0006cc0001187983 */ /* 0x000ea40000300800 */
[----:B------:R-:W3:Y:S02]  /*93ab0*/  LDL.LU R3, [R1+0x1394] ;  /* 0x0013940001037983 */ /* 0x000ee40000300800 */
[----:B---3--:R0:W-:Y:S01]  /*93ac0*/  STG.E.U16 [R2.64], R20 ;  /* 0x0000001402007986 */ /* 0x0081e2000c101506 */
[----:B------:R-:W-:Y:S06]  /*93ad0*/  BAR.SYNC.DEFER_BLOCKING 0x0 ;  /* 0x0000000000007b1d */ /* 0x000fec0000010000 */
[----:B0-----:R-:W3:Y:S01]  /*93ae0*/  LDL.LU R20, [R1+0x1390] ;  /* 0x0013900001147983 */ /* 0x001ee20000300800 */
[----:B------:R-:W2:Y:S02]  /*93af0*/  LDL.LU R2, [R1+0x6c8] ;  /* 0x0006c80001027983 */ /* 0x000ea40000300800 */
[----:B------:R-:W2:Y:S01]  /*93b00*/  LDL.LU R3, [R1+0x53c] ;  /* 0x00053c0001037983 */ /* 0x000ea20000300800 */
[----:B---3--:R0:W-:Y:S01]  /*93b10*/  STS.128 [R25.X4], R20 ;  /* 0x0000001419007388 */ /* 0x0081e20000004c00 */
[----:B------:R1:W-:Y:S02]  /*93b20*/  STS.128 [R25.X4+0x80], R16 ;  /* 0x0000801019007388 */ /* 0x0003e40000004c00 */
[----:B------:R3:W-:Y:S01]  /*93b30*/  STS.128 [R25.X4+0x100], R4 ;  /* 0x0001000419007388 */ /* 0x0007e20000004c00 */
[----:B0-----:R-:W2:Y:S01]  /*93b40*/  LDL.LU R20, [R1+0x8a0] ;  /* 0x0008a00001147983 */ /* 0x001ea20000300800 */
[----:B------:R-:W2:Y:S02]  /*93b50*/  LDL.LU R21, [R1+0x3c8] ;  /* 0x0003c80001157983 */ /* 0x000ea40000300800 */
[----:B------:R-:W2:Y:S02]  /*93b60*/  LDL.LU R22, [R1+0x910] ;  /* 0x0009100001167983 */ /* 0x000ea40000300800 */
[----:B------:R-:W2:Y:S01]  /*93b70*/  LDL.LU R23, [R1+0x90c] ;  /* 0x00090c0001177983 */ /* 0x000ea20000300800 */
[----:B-1----:R-:W2:Y:S01]  /*93b80*/  LDL.LU R16, [R1+0x8a8] ;  /* 0x0008a80001107983 */ /* 0x002ea20000300800 */
[----:B------:R-:W2:Y:S02]  /*93b90*/  LDL.LU R17, [R1+0x658] ;  /* 0x0006580001117983 */ /* 0x000ea40000300800 */
[----:B------:R-:W2:Y:S02]  /*93ba0*/  LDL.LU R18, [R1+0x8a4] ;  /* 0x0008a40001127983 */ /* 0x000ea40000300800 */
[----:B------:R-:W2:Y:S01]  /*93bb0*/  LDL.LU R19, [R1+0x544] ;  /* 0x0005440001137983 */ /* 0x000ea20000300800 */
[----:B---3--:R-:W4:Y:S01]  /*93bc0*/  LDL.LU R4, [R1+0x68c] ;  /* 0x00068c0001047983 */ /* 0x008f220000300800 */
[----:B------:R-:W3:Y:S02]  /*93bd0*/  LDL.LU R5, [R1+0x688] ;  /* 0x0006880001057983 */ /* 0x000ee40000300800 */
[----:B------:R-:W2:Y:S02]  /*93be0*/  LDL.LU R6, [R1+0x684] ;  /* 0x0006840001067983 */ /* 0x000ea40000300800 */
[----:B------:R-:W2:Y:S02]  /*93bf0*/  LDL.LU R7, [R1+0x67c] ;  /* 0x00067c0001077983 */ /* 0x000ea40000300800 */
[----:B----4-:R-:W-:-:S02]  /*93c00*/  FFMA R4, R4, 0.69314718246459960938, R8 ;  /* 0x3f31721804047823 */ /* 0x010fc40000000008 */
[----:B------:R-:W3:Y:S02]  /*93c10*/  LDL.LU R8, [R1+0x138c] ;  /* 0x00138c0001087983 */ /* 0x000ee40000300800 */
[----:B---3--:R-:W-:Y:S02]  /*93c20*/  FFMA R5, R5, 0.69314718246459960938, R8 ;  /* 0x3f31721805057823 */ /* 0x008fe40000000008 */
[----:B------:R-:W2:Y:S02]  /*93c30*/  LDL.LU R8, [R1+0x1388] ;  /* 0x0013880001087983 */ /* 0x000ea40000300800 */
[----:B--2---:R-:W-:Y:S02]  /*93c40*/  FFMA R6, R6, 0.69314718246459960938, R8 ;  /* 0x3f31721806067823 */ /* 0x004fe40000000008 */
[----:B------:R-:W2:Y:S02]  /*93c50*/  LDL.LU R8, [R1+0x1384] ;  /* 0x0013840001087983 */ /* 0x000ea40000300800 */
[----:B--2---:R-:W-:-:S02]  /*93c60*/  FFMA R7, R7, 0.69314718246459960938, R8 ;  /* 0x3f31721807077823 */ /* 0x004fc40000000008 */
[----:B------:R-:W5:Y:S02]  /*93c70*/  LDL.LU R8, [R1+0x1380] ;  /* 0x0013800001087983 */ /* 0x000f640000300800 */
[----:B-----5:R-:W-:Y:S02]  /*93c80*/  FFMA R8, R8, 0.69314718246459960938, R9 ;  /* 0x3f31721808087823 */ /* 0x020fe40000000009 */
[----:B------:R-:W2:Y:S02]  /*93c90*/  LDL.LU R9, [R1+0x137c] ;  /* 0x00137c0001097983 */ /* 0x000ea40000300800 */
[----:B--2---:R-:W-:Y:S02]  /*93ca0*/  FFMA R9, R9, 0.69314718246459960938, R10 ;  /* 0x3f31721809097823 */ /* 0x004fe4000000000a */
[----:B------:R-:W2:Y:S02]  /*93cb0*/  LDL.LU R10, [R1+0x1378] ;  /* 0x00137800010a7983 */ /* 0x000ea40000300800 */
[----:B--2---:R-:W-:-:S02]  /*93cc0*/  FFMA R10, R10, 0.69314718246459960938, R11 ;  /* 0x3f3172180a0a7823 */ /* 0x004fc4000000000b */
[----:B------:R-:W2:Y:S02]  /*93cd0*/  LDL.LU R11, [R1+0x1374] ;  /* 0x00137400010b7983 */ /* 0x000ea40000300800 */
[----:B--2---:R-:W-:Y:S02]  /*93ce0*/  FFMA R11, R11, 0.69314718246459960938, R12 ;  /* 0x3f3172180b0b7823 */ /* 0x004fe4000000000c */
[----:B------:R-:W2:Y:S02]  /*93cf0*/  LDL.LU R12, [R1+0x1370] ;  /* 0x00137000010c7983 */ /* 0x000ea40000300800 */
[----:B--2---:R-:W-:Y:S02]  /*93d00*/  FFMA R12, R12, 0.69314718246459960938, R13 ;  /* 0x3f3172180c0c7823 */ /* 0x004fe4000000000d */
[----:B------:R-:W2:Y:S02]  /*93d10*/  LDL.LU R13, [R1+0x136c] ;  /* 0x00136c00010d7983 */ /* 0x000ea40000300800 */
[----:B--2---:R-:W-:-:S02]  /*93d20*/  FFMA R13, R13, 0.69314718246459960938, R14 ;  /* 0x3f3172180d0d7823 */ /* 0x004fc4000000000e */
[----:B------:R-:W2:Y:S02]  /*93d30*/  LDL.LU R14, [R1+0x1368] ;  /* 0x00136800010e7983 */ /* 0x000ea40000300800 */
[----:B--2---:R-:W-:Y:S02]  /*93d40*/  FFMA R14, R14, 0.69314718246459960938, R15 ;  /* 0x3f3172180e0e7823 */ /* 0x004fe4000000000f */
[----:B------:R-:W2:Y:S01]  /*93d50*/  LDL.LU R15, [R1+0x1364] ;  /* 0x00136400010f7983 */ /* 0x000ea20000300800 */
[----:B------:R-:W-:Y:S02]  /*93d60*/  FFMA R16, R17, 0.69314718246459960938, R16 ;  /* 0x3f31721811107823 */ /* 0x000fe40000000010 */
[----:B------:R-:W-:Y:S02]  /*93d70*/  FFMA R17, R19, 0.69314718246459960938, R18 ;  /* 0x3f31721813117823 */ /* 0x000fe40000000012 */
[----:B--2---:R-:W-:Y:S02]  /*93d80*/  FFMA R15, R15, 0.69314718246459960938, R0 ;  /* 0x3f3172180f0f7823 */ /* 0x004fe40000000000 */
[----:B------:R-:W2:Y:S01]  /*93d90*/  LDL.LU R0, [R1+0x1360] ;  /* 0x0013600001007983 */ /* 0x000ea20000300800 */
[----:B------:R-:W-:Y:S01]  /*93da0*/  FFMA R18, R21, 0.69314718246459960938, R20 ;  /* 0x3f31721815127823 */ /* 0x000fe20000000014 */
[----:B------:R-:W-:-:S02]  /*93db0*/  FSEL R19, R22, -INF , P5 ;  /* 0xff80000016137808 */ /* 0x000fc40002800000 */
[----:B------:R-:W-:Y:S02]  /*93dc0*/  FSEL R20, R23, -INF , P6 ;  /* 0xff80000017147808 */ /* 0x000fe40003000000 */
[----:B------:R-:W-:Y:S01]  /*93dd0*/  FSEL R21, R2, -INF , P0 ;  /* 0xff80000002157808 */ /* 0x000fe20000000000 */
[----:B------:R-:W-:Y:S02]  /*93de0*/  FSEL R22, R3, -INF , P1 ;  /* 0xff80000003167808 */ /* 0x000fe40000800000 */
[----:B------:R-:W-:Y:S02]  /*93df0*/  FFMA R19, R19, 0.69314718246459960938, R26 ;  /* 0x3f31721813137823 */ /* 0x000fe4000000001a */
[----:B------:R-:W-:Y:S02]  /*93e00*/  FFMA R20, R20, 0.69314718246459960938, R27 ;  /* 0x3f31721814147823 */ /* 0x000fe4000000001b */
[----:B------:R-:W-:Y:S02]  /*93e10*/  FFMA R21, R21, 0.69314718246459960938, R28 ;  /* 0x3f31721815157823 */ /* 0x000fe4000000001c */
[----:B------:R-:W-:Y:S01]  /*93e20*/  FFMA R22, R22, 0.69314718246459960938, R29 ;  /* 0x3f31721816167823 */ /* 0x000fe2000000001d */
[----:B------:R0:W-:Y:S01]  /*93e30*/  STS.128 [R25.X4+0x180], R4 ;  /* 0x0001800419007388 */ /* 0x0001e20000004c00 */
[----:B------:R0:W-:Y:S02]  /*93e40*/  STS.128 [R25.X4+0x200], R8 ;  /* 0x0002000819007388 */ /* 0x0001e40000004c00 */
[----:B------:R0:W-:Y:S02]  /*93e50*/  STS.128 [R25.X4+0x280], R12 ;  /* 0x0002800c19007388 */ /* 0x0001e40000004c00 */
[----:B------:R0:W-:Y:S01]  /*93e60*/  STS.128 [R25.X4+0x300], R16 ;  /* 0x0003001019007388 */ /* 0x0001e20000004c00 */
[----:B--2---:R-:W-:-:S05]  /*93e70*/  FSEL R23, R0, -INF , P4 ;  /* 0xff80000000177808 */ /* 0x004fca0002000000 */
[----:B------:R-:W-:-:S05]  /*93e80*/  FFMA R23, R23, 0.69314718246459960938, R24 ;  /* 0x3f31721817177823 */ /* 0x000fca0000000018 */
[----:B------:R0:W-:Y:S01]  /*93e90*/  STS.128 [R25.X4+0x380], R20 ;  /* 0x0003801419007388 */ /* 0x0001e20000004c00 */
[----:B------:R-:W-:Y:S06]  /*93ea0*/  BAR.SYNC.DEFER_BLOCKING 0x0 ;  /* 0x0000000000007b1d */ /* 0x000fec0000010000 */
[----:B------:R-:W-:Y:S05]  /*93eb0*/  @P3 EXIT ;  /* 0x000000000000394d */ /* 0x000fea0003800000 */
[----:B0-----:R-:W2:Y:S04]  /*93ec0*/  LDL.LU R29, [R1+0x540] ;  /* 0x00054000011d7983 */ /* 0x001ea80000300800 */
[----:B------:R-:W0:Y:S04]  /*93ed0*/  S2R R28, SR_CTAID.X ;  /* 0x00000000001c7919 */ /* 0x000e280000002500 */
[----:B------:R-:W0:Y:S04]  /*93ee0*/  S2R R25, SR_TID.X ;  /* 0x0000000000197919 */ /* 0x000e280000002100 */
[----:B------:R-:W1:Y:S01]  /*93ef0*/  S2R R24, SR_CTAID.Y ;  /* 0x0000000000187919 */ /* 0x000e620000002600 */
[----:B0-----:R-:W-:Y:S01]  /*93f00*/  PRMT R25, R25, 0x6540, R28 ;  /* 0x0000654019197816 */ /* 0x001fe2000000001c */
[----:B-1----:R-:W-:-:S04]  /*93f10*/  IMAD R0, R24, c[0x0][0x1cc], RZ ;  /* 0x0000730018007a24 */ /* 0x002fc800078e02ff */
[C---:B------:R-:W-:Y:S01]  /*93f20*/  IMAD.SHL.U32 R3, R25.reuse, 0x4, RZ ;  /* 0x0000000419037824 */ /* 0x040fe200078e00ff */
[----:B------:R-:W-:Y:S01]  /*93f30*/  SHF.L.U32 R2, R0, 0x2, RZ ;  /* 0x0000000200027819 */ /* 0x000fe200000006ff */
[----:B------:R-:W-:-:S03]  /*93f40*/  IMAD.HI R5, R25, 0x4, RZ ;  /* 0x0000000419057827 */ /* 0x000fc600078e02ff */
[----:B------:R-:W-:Y:S01]  /*93f50*/  IADD3 R2, P0, P1, R3, c[0x0][0x180], R2 ;  /* 0x0000600003027a10 */ /* 0x000fe2000791e002 */
[----:B------:R-:W-:-:S05]  /*93f60*/  IMAD.HI R0, R0, 0x4, RZ ;  /* 0x0000000400007827 */ /* 0x000fca00078e02ff */
[----:B------:R-:W-:Y:S01]  /*93f70*/  IADD3.X R3, R5, c[0x0][0x184], R0, P0, P1 ;  /* 0x0000610005037a10 */ /* 0x000fe200007e2400 */
[----:B--2---:R-:W0:Y:S04]  /*93f80*/  LDS R7, [R29] ;  /* 0x000000001d077984 */ /* 0x004e280000000800 */
[----:B0-----:R-:W-:Y:S01]  /*93f90*/  STG.E [R2.64], R7 ;  /* 0x0000000702007986 */ /* 0x001fe2000c101906 */
[----:B------:R-:W-:Y:S05]  /*93fa0*/  EXIT ;  /* 0x000000000000794d */ /* 0x000fea0003800000 */
.L_x_68:
[----:B------:R-:W-:-:S00]  /*93fb0*/  BRA `(.L_x_68) ;  /* 0xfffffff000007947 */ /* 0x000fc0000383ffff */
[----:B------:R-:W-:-:S00]  /*93fc0*/  NOP ;  /* 0x0000000000007918 */ /* 0x000fc00000000000 */
        /* <DEDUP_REMOVED lines=11> */
.L_x_69:


//--------------------- .nv.global.init           --------------------------
	.section	.nv.global.init,"aw",@progbits
.nv.global.init:
	.type		_$_str,@object
	.size		_$_str,(.L_0 - _$_str)
_$_str:
        /*0000*/ 	.byte	0x5f, 0x5f, 0x43, 0x55, 0x44, 0x41, 0x5f, 0x46, 0x54, 0x5a, 0x00
.L_0:


//--------------------- .nv.shared.attn_fwd       --------------------------
	.section	.nv.shared.attn_fwd,"aw",@nobits
	.sectionflags	@""
	.align	16
